// auto-generated by cutlass_sweep.gemm — config: {"arch": "sm_100", "cluster_m": 4, "cluster_n": 1, "dtype": "e4m3", "dtype_b": "e4m3", "layout": "nt", "stages": 0, "tile_k": 32, "tile_m": 256, "tile_n": 256}
#include "cutlass/cutlass.h"
#include "cutlass/gemm/collective/collective_builder.hpp"
#include "cutlass/gemm/device/gemm_universal_adapter.h"
#include "cutlass/gemm/kernel/gemm_universal.hpp"
#include "cutlass/epilogue/collective/collective_builder.hpp"

using ElemA = cutlass::float_e4m3_t;
using ElemB = cutlass::float_e4m3_t;
using ElemCD = cutlass::float_e4m3_t;
using Acc  = float;
using TileShape    = cute::Shape<cute::_256, cute::_256, cute::_32>;
using ClusterShape = cute::Shape<cute::_4, cute::_1, cute::_1>;

using CollectiveEpilogue = typename cutlass::epilogue::collective::CollectiveBuilder<
    cutlass::arch::Sm100, cutlass::arch::OpClassTensorOp,
    TileShape, ClusterShape,
    cutlass::epilogue::collective::EpilogueTileAuto,
    Acc, Acc,
    ElemCD, cutlass::layout::RowMajor, 128 / cutlass::sizeof_bits<ElemCD>::value,
    ElemCD, cutlass::layout::RowMajor, 128 / cutlass::sizeof_bits<ElemCD>::value,
    cutlass::epilogue::collective::EpilogueScheduleAuto
  >::CollectiveOp;

using CollectiveMainloop = typename cutlass::gemm::collective::CollectiveBuilder<
    cutlass::arch::Sm100, cutlass::arch::OpClassTensorOp,
    ElemA, cutlass::layout::RowMajor, 128 / cutlass::sizeof_bits<ElemA>::value,
    ElemB, cutlass::layout::ColumnMajor, 128 / cutlass::sizeof_bits<ElemB>::value,
    Acc,
    TileShape, ClusterShape,
    cutlass::gemm::collective::StageCountAutoCarveout<static_cast<int>(sizeof(typename CollectiveEpilogue::SharedStorage))>,
    cutlass::gemm::collective::KernelScheduleAuto
  >::CollectiveOp;

using GemmKernel = cutlass::gemm::kernel::GemmUniversal<
    cute::Shape<int,int,int,int>,
    CollectiveMainloop,
    CollectiveEpilogue
>;
using Gemm = cutlass::gemm::device::GemmUniversalAdapter<GemmKernel>;

// Force the device kernel symbol into the cubin without needing a host main.
auto* _anchor = &cutlass::device_kernel<GemmKernel>;


// ===== COMPILED SASS (sm_100a) =====

	.target	sm_100a

	.elftype	@"ET_EXEC"


//--------------------- .note.nv.tkinfo           --------------------------
	.section	.note.nv.tkinfo,"",@"SHT_NOTE"
	.sectionflags	@"SHF_NOTE_NV_TKINFO"
	.tkinfo
        /*0018*/ 	.word	0x00000002
        /*0030*/ 	.string	""
        /*0030*/ 	.string	"ptxas"
        /*0030*/ 	.string	"Cuda compilation tools, release 13.0, V13.0.88"
        /*0030*/ 	.string	"Build cuda_13.0.r13.0/compiler.36424714_0"
        /*0030*/ 	.string	"-arch sm_100a -m 64 "



//--------------------- .note.nv.cuinfo           --------------------------
	.section	.note.nv.cuinfo,"",@"SHT_NOTE"
	.sectionflags	@"SHF_NOTE_NV_CUINFO"
        /*0018*/ 	.short	0x0002
        /*001a*/ 	.short	0x0064
        /*001c*/ 	.short	0x0082
	.zero		2


//--------------------- .nv.info                  --------------------------
	.section	.nv.info,"",@"SHT_CUDA_INFO"
	.align	4


	//----- nvinfo : EIATTR_REGCOUNT
	.align		4
        /*0000*/ 	.byte	0x04, 0x2f
        /*0002*/ 	.short	(.L_20 - .L_19)
	.align		4
.L_19:
        /*0004*/ 	.word	index@(_ZN7cutlass13device_kernelINS_4gemm6kernel13GemmUniversalIN4cute5tupleIJiiiiEEENS1_10collective13CollectiveMmaINS1_35MainloopSm100TmaUmmaWarpSpecializedILi22ELi2ELi2ENS5_IJNS4_1CILi4EEENSA_ILi1EEESC_EEEEENS5_IJNSA_ILi256EEESF_NSA_ILi32EEEEEENS_12float_e4m3_tENS5_IJlSC_lEEESI_SJ_NS4_8TiledMMAINS4_8MMA_AtomIJNS4_10MMA_TraitsINS4_25SM100_MMA_F8F6F4_2x1SM_SSEJSI_SI_fSF_SF_NS4_17integral_constantINS4_4UMMA5MajorELSQ_0EEESR_NSO_INSP_7ScaleInELSS_0EEEST_EEEEEENS4_6LayoutINS5_IJSC_SC_SC_EEENS5_IJNSA_ILi0EEESY_SY_EEEEENS5_IJNS4_10UnderscoreES11_S11_EEEEENS4_18SM100_TMA_2SM_LOADENS4_14ComposedLayoutINS4_7SwizzleILi1ELi4ELi3EEENS4_18smem_ptr_flag_bitsILi8EEENSW_INS5_IJNSA_ILi8EEESG_EEENS5_IJSG_SC_EEEEEEEvNS4_8identityENS4_28SM100_TMA_2SM_LOAD_MULTICASTES1E_vS1F_EENS_8epilogue10collective18CollectiveEpilogueINS1I_23Sm100TmaWarpSpecializedILi4ELi2ELi64ELb0ELb0EEEJNS5_IJNSA_ILi128EEESF_SG_EEENS5_IJNSW_IS1N_SC_EENSW_INSA_ILi64EEESC_EEEEESI_SJ_SI_SJ_NS1I_6fusion15FusionCallbacksIS1M_NS1T_17LinearCombinationISI_fSI_fLNS_15FloatRoundStyleE2EEES1O_S1S_JEEENS4_5SM1004TMEM4LOAD26SM100_TMEM_LOAD_32dp32b64xENS4_13SM90_TMA_LOADENS15_INS16_ILi2ELi4ELi3EEES19_NSW_INS5_IJS1A_S1Q_EEENS5_IJS1Q_SC_EEEEEEENS4_39AutoVectorizingCopyWithAssumedAlignmentILi128EEENS4_14SM90_TMA_STOREES28_S2A_S2A_EEEvvEEEEvNT_6ParamsE)
        /*0008*/ 	.word	0x000000cf


	//----- nvinfo : EIATTR_FRAME_SIZE
	.align		4
.L_20:
        /*000c*/ 	.byte	0x04, 0x11
        /*000e*/ 	.short	(.L_22 - .L_21)
	.align		4
.L_21:
        /*0010*/ 	.word	index@($__internal_2_$__cuda_sm10x_tcgen05_guardrail_trap_unallocated_columns_being_dealloced)
        /*0014*/ 	.word	0x00000000


	//----- nvinfo : EIATTR_FRAME_SIZE
	.align		4
.L_22:
        /*0018*/ 	.byte	0x04, 0x11
        /*001a*/ 	.short	(.L_24 - .L_23)
	.align		4
.L_23:
        /*001c*/ 	.word	index@($__internal_1_$__cuda_sm10x_tcgen05_guardrail_trap_phase_invalid_during_alloc)
        /*0020*/ 	.word	0x00000000


	//----- nvinfo : EIATTR_FRAME_SIZE
	.align		4
.L_24:
        /*0024*/ 	.byte	0x04, 0x11
        /*0026*/ 	.short	(.L_26 - .L_25)
	.align		4
.L_25:
        /*0028*/ 	.word	index@($__internal_0_$__cuda_sm10x_tcgen05_guardrail_trap_col_being_dealloced_not_returned_by_alloc)
        /*002c*/ 	.word	0x00000000


	//----- nvinfo : EIATTR_FRAME_SIZE
	.align		4
.L_26:
        /*0030*/ 	.byte	0x04, 0x11
        /*0032*/ 	.short	(.L_28 - .L_27)
	.align		4
.L_27:
        /*0034*/ 	.word	index@(_ZN7cutlass13device_kernelINS_4gemm6kernel13GemmUniversalIN4cute5tupleIJiiiiEEENS1_10collective13CollectiveMmaINS1_35MainloopSm100TmaUmmaWarpSpecializedILi22ELi2ELi2ENS5_IJNS4_1CILi4EEENSA_ILi1EEESC_EEEEENS5_IJNSA_ILi256EEESF_NSA_ILi32EEEEEENS_12float_e4m3_tENS5_IJlSC_lEEESI_SJ_NS4_8TiledMMAINS4_8MMA_AtomIJNS4_10MMA_TraitsINS4_25SM100_MMA_F8F6F4_2x1SM_SSEJSI_SI_fSF_SF_NS4_17integral_constantINS4_4UMMA5MajorELSQ_0EEESR_NSO_INSP_7ScaleInELSS_0EEEST_EEEEEENS4_6LayoutINS5_IJSC_SC_SC_EEENS5_IJNSA_ILi0EEESY_SY_EEEEENS5_IJNS4_10UnderscoreES11_S11_EEEEENS4_18SM100_TMA_2SM_LOADENS4_14ComposedLayoutINS4_7SwizzleILi1ELi4ELi3EEENS4_18smem_ptr_flag_bitsILi8EEENSW_INS5_IJNSA_ILi8EEESG_EEENS5_IJSG_SC_EEEEEEEvNS4_8identityENS4_28SM100_TMA_2SM_LOAD_MULTICASTES1E_vS1F_EENS_8epilogue10collective18CollectiveEpilogueINS1I_23Sm100TmaWarpSpecializedILi4ELi2ELi64ELb0ELb0EEEJNS5_IJNSA_ILi128EEESF_SG_EEENS5_IJNSW_IS1N_SC_EENSW_INSA_ILi64EEESC_EEEEESI_SJ_SI_SJ_NS1I_6fusion15FusionCallbacksIS1M_NS1T_17LinearCombinationISI_fSI_fLNS_15FloatRoundStyleE2EEES1O_S1S_JEEENS4_5SM1004TMEM4LOAD26SM100_TMEM_LOAD_32dp32b64xENS4_13SM90_TMA_LOADENS15_INS16_ILi2ELi4ELi3EEES19_NSW_INS5_IJS1A_S1Q_EEENS5_IJS1Q_SC_EEEEEEENS4_39AutoVectorizingCopyWithAssumedAlignmentILi128EEENS4_14SM90_TMA_STOREES28_S2A_S2A_EEEvvEEEEvNT_6ParamsE)
        /*0038*/ 	.word	0x00000000


	//----- nvinfo : EIATTR_MIN_STACK_SIZE
	.align		4
.L_28:
        /*003c*/ 	.byte	0x04, 0x12
        /*003e*/ 	.short	(.L_30 - .L_29)
	.align		4
.L_29:
        /*0040*/ 	.word	index@(_ZN7cutlass13device_kernelINS_4gemm6kernel13GemmUniversalIN4cute5tupleIJiiiiEEENS1_10collective13CollectiveMmaINS1_35MainloopSm100TmaUmmaWarpSpecializedILi22ELi2ELi2ENS5_IJNS4_1CILi4EEENSA_ILi1EEESC_EEEEENS5_IJNSA_ILi256EEESF_NSA_ILi32EEEEEENS_12float_e4m3_tENS5_IJlSC_lEEESI_SJ_NS4_8TiledMMAINS4_8MMA_AtomIJNS4_10MMA_TraitsINS4_25SM100_MMA_F8F6F4_2x1SM_SSEJSI_SI_fSF_SF_NS4_17integral_constantINS4_4UMMA5MajorELSQ_0EEESR_NSO_INSP_7ScaleInELSS_0EEEST_EEEEEENS4_6LayoutINS5_IJSC_SC_SC_EEENS5_IJNSA_ILi0EEESY_SY_EEEEENS5_IJNS4_10UnderscoreES11_S11_EEEEENS4_18SM100_TMA_2SM_LOADENS4_14ComposedLayoutINS4_7SwizzleILi1ELi4ELi3EEENS4_18smem_ptr_flag_bitsILi8EEENSW_INS5_IJNSA_ILi8EEESG_EEENS5_IJSG_SC_EEEEEEEvNS4_8identityENS4_28SM100_TMA_2SM_LOAD_MULTICASTES1E_vS1F_EENS_8epilogue10collective18CollectiveEpilogueINS1I_23Sm100TmaWarpSpecializedILi4ELi2ELi64ELb0ELb0EEEJNS5_IJNSA_ILi128EEESF_SG_EEENS5_IJNSW_IS1N_SC_EENSW_INSA_ILi64EEESC_EEEEESI_SJ_SI_SJ_NS1I_6fusion15FusionCallbacksIS1M_NS1T_17LinearCombinationISI_fSI_fLNS_15FloatRoundStyleE2EEES1O_S1S_JEEENS4_5SM1004TMEM4LOAD26SM100_TMEM_LOAD_32dp32b64xENS4_13SM90_TMA_LOADENS15_INS16_ILi2ELi4ELi3EEES19_NSW_INS5_IJS1A_S1Q_EEENS5_IJS1Q_SC_EEEEEEENS4_39AutoVectorizingCopyWithAssumedAlignmentILi128EEENS4_14SM90_TMA_STOREES28_S2A_S2A_EEEvvEEEEvNT_6ParamsE)
        /*0044*/ 	.word	0x00000000
.L_30:


//--------------------- .nv.compat                --------------------------
	.section	.nv.compat,"",@"SHT_CUDA_COMPAT_INFO"
	.align	4
        /*0000*/ 	.byte	0x02, 0x09, 0x01, 0x00, 0x02, 0x02, 0x02, 0x00, 0x02, 0x05, 0x05, 0x00, 0x03, 0x07, 0x01, 0x01
        /*0010*/ 	.byte	0x02, 0x03, 0x01, 0x00, 0x02, 0x06, 0x01, 0x00, 0x04, 0x0b, 0x08, 0x00, 0x09, 0x00, 0x00, 0x00
        /*0020*/ 	.byte	0x00, 0x00, 0x00, 0x00


//--------------------- .nv.info._ZN7cutlass13device_kernelINS_4gemm6kernel13GemmUniversalIN4cute5tupleIJiiiiEEENS1_10collective13CollectiveMmaINS1_35MainloopSm100TmaUmmaWarpSpecializedILi22ELi2ELi2ENS5_IJNS4_1CILi4EEENSA_ILi1EEESC_EEEEENS5_IJNSA_ILi256EEESF_NSA_ILi32EEEEEENS_12float_e4m3_tENS5_IJlSC_lEEESI_SJ_NS4_8TiledMMAINS4_8MMA_AtomIJNS4_10MMA_TraitsINS4_25SM100_MMA_F8F6F4_2x1SM_SSEJSI_SI_fSF_SF_NS4_17integral_constantINS4_4UMMA5MajorELSQ_0EEESR_NSO_INSP_7ScaleInELSS_0EEEST_EEEEEENS4_6LayoutINS5_IJSC_SC_SC_EEENS5_IJNSA_ILi0EEESY_SY_EEEEENS5_IJNS4_10UnderscoreES11_S11_EEEEENS4_18SM100_TMA_2SM_LOADENS4_14ComposedLayoutINS4_7SwizzleILi1ELi4ELi3EEENS4_18smem_ptr_flag_bitsILi8EEENSW_INS5_IJNSA_ILi8EEESG_EEENS5_IJSG_SC_EEEEEEEvNS4_8identityENS4_28SM100_TMA_2SM_LOAD_MULTICASTES1E_vS1F_EENS_8epilogue10collective18CollectiveEpilogueINS1I_23Sm100TmaWarpSpecializedILi4ELi2ELi64ELb0ELb0EEEJNS5_IJNSA_ILi128EEESF_SG_EEENS5_IJNSW_IS1N_SC_EENSW_INSA_ILi64EEESC_EEEEESI_SJ_SI_SJ_NS1I_6fusion15FusionCallbacksIS1M_NS1T_17LinearCombinationISI_fSI_fLNS_15FloatRoundStyleE2EEES1O_S1S_JEEENS4_5SM1004TMEM4LOAD26SM100_TMEM_LOAD_32dp32b64xENS4_13SM90_TMA_LOADENS15_INS16_ILi2ELi4ELi3EEES19_NSW_INS5_IJS1A_S1Q_EEENS5_IJS1Q_SC_EEEEEEENS4_39AutoVectorizingCopyWithAssumedAlignmentILi128EEENS4_14SM90_TMA_STOREES28_S2A_S2A_EEEvvEEEEvNT_6ParamsE --------------------------
	.section	.nv.info._ZN7cutlass13device_kernelINS_4gemm6kernel13GemmUniversalIN4cute5tupleIJiiiiEEENS1_10collective13CollectiveMmaINS1_35MainloopSm100TmaUmmaWarpSpecializedILi22ELi2ELi2ENS5_IJNS4_1CILi4EEENSA_ILi1EEESC_EEEEENS5_IJNSA_ILi256EEESF_NSA_ILi32EEEEEENS_12float_e4m3_tENS5_IJlSC_lEEESI_SJ_NS4_8TiledMMAINS4_8MMA_AtomIJNS4_10MMA_TraitsINS4_25SM100_MMA_F8F6F4_2x1SM_SSEJSI_SI_fSF_SF_NS4_17integral_constantINS4_4UMMA5MajorELSQ_0EEESR_NSO_INSP_7ScaleInELSS_0EEEST_EEEEEENS4_6LayoutINS5_IJSC_SC_SC_EEENS5_IJNSA_ILi0EEESY_SY_EEEEENS5_IJNS4_10UnderscoreES11_S11_EEEEENS4_18SM100_TMA_2SM_LOADENS4_14ComposedLayoutINS4_7SwizzleILi1ELi4ELi3EEENS4_18smem_ptr_flag_bitsILi8EEENSW_INS5_IJNSA_ILi8EEESG_EEENS5_IJSG_SC_EEEEEEEvNS4_8identityENS4_28SM100_TMA_2SM_LOAD_MULTICASTES1E_vS1F_EENS_8epilogue10collective18CollectiveEpilogueINS1I_23Sm100TmaWarpSpecializedILi4ELi2ELi64ELb0ELb0EEEJNS5_IJNSA_ILi128EEESF_SG_EEENS5_IJNSW_IS1N_SC_EENSW_INSA_ILi64EEESC_EEEEESI_SJ_SI_SJ_NS1I_6fusion15FusionCallbacksIS1M_NS1T_17LinearCombinationISI_fSI_fLNS_15FloatRoundStyleE2EEES1O_S1S_JEEENS4_5SM1004TMEM4LOAD26SM100_TMEM_LOAD_32dp32b64xENS4_13SM90_TMA_LOADENS15_INS16_ILi2ELi4ELi3EEES19_NSW_INS5_IJS1A_S1Q_EEENS5_IJS1Q_SC_EEEEEEENS4_39AutoVectorizingCopyWithAssumedAlignmentILi128EEENS4_14SM90_TMA_STOREES28_S2A_S2A_EEEvvEEEEvNT_6ParamsE,"",@"SHT_CUDA_INFO"
	.sectionflags	@""
	.align	4


	//----- nvinfo : EIATTR_CUDA_API_VERSION
	.align		4
        /*0000*/ 	.byte	0x04, 0x37
        /*0002*/ 	.short	(.L_32 - .L_31)
.L_31:
        /*0004*/ 	.word	0x00000082


	//----- nvinfo : EIATTR_KPARAM_INFO
	.align		4
.L_32:
        /*0008*/ 	.byte	0x04, 0x17
        /*000a*/ 	.short	(.L_34 - .L_33)
.L_33:
        /*000c*/ 	.word	0x00000000
        /*0010*/ 	.short	0x0000
        /*0012*/ 	.short	0x0000
        /*0014*/ 	.byte	0x00, 0xf0, 0x01, 0x20


	//----- nvinfo : EIATTR_AT_ENTRY_FRAGMENTS
	.align		4
.L_34:
        /*0018*/ 	.byte	0x04, 0x4f
        /*001a*/ 	.short	(.L_36 - .L_35)


	//   ....[0]....
.L_35:
        /*001c*/ 	.word	0x00000007


	//----- nvinfo : EIATTR_RESERVED_SMEM_USED
	.align		4
.L_36:
        /*0020*/ 	.byte	0x01, 0x41
	.zero		2


	//----- nvinfo : EIATTR_SPARSE_MMA_MASK
	.align		4
        /*0024*/ 	.byte	0x03, 0x50
        /*0026*/ 	.short	0x0000


	//----- nvinfo : EIATTR_TCGEN05_2CTA_USED
	.align		4
        /*0028*/ 	.byte	0x01, 0x52
	.zero		2


	//----- nvinfo : EIATTR_MAXREG_COUNT
	.align		4
        /*002c*/ 	.byte	0x03, 0x1b
        /*002e*/ 	.short	0x00ff


	//----- nvinfo : EIATTR_NUM_BARRIERS
	.align		4
        /*0030*/ 	.byte	0x02, 0x4c
        /*0032*/ 	.byte	0x07
	.zero		1


	//----- nvinfo : EIATTR_EXTERNS
	.align		4
        /*0034*/ 	.byte	0x04, 0x0f
        /*0036*/ 	.short	(.L_38 - .L_37)


	//   ....[0]....
	.align		4
.L_37:
        /*0038*/ 	.word	index@(__assertfail)


	//----- nvinfo : EIATTR_MERCURY_ISA_VERSION
	.align		4
.L_38:
        /*003c*/ 	.byte	0x03, 0x5f
        /*003e*/ 	.short	0x0101


	//----- nvinfo : EIATTR_INT_WARP_WIDE_INSTR_OFFSETS
	.align		4
        /*0040*/ 	.byte	0x04, 0x31
        /*0042*/ 	.short	(.L_40 - .L_39)


	//   ....[0]....
.L_39:
        /*0044*/ 	.word	0x00000fa0


	//   ....[1]....
        /*0048*/ 	.word	0x00001040


	//   ....[2]....
        /*004c*/ 	.word	0x00004c80


	//   ....[3]....
        /*0050*/ 	.word	0x00004ca0


	//   ....[4]....
        /*0054*/ 	.word	0x00004cd0


	//   ....[5]....
        /*0058*/ 	.word	0x00005890


	//   ....[6]....
        /*005c*/ 	.word	0x000058f0


	//   ....[7]....
        /*0060*/ 	.word	0x000059e0


	//   ....[8]....
        /*0064*/ 	.word	0x00005a60


	//   ....[9]....
        /*0068*/ 	.word	0x00005b60


	//   ....[10]....
        /*006c*/ 	.word	0x00005bf0


	//   ....[11]....
        /*0070*/ 	.word	0x00005cf0


	//   ....[12]....
        /*0074*/ 	.word	0x00005da0


	//----- nvinfo : EIATTR_COOP_GROUP_MASK_REGIDS
	.align		4
.L_40:
        /*0078*/ 	.byte	0x04, 0x29
        /*007a*/ 	.short	(.L_42 - .L_41)


	//   ....[0]....
.L_41:
        /*007c*/ 	.word	0xffffffff


	//   ....[1]....
        /*0080*/ 	.word	0xffffffff


	//   ....[2]....
        /*0084*/ 	.word	0xffffffff


	//   ....[3]....
        /*0088*/ 	.word	0xffffffff


	//   ....[4]....
        /*008c*/ 	.word	0xffffffff


	//   ....[5]....
        /*0090*/ 	.word	0xffffffff


	//   ....[6]....
        /*0094*/ 	.word	0xffffffff


	//   ....[7]....
        /*0098*/ 	.word	0xffffffff


	//   ....[8]....
        /*009c*/ 	.word	0xffffffff


	//   ....[9]....
        /*00a0*/ 	.word	0xffffffff


	//   ....[10]....
        /*00a4*/ 	.word	0xffffffff


	//   ....[11]....
        /*00a8*/ 	.word	0xffffffff


	//   ....[12]....
        /*00ac*/ 	.word	0xffffffff


	//   ....[13]....
        /*00b0*/ 	.word	0xffffffff


	//----- nvinfo : EIATTR_COOP_GROUP_INSTR_OFFSETS
	.align		4
.L_42:
        /*00b4*/ 	.byte	0x04, 0x28
        /*00b6*/ 	.short	(.L_44 - .L_43)


	//   ....[0]....
.L_43:
        /*00b8*/ 	.word	0x000000b0


	//   ....[1]....
        /*00bc*/ 	.word	0x00000520


	//   ....[2]....
        /*00c0*/ 	.word	0x00000950


	//   ....[3]....
        /*00c4*/ 	.word	0x00000ae0


	//   ....[4]....
        /*00c8*/ 	.word	0x00000bd0


	//   ....[5]....
        /*00cc*/ 	.word	0x00000d30


	//   ....[6]....
        /*00d0*/ 	.word	0x00000e80


	//   ....[7]....
        /*00d4*/ 	.word	0x000010c0


	//   ....[8]....
        /*00d8*/ 	.word	0x000023f0


	//   ....[9]....
        /*00dc*/ 	.word	0x00003cd0


	//   ....[10]....
        /*00e0*/ 	.word	0x000041a0


	//   ....[11]....
        /*00e4*/ 	.word	0x000041d0


	//   ....[12]....
        /*00e8*/ 	.word	0x00004b80


	//   ....[13]....
        /*00ec*/ 	.word	0x00004d90


	//----- nvinfo : EIATTR_VRC_CTA_INIT_COUNT
	.align		4
.L_44:
        /*00f0*/ 	.byte	0x02, 0x4a
        /*00f2*/ 	.byte	0x80
	.zero		1


	//----- nvinfo : EIATTR_SYSCALL_OFFSETS
	.align		4
        /*00f4*/ 	.byte	0x04, 0x46
        /*00f6*/ 	.short	(.L_46 - .L_45)


	//   ....[0]....
.L_45:
        /*00f8*/ 	.word	0x00006a20


	//   ....[1]....
        /*00fc*/ 	.word	0x00006b60


	//   ....[2]....
        /*0100*/ 	.word	0x000073f0


	//   ....[3]....
        /*0104*/ 	.word	0x00008a10


	//   ....[4]....
        /*0108*/ 	.word	0x00009fc0


	//   ....[5]....
        /*010c*/ 	.word	0x0000b590


	//----- nvinfo : EIATTR_MBARRIER_INSTR_OFFSETS
	.align		4
.L_46:
        /*0110*/ 	.byte	0x04, 0x39
        /*0112*/ 	.short	(.L_48 - .L_47)


	//   ....[0]....
.L_47:
        /*0114*/ 	.word	0x00000670
        /*0118*/ 	.word	0x000000ff
        /*011c*/ 	.word	0x00000000
        /*0120*/ 	.short	0x0100
        /*0122*/ 	.byte	0x04
	.zero		1


	//   ....[1]....
        /*0124*/ 	.word	0x00000680
        /*0128*/ 	.word	0x000000ff
        /*012c*/ 	.word	0x000000b0
        /*0130*/ 	.short	0x0100
        /*0132*/ 	.byte	0x04
	.zero		1


	//   ....[2]....
        /*0134*/ 	.word	0x00000690
        /*0138*/ 	.word	0x000000ff
        /*013c*/ 	.word	0x00000008
        /*0140*/ 	.short	0x0100
        /*0142*/ 	.byte	0x04
	.zero		1


	//   ....[3]....
        /*0144*/ 	.word	0x000006a0
        /*0148*/ 	.word	0x000000ff
        /*014c*/ 	.word	0x000000b8
        /*0150*/ 	.short	0x0100
        /*0152*/ 	.byte	0x04
	.zero		1


	//   ....[4]....
        /*0154*/ 	.word	0x000006b0
        /*0158*/ 	.word	0x000000ff
        /*015c*/ 	.word	0x00000010
        /*0160*/ 	.short	0x0100
        /*0162*/ 	.byte	0x04
	.zero		1


	//   ....[5]....
        /*0164*/ 	.word	0x000006c0
        /*0168*/ 	.word	0x000000ff
        /*016c*/ 	.word	0x000000c0
        /*0170*/ 	.short	0x0100
        /*0172*/ 	.byte	0x04
	.zero		1


	//   ....[6]....
        /*0174*/ 	.word	0x000006d0
        /*0178*/ 	.word	0x000000ff
        /*017c*/ 	.word	0x00000018
        /*0180*/ 	.short	0x0100
        /*0182*/ 	.byte	0x04
	.zero		1


	//   ....[7]....
        /*0184*/ 	.word	0x000006e0
        /*0188*/ 	.word	0x000000ff
        /*018c*/ 	.word	0x000000c8
        /*0190*/ 	.short	0x0100
        /*0192*/ 	.byte	0x04
	.zero		1


	//   ....[8]....
        /*0194*/ 	.word	0x000006f0
        /*0198*/ 	.word	0x000000ff
        /*019c*/ 	.word	0x00000020
        /*01a0*/ 	.short	0x0100
        /*01a2*/ 	.byte	0x04
	.zero		1


	//   ....[9]....
        /*01a4*/ 	.word	0x00000700
        /*01a8*/ 	.word	0x000000ff
        /*01ac*/ 	.word	0x000000d0
        /*01b0*/ 	.short	0x0100
        /*01b2*/ 	.byte	0x04
	.zero		1


	//   ....[10]....
        /*01b4*/ 	.word	0x00000710
        /*01b8*/ 	.word	0x000000ff
        /*01bc*/ 	.word	0x00000028
        /*01c0*/ 	.short	0x0100
        /*01c2*/ 	.byte	0x04
	.zero		1


	//   ....[11]....
        /*01c4*/ 	.word	0x00000720
        /*01c8*/ 	.word	0x000000ff
        /*01cc*/ 	.word	0x000000d8
        /*01d0*/ 	.short	0x0100
        /*01d2*/ 	.byte	0x04
	.zero		1


	//   ....[12]....
        /*01d4*/ 	.word	0x00000730
        /*01d8*/ 	.word	0x000000ff
        /*01dc*/ 	.word	0x00000030
        /*01e0*/ 	.short	0x0100
        /*01e2*/ 	.byte	0x04
	.zero		1


	//   ....[13]....
        /*01e4*/ 	.word	0x00000740
        /*01e8*/ 	.word	0x000000ff
        /*01ec*/ 	.word	0x000000e0
        /*01f0*/ 	.short	0x0100
        /*01f2*/ 	.byte	0x04
	.zero		1


	//   ....[14]....
        /*01f4*/ 	.word	0x00000750
        /*01f8*/ 	.word	0x000000ff
        /*01fc*/ 	.word	0x00000038
        /*0200*/ 	.short	0x0100
        /*0202*/ 	.byte	0x04
	.zero		1


	//   ....[15]....
        /*0204*/ 	.word	0x00000760
        /*0208*/ 	.word	0x000000ff
        /*020c*/ 	.word	0x000000e8
        /*0210*/ 	.short	0x0100
        /*0212*/ 	.byte	0x04
	.zero		1


	//   ....[16]....
        /*0214*/ 	.word	0x00000770
        /*0218*/ 	.word	0x000000ff
        /*021c*/ 	.word	0x00000040
        /*0220*/ 	.short	0x0100
        /*0222*/ 	.byte	0x04
	.zero		1


	//   ....[17]....
        /*0224*/ 	.word	0x00000780
        /*0228*/ 	.word	0x000000ff
        /*022c*/ 	.word	0x000000f0
        /*0230*/ 	.short	0x0100
        /*0232*/ 	.byte	0x04
	.zero		1


	//   ....[18]....
        /*0234*/ 	.word	0x00000790
        /*0238*/ 	.word	0x000000ff
        /*023c*/ 	.word	0x00000048
        /*0240*/ 	.short	0x0100
        /*0242*/ 	.byte	0x04
	.zero		1


	//   ....[19]....
        /*0244*/ 	.word	0x000007a0
        /*0248*/ 	.word	0x000000ff
        /*024c*/ 	.word	0x000000f8
        /*0250*/ 	.short	0x0100
        /*0252*/ 	.byte	0x04
	.zero		1


	//   ....[20]....
        /*0254*/ 	.word	0x000007b0
        /*0258*/ 	.word	0x000000ff
        /*025c*/ 	.word	0x00000050
        /*0260*/ 	.short	0x0100
        /*0262*/ 	.byte	0x04
	.zero		1


	//   ....[21]....
        /*0264*/ 	.word	0x000007c0
        /*0268*/ 	.word	0x000000ff
        /*026c*/ 	.word	0x00000100
        /*0270*/ 	.short	0x0100
        /*0272*/ 	.byte	0x04
	.zero		1


	//   ....[22]....
        /*0274*/ 	.word	0x000007d0
        /*0278*/ 	.word	0x000000ff
        /*027c*/ 	.word	0x00000058
        /*0280*/ 	.short	0x0100
        /*0282*/ 	.byte	0x04
	.zero		1


	//   ....[23]....
        /*0284*/ 	.word	0x000007e0
        /*0288*/ 	.word	0x000000ff
        /*028c*/ 	.word	0x00000108
        /*0290*/ 	.short	0x0100
        /*0292*/ 	.byte	0x04
	.zero		1


	//   ....[24]....
        /*0294*/ 	.word	0x000007f0
        /*0298*/ 	.word	0x000000ff
        /*029c*/ 	.word	0x00000060
        /*02a0*/ 	.short	0x0100
        /*02a2*/ 	.byte	0x04
	.zero		1


	//   ....[25]....
        /*02a4*/ 	.word	0x00000800
        /*02a8*/ 	.word	0x000000ff
        /*02ac*/ 	.word	0x00000110
        /*02b0*/ 	.short	0x0100
        /*02b2*/ 	.byte	0x04
	.zero		1


	//   ....[26]....
        /*02b4*/ 	.word	0x00000810
        /*02b8*/ 	.word	0x000000ff
        /*02bc*/ 	.word	0x00000068
        /*02c0*/ 	.short	0x0100
        /*02c2*/ 	.byte	0x04
	.zero		1


	//   ....[27]....
        /*02c4*/ 	.word	0x00000820
        /*02c8*/ 	.word	0x000000ff
        /*02cc*/ 	.word	0x00000118
        /*02d0*/ 	.short	0x0100
        /*02d2*/ 	.byte	0x04
	.zero		1


	//   ....[28]....
        /*02d4*/ 	.word	0x00000830
        /*02d8*/ 	.word	0x000000ff
        /*02dc*/ 	.word	0x00000070
        /*02e0*/ 	.short	0x0100
        /*02e2*/ 	.byte	0x04
	.zero		1


	//   ....[29]....
        /*02e4*/ 	.word	0x00000840
        /*02e8*/ 	.word	0x000000ff
        /*02ec*/ 	.word	0x00000120
        /*02f0*/ 	.short	0x0100
        /*02f2*/ 	.byte	0x04
	.zero		1


	//   ....[30]....
        /*02f4*/ 	.word	0x00000850
        /*02f8*/ 	.word	0x000000ff
        /*02fc*/ 	.word	0x00000078
        /*0300*/ 	.short	0x0100
        /*0302*/ 	.byte	0x04
	.zero		1


	//   ....[31]....
        /*0304*/ 	.word	0x00000860
        /*0308*/ 	.word	0x000000ff
        /*030c*/ 	.word	0x00000128
        /*0310*/ 	.short	0x0100
        /*0312*/ 	.byte	0x04
	.zero		1


	//   ....[32]....
        /*0314*/ 	.word	0x00000870
        /*0318*/ 	.word	0x000000ff
        /*031c*/ 	.word	0x00000080
        /*0320*/ 	.short	0x0100
        /*0322*/ 	.byte	0x04
	.zero		1


	//   ....[33]....
        /*0324*/ 	.word	0x00000880
        /*0328*/ 	.word	0x000000ff
        /*032c*/ 	.word	0x00000130
        /*0330*/ 	.short	0x0100
        /*0332*/ 	.byte	0x04
	.zero		1


	//   ....[34]....
        /*0334*/ 	.word	0x00000890
        /*0338*/ 	.word	0x000000ff
        /*033c*/ 	.word	0x00000088
        /*0340*/ 	.short	0x0100
        /*0342*/ 	.byte	0x04
	.zero		1


	//   ....[35]....
        /*0344*/ 	.word	0x000008a0
        /*0348*/ 	.word	0x000000ff
        /*034c*/ 	.word	0x00000138
        /*0350*/ 	.short	0x0100
        /*0352*/ 	.byte	0x04
	.zero		1


	//   ....[36]....
        /*0354*/ 	.word	0x000008b0
        /*0358*/ 	.word	0x000000ff
        /*035c*/ 	.word	0x00000090
        /*0360*/ 	.short	0x0100
        /*0362*/ 	.byte	0x04
	.zero		1


	//   ....[37]....
        /*0364*/ 	.word	0x000008c0
        /*0368*/ 	.word	0x000000ff
        /*036c*/ 	.word	0x00000140
        /*0370*/ 	.short	0x0100
        /*0372*/ 	.byte	0x04
	.zero		1


	//   ....[38]....
        /*0374*/ 	.word	0x000008d0
        /*0378*/ 	.word	0x000000ff
        /*037c*/ 	.word	0x00000098
        /*0380*/ 	.short	0x0100
        /*0382*/ 	.byte	0x04
	.zero		1


	//   ....[39]....
        /*0384*/ 	.word	0x000008e0
        /*0388*/ 	.word	0x000000ff
        /*038c*/ 	.word	0x00000148
        /*0390*/ 	.short	0x0100
        /*0392*/ 	.byte	0x04
	.zero		1


	//   ....[40]....
        /*0394*/ 	.word	0x000008f0
        /*0398*/ 	.word	0x000000ff
        /*039c*/ 	.word	0x000000a0
        /*03a0*/ 	.short	0x0100
        /*03a2*/ 	.byte	0x04
	.zero		1


	//   ....[41]....
        /*03a4*/ 	.word	0x00000900
        /*03a8*/ 	.word	0x000000ff
        /*03ac*/ 	.word	0x00000150
        /*03b0*/ 	.short	0x0100
        /*03b2*/ 	.byte	0x04
	.zero		1


	//   ....[42]....
        /*03b4*/ 	.word	0x00000910
        /*03b8*/ 	.word	0x000000ff
        /*03bc*/ 	.word	0x000000a8
        /*03c0*/ 	.short	0x0100
        /*03c2*/ 	.byte	0x04
	.zero		1


	//   ....[43]....
        /*03c4*/ 	.word	0x00000920
        /*03c8*/ 	.word	0x000000ff
        /*03cc*/ 	.word	0x00000158
        /*03d0*/ 	.short	0x0100
        /*03d2*/ 	.byte	0x04
	.zero		1


	//   ....[44]....
        /*03d4*/ 	.word	0x00000a50
        /*03d8*/ 	.word	0x000000ff
        /*03dc*/ 	.word	0x00000160
        /*03e0*/ 	.short	0x0100
        /*03e2*/ 	.byte	0x04
	.zero		1


	//   ....[45]....
        /*03e4*/ 	.word	0x00000a60
        /*03e8*/ 	.word	0x000000ff
        /*03ec*/ 	.word	0x00000180
        /*03f0*/ 	.short	0x0100
        /*03f2*/ 	.byte	0x04
	.zero		1


	//   ....[46]....
        /*03f4*/ 	.word	0x00000a70
        /*03f8*/ 	.word	0x000000ff
        /*03fc*/ 	.word	0x00000168
        /*0400*/ 	.short	0x0100
        /*0402*/ 	.byte	0x04
	.zero		1


	//   ....[47]....
        /*0404*/ 	.word	0x00000a80
        /*0408*/ 	.word	0x000000ff
        /*040c*/ 	.word	0x00000188
        /*0410*/ 	.short	0x0100
        /*0412*/ 	.byte	0x04
	.zero		1


	//   ....[48]....
        /*0414*/ 	.word	0x00000a90
        /*0418*/ 	.word	0x000000ff
        /*041c*/ 	.word	0x00000170
        /*0420*/ 	.short	0x0100
        /*0422*/ 	.byte	0x04
	.zero		1


	//   ....[49]....
        /*0424*/ 	.word	0x00000aa0
        /*0428*/ 	.word	0x000000ff
        /*042c*/ 	.word	0x00000190
        /*0430*/ 	.short	0x0100
        /*0432*/ 	.byte	0x04
	.zero		1


	//   ....[50]....
        /*0434*/ 	.word	0x00000ab0
        /*0438*/ 	.word	0x000000ff
        /*043c*/ 	.word	0x00000178
        /*0440*/ 	.short	0x0100
        /*0442*/ 	.byte	0x04
	.zero		1


	//   ....[51]....
        /*0444*/ 	.word	0x00000ac0
        /*0448*/ 	.word	0x000000ff
        /*044c*/ 	.word	0x00000198
        /*0450*/ 	.short	0x0100
        /*0452*/ 	.byte	0x04
	.zero		1


	//   ....[52]....
        /*0454*/ 	.word	0x00000ba0
        /*0458*/ 	.word	0x000000ff
        /*045c*/ 	.word	0x000001a0
        /*0460*/ 	.short	0x0100
        /*0462*/ 	.byte	0x06
	.zero		1


	//   ....[53]....
        /*0464*/ 	.word	0x00000bb0
        /*0468*/ 	.word	0x000000ff
        /*046c*/ 	.word	0x000001a8
        /*0470*/ 	.short	0x0100
        /*0472*/ 	.byte	0x06
	.zero		1


	//   ....[54]....
        /*0474*/ 	.word	0x00000ce0
        /*0478*/ 	.word	0x000000ff
        /*047c*/ 	.word	0x000001b0
        /*0480*/ 	.short	0x0100
        /*0482*/ 	.byte	0x06
	.zero		1


	//   ....[55]....
        /*0484*/ 	.word	0x00000cf0
        /*0488*/ 	.word	0x000000ff
        /*048c*/ 	.word	0x000001c0
        /*0490*/ 	.short	0x0100
        /*0492*/ 	.byte	0x06
	.zero		1


	//   ....[56]....
        /*0494*/ 	.word	0x00000d00
        /*0498*/ 	.word	0x000000ff
        /*049c*/ 	.word	0x000001b8
        /*04a0*/ 	.short	0x0100
        /*04a2*/ 	.byte	0x06
	.zero		1


	//   ....[57]....
        /*04a4*/ 	.word	0x00000d10
        /*04a8*/ 	.word	0x000000ff
        /*04ac*/ 	.word	0x000001c8
        /*04b0*/ 	.short	0x0100
        /*04b2*/ 	.byte	0x06
	.zero		1


	//   ....[58]....
        /*04b4*/ 	.word	0x00000e30
        /*04b8*/ 	.word	0x000000ff
        /*04bc*/ 	.word	0x000001d0
        /*04c0*/ 	.short	0x0100
        /*04c2*/ 	.byte	0x04
	.zero		1


	//   ....[59]....
        /*04c4*/ 	.word	0x00000e40
        /*04c8*/ 	.word	0x000000ff
        /*04cc*/ 	.word	0x000001e0
        /*04d0*/ 	.short	0x0100
        /*04d2*/ 	.byte	0x04
	.zero		1


	//   ....[60]....
        /*04d4*/ 	.word	0x00000e50
        /*04d8*/ 	.word	0x000000ff
        /*04dc*/ 	.word	0x000001d8
        /*04e0*/ 	.short	0x0100
        /*04e2*/ 	.byte	0x04
	.zero		1


	//   ....[61]....
        /*04e4*/ 	.word	0x00000e60
        /*04e8*/ 	.word	0x000000ff
        /*04ec*/ 	.word	0x000001e8
        /*04f0*/ 	.short	0x0100
        /*04f2*/ 	.byte	0x04
	.zero		1


	//   ....[62]....
        /*04f4*/ 	.word	0x00000f50
        /*04f8*/ 	.word	0x000000ff
        /*04fc*/ 	.word	0x000001f0
        /*0500*/ 	.short	0x0100
        /*0502*/ 	.byte	0x04
	.zero		1


	//   ....[63]....
        /*0504*/ 	.word	0x00000f60
        /*0508*/ 	.word	0x000000ff
        /*050c*/ 	.word	0x00000200
        /*0510*/ 	.short	0x0100
        /*0512*/ 	.byte	0x04
	.zero		1


	//   ....[64]....
        /*0514*/ 	.word	0x00000f70
        /*0518*/ 	.word	0x000000ff
        /*051c*/ 	.word	0x000001f8
        /*0520*/ 	.short	0x0100
        /*0522*/ 	.byte	0x04
	.zero		1


	//   ....[65]....
        /*0524*/ 	.word	0x00000f80
        /*0528*/ 	.word	0x000000ff
        /*052c*/ 	.word	0x00000208
        /*0530*/ 	.short	0x0100
        /*0532*/ 	.byte	0x04
	.zero		1


	//   ....[66]....
        /*0534*/ 	.word	0x00001080
        /*0538*/ 	.word	0x000000ff
        /*053c*/ 	.word	0x00000210
        /*0540*/ 	.short	0x0100
        /*0542*/ 	.byte	0x06
	.zero		1


	//   ....[67]....
        /*0544*/ 	.word	0x00001c20
        /*0548*/ 	.word	0x00000003
        /*054c*/ 	.word	0x00000200
        /*0550*/ 	.short	0x010a
        /*0552*/ 	.byte	0xff
	.zero		1


	//   ....[68]....
        /*0554*/ 	.word	0x00001c50
        /*0558*/ 	.word	0x00000003
        /*055c*/ 	.word	0x000001f0
        /*0560*/ 	.short	0x0101
        /*0562*/ 	.byte	0xff
	.zero		1


	//   ....[69]....
        /*0564*/ 	.word	0x00001d10
        /*0568*/ 	.word	0x000000ff
        /*056c*/ 	.word	0x000000b0
        /*0570*/ 	.short	0x010a
        /*0572*/ 	.byte	0x04
	.zero		1


	//   ....[70]....
        /*0574*/ 	.word	0x00001dd0
        /*0578*/ 	.word	0x000000ff
        /*057c*/ 	.word	0x000000b0
        /*0580*/ 	.short	0x010a
        /*0582*/ 	.byte	0x21
	.zero		1


	//   ....[71]....
        /*0584*/ 	.word	0x00001f80
        /*0588*/ 	.word	0x000000ff
        /*058c*/ 	.word	0x000000b0
        /*0590*/ 	.short	0x010a
        /*0592*/ 	.byte	0x05
	.zero		1


	//   ....[72]....
        /*0594*/ 	.word	0x00002090
        /*0598*/ 	.word	0x000000ff
        /*059c*/ 	.word	0x000001a8
        /*05a0*/ 	.short	0x0101
        /*05a2*/ 	.byte	0x06
	.zero		1


	//   ....[73]....
        /*05a4*/ 	.word	0x000020b0
        /*05a8*/ 	.word	0x000000ff
        /*05ac*/ 	.word	0x000000b0
        /*05b0*/ 	.short	0x010a
        /*05b2*/ 	.byte	0x04
	.zero		1


	//   ....[74]....
        /*05b4*/ 	.word	0x00002130
        /*05b8*/ 	.word	0x000000ff
        /*05bc*/ 	.word	0x000000b0
        /*05c0*/ 	.short	0x010a
        /*05c2*/ 	.byte	0x11
	.zero		1


	//   ....[75]....
        /*05c4*/ 	.word	0x000022c0
        /*05c8*/ 	.word	0x000000ff
        /*05cc*/ 	.word	0x000000b0
        /*05d0*/ 	.short	0x010a
        /*05d2*/ 	.byte	0x05
	.zero		1


	//   ....[76]....
        /*05d4*/ 	.word	0x00002420
        /*05d8*/ 	.word	0x00000003
        /*05dc*/ 	.word	0x000001b0
        /*05e0*/ 	.short	0x010a
        /*05e2*/ 	.byte	0xff
	.zero		1


	//   ....[77]....
        /*05e4*/ 	.word	0x00002570
        /*05e8*/ 	.word	0x00000000
        /*05ec*/ 	.word	0x00000000
        /*05f0*/ 	.short	0x0101
        /*05f2*/ 	.byte	0xff
	.zero		1


	//   ....[78]....
        /*05f4*/ 	.word	0x00002b30
        /*05f8*/ 	.word	0x000000ff
        /*05fc*/ 	.word	0x00000000
        /*0600*/ 	.short	0x010a
        /*0602*/ 	.byte	0x04
	.zero		1


	//   ....[79]....
        /*0604*/ 	.word	0x00002bc0
        /*0608*/ 	.word	0x000000ff
        /*060c*/ 	.word	0x00000000
        /*0610*/ 	.short	0x010a
        /*0612*/ 	.byte	0x05
	.zero		1


	//   ....[80]....
        /*0614*/ 	.word	0x00002c50
        /*0618*/ 	.word	0x000000ff
        /*061c*/ 	.word	0x00000000
        /*0620*/ 	.short	0x010a
        /*0622*/ 	.byte	0x05
	.zero		1


	//   ....[81]....
        /*0624*/ 	.word	0x00002ce0
        /*0628*/ 	.word	0x000000ff
        /*062c*/ 	.word	0x00000000
        /*0630*/ 	.short	0x010a
        /*0632*/ 	.byte	0x05
	.zero		1


	//   ....[82]....
        /*0634*/ 	.word	0x00002d70
        /*0638*/ 	.word	0x000000ff
        /*063c*/ 	.word	0x00000000
        /*0640*/ 	.short	0x010a
        /*0642*/ 	.byte	0x05
	.zero		1


	//   ....[83]....
        /*0644*/ 	.word	0x00002e00
        /*0648*/ 	.word	0x000000ff
        /*064c*/ 	.word	0x00000000
        /*0650*/ 	.short	0x010a
        /*0652*/ 	.byte	0x05
	.zero		1


	//   ....[84]....
        /*0654*/ 	.word	0x00002e90
        /*0658*/ 	.word	0x000000ff
        /*065c*/ 	.word	0x00000000
        /*0660*/ 	.short	0x010a
        /*0662*/ 	.byte	0x05
	.zero		1


	//   ....[85]....
        /*0664*/ 	.word	0x00002f20
        /*0668*/ 	.word	0x000000ff
        /*066c*/ 	.word	0x00000000
        /*0670*/ 	.short	0x010a
        /*0672*/ 	.byte	0x05
	.zero		1


	//   ....[86]....
        /*0674*/ 	.word	0x00002fb0
        /*0678*/ 	.word	0x000000ff
        /*067c*/ 	.word	0x00000000
        /*0680*/ 	.short	0x010a
        /*0682*/ 	.byte	0x05
	.zero		1


	//   ....[87]....
        /*0684*/ 	.word	0x00003040
        /*0688*/ 	.word	0x000000ff
        /*068c*/ 	.word	0x00000000
        /*0690*/ 	.short	0x010a
        /*0692*/ 	.byte	0x05
	.zero		1


	//   ....[88]....
        /*0694*/ 	.word	0x000030d0
        /*0698*/ 	.word	0x000000ff
        /*069c*/ 	.word	0x00000000
        /*06a0*/ 	.short	0x010a
        /*06a2*/ 	.byte	0x05
	.zero		1


	//   ....[89]....
        /*06a4*/ 	.word	0x00003160
        /*06a8*/ 	.word	0x000000ff
        /*06ac*/ 	.word	0x00000000
        /*06b0*/ 	.short	0x010a
        /*06b2*/ 	.byte	0x05
	.zero		1


	//   ....[90]....
        /*06b4*/ 	.word	0x000031f0
        /*06b8*/ 	.word	0x000000ff
        /*06bc*/ 	.word	0x00000000
        /*06c0*/ 	.short	0x010a
        /*06c2*/ 	.byte	0x05
	.zero		1


	//   ....[91]....
        /*06c4*/ 	.word	0x00003280
        /*06c8*/ 	.word	0x000000ff
        /*06cc*/ 	.word	0x00000000
        /*06d0*/ 	.short	0x010a
        /*06d2*/ 	.byte	0x05
	.zero		1


	//   ....[92]....
        /*06d4*/ 	.word	0x00003310
        /*06d8*/ 	.word	0x000000ff
        /*06dc*/ 	.word	0x00000000
        /*06e0*/ 	.short	0x010a
        /*06e2*/ 	.byte	0x05
	.zero		1


	//   ....[93]....
        /*06e4*/ 	.word	0x000033a0
        /*06e8*/ 	.word	0x000000ff
        /*06ec*/ 	.word	0x00000000
        /*06f0*/ 	.short	0x010a
        /*06f2*/ 	.byte	0x05
	.zero		1


	//   ....[94]....
        /*06f4*/ 	.word	0x00003430
        /*06f8*/ 	.word	0x000000ff
        /*06fc*/ 	.word	0x00000000
        /*0700*/ 	.short	0x010a
        /*0702*/ 	.byte	0x05
	.zero		1


	//   ....[95]....
        /*0704*/ 	.word	0x000034c0
        /*0708*/ 	.word	0x000000ff
        /*070c*/ 	.word	0x00000000
        /*0710*/ 	.short	0x010a
        /*0712*/ 	.byte	0x05
	.zero		1


	//   ....[96]....
        /*0714*/ 	.word	0x00003550
        /*0718*/ 	.word	0x000000ff
        /*071c*/ 	.word	0x00000000
        /*0720*/ 	.short	0x010a
        /*0722*/ 	.byte	0x05
	.zero		1


	//   ....[97]....
        /*0724*/ 	.word	0x000035e0
        /*0728*/ 	.word	0x000000ff
        /*072c*/ 	.word	0x00000000
        /*0730*/ 	.short	0x010a
        /*0732*/ 	.byte	0x05
	.zero		1


	//   ....[98]....
        /*0734*/ 	.word	0x00003670
        /*0738*/ 	.word	0x000000ff
        /*073c*/ 	.word	0x00000000
        /*0740*/ 	.short	0x010a
        /*0742*/ 	.byte	0x05
	.zero		1


	//   ....[99]....
        /*0744*/ 	.word	0x00003710
        /*0748*/ 	.word	0x00000000
        /*074c*/ 	.word	0x00000000
        /*0750*/ 	.short	0x010a
        /*0752*/ 	.byte	0xff
	.zero		1


	//   ....[100]....
        /*0754*/ 	.word	0x00003830
        /*0758*/ 	.word	0x00000000
        /*075c*/ 	.word	0x000001f0
        /*0760*/ 	.short	0x010a
        /*0762*/ 	.byte	0xff
	.zero		1


	//   ....[101]....
        /*0764*/ 	.word	0x000038a0
        /*0768*/ 	.word	0x00000004
        /*076c*/ 	.word	0x00000000
        /*0770*/ 	.short	0x0101
        /*0772*/ 	.byte	0xff
	.zero		1


	//   ....[102]....
        /*0774*/ 	.word	0x000038c0
        /*0778*/ 	.word	0x000000ff
        /*077c*/ 	.word	0x000001c0
        /*0780*/ 	.short	0x010a
        /*0782*/ 	.byte	0x04
	.zero		1


	//   ....[103]....
        /*0784*/ 	.word	0x000039e0
        /*0788*/ 	.word	0x00000000
        /*078c*/ 	.word	0x000001b0
        /*0790*/ 	.short	0x010a
        /*0792*/ 	.byte	0xff
	.zero		1


	//   ....[104]....
        /*0794*/ 	.word	0x00003ae0
        /*0798*/ 	.word	0x00000000
        /*079c*/ 	.word	0x00000000
        /*07a0*/ 	.short	0x0101
        /*07a2*/ 	.byte	0xff
	.zero		1


	//   ....[105]....
        /*07a4*/ 	.word	0x00003b70
        /*07a8*/ 	.word	0x000000ff
        /*07ac*/ 	.word	0x000001c0
        /*07b0*/ 	.short	0x0106
        /*07b2*/ 	.byte	0x04
	.zero		1


	//   ....[106]....
        /*07b4*/ 	.word	0x00003b90
        /*07b8*/ 	.word	0x000000ff
        /*07bc*/ 	.word	0x000001c0
        /*07c0*/ 	.short	0x010a
        /*07c2*/ 	.byte	0x04
	.zero		1


	//   ....[107]....
        /*07c4*/ 	.word	0x00003c20
        /*07c8*/ 	.word	0x000000ff
        /*07cc*/ 	.word	0x000001c0
        /*07d0*/ 	.short	0x0106
        /*07d2*/ 	.byte	0x07
	.zero		1


	//   ....[108]....
        /*07d4*/ 	.word	0x00003c60
        /*07d8*/ 	.word	0x00000000
        /*07dc*/ 	.word	0x000001c0
        /*07e0*/ 	.short	0x010a
        /*07e2*/ 	.byte	0xff
	.zero		1


	//   ....[109]....
        /*07e4*/ 	.word	0x00003ea0
        /*07e8*/ 	.word	0x000000ff
        /*07ec*/ 	.word	0x00000008
        /*07f0*/ 	.short	0x010a
        /*07f2*/ 	.byte	0x05
	.zero		1


	//   ....[110]....
        /*07f4*/ 	.word	0x00003ec0
        /*07f8*/ 	.word	0x000000ff
        /*07fc*/ 	.word	0x00000008
        /*0800*/ 	.short	0x010a
        /*0802*/ 	.byte	0x05
	.zero		1


	//   ....[111]....
        /*0804*/ 	.word	0x00004050
        /*0808*/ 	.word	0x000000ff
        /*080c*/ 	.word	0x00000008
        /*0810*/ 	.short	0x010a
        /*0812*/ 	.byte	0x05
	.zero		1


	//   ....[112]....
        /*0814*/ 	.word	0x00004070
        /*0818*/ 	.word	0x000000ff
        /*081c*/ 	.word	0x00000008
        /*0820*/ 	.short	0x010a
        /*0822*/ 	.byte	0x05
	.zero		1


	//   ....[113]....
        /*0824*/ 	.word	0x00004130
        /*0828*/ 	.word	0x000000ff
        /*082c*/ 	.word	0x00000000
        /*0830*/ 	.short	0x0101
        /*0832*/ 	.byte	0x04
	.zero		1


	//   ....[114]....
        /*0834*/ 	.word	0x00004410
        /*0838*/ 	.word	0x00000000
        /*083c*/ 	.word	0x000001b0
        /*0840*/ 	.short	0x010a
        /*0842*/ 	.byte	0xff
	.zero		1


	//   ....[115]....
        /*0844*/ 	.word	0x000044d0
        /*0848*/ 	.word	0x00000000
        /*084c*/ 	.word	0x00000000
        /*0850*/ 	.short	0x0101
        /*0852*/ 	.byte	0xff
	.zero		1


	//   ....[116]....
        /*0854*/ 	.word	0x00004580
        /*0858*/ 	.word	0x000000ff
        /*085c*/ 	.word	0x00000000
        /*0860*/ 	.short	0x010a
        /*0862*/ 	.byte	0x04
	.zero		1


	//   ....[117]....
        /*0864*/ 	.word	0x00004590
        /*0868*/ 	.word	0x000000ff
        /*086c*/ 	.word	0x000001e0
        /*0870*/ 	.short	0x010a
        /*0872*/ 	.byte	0x13
	.zero		1


	//   ....[118]....
        /*0874*/ 	.word	0x00004650
        /*0878*/ 	.word	0x000000ff
        /*087c*/ 	.word	0x00000000
        /*0880*/ 	.short	0x010a
        /*0882*/ 	.byte	0x06
	.zero		1


	//   ....[119]....
        /*0884*/ 	.word	0x00004770
        /*0888*/ 	.word	0x000000ff
        /*088c*/ 	.word	0x00000000
        /*0890*/ 	.short	0x010a
        /*0892*/ 	.byte	0x04
	.zero		1


	//   ....[120]....
        /*0894*/ 	.word	0x00004990
        /*0898*/ 	.word	0x000000ff
        /*089c*/ 	.word	0x00000000
        /*08a0*/ 	.short	0x010a
        /*08a2*/ 	.byte	0x04
	.zero		1


	//   ....[121]....
        /*08a4*/ 	.word	0x00004a30
        /*08a8*/ 	.word	0x00000000
        /*08ac*/ 	.word	0x00000000
        /*08b0*/ 	.short	0x010a
        /*08b2*/ 	.byte	0xff
	.zero		1


	//   ....[122]....
        /*08b4*/ 	.word	0x00004a70
        /*08b8*/ 	.word	0x00000000
        /*08bc*/ 	.word	0x00000000
        /*08c0*/ 	.short	0x010a
        /*08c2*/ 	.byte	0xff
	.zero		1


	//   ....[123]....
        /*08c4*/ 	.word	0x00004ae0
        /*08c8*/ 	.word	0x000000ff
        /*08cc*/ 	.word	0x00000000
        /*08d0*/ 	.short	0x0101
        /*08d2*/ 	.byte	0x04
	.zero		1


	//   ....[124]....
        /*08d4*/ 	.word	0x00004b20
        /*08d8*/ 	.word	0x000000ff
        /*08dc*/ 	.word	0x00000210
        /*08e0*/ 	.short	0x010a
        /*08e2*/ 	.byte	0x0d
	.zero		1


	//   ....[125]....
        /*08e4*/ 	.word	0x00004b70
        /*08e8*/ 	.word	0x000000ff
        /*08ec*/ 	.word	0x00000000
        /*08f0*/ 	.short	0x0101
        /*08f2*/ 	.byte	0x04
	.zero		1


	//   ....[126]....
        /*08f4*/ 	.word	0x00005050
        /*08f8*/ 	.word	0x00000008
        /*08fc*/ 	.word	0x000001b0
        /*0900*/ 	.short	0x010a
        /*0902*/ 	.byte	0xff
	.zero		1


	//   ....[127]....
        /*0904*/ 	.word	0x000051c0
        /*0908*/ 	.word	0x00000000
        /*090c*/ 	.word	0x00000000
        /*0910*/ 	.short	0x0101
        /*0912*/ 	.byte	0xff
	.zero		1


	//   ....[128]....
        /*0914*/ 	.word	0x000056a0
        /*0918*/ 	.word	0x000000ff
        /*091c*/ 	.word	0x000001a8
        /*0920*/ 	.short	0x010a
        /*0922*/ 	.byte	0x15
	.zero		1


	//   ....[129]....
        /*0924*/ 	.word	0x00005830
        /*0928*/ 	.word	0x000000ff
        /*092c*/ 	.word	0x00000180
        /*0930*/ 	.short	0x010a
        /*0932*/ 	.byte	0x15
	.zero		1


	//   ....[130]....
        /*0934*/ 	.word	0x00005980
        /*0938*/ 	.word	0x000000ff
        /*093c*/ 	.word	0x00000160
        /*0940*/ 	.short	0x010b
        /*0942*/ 	.byte	0x15
	.zero		1


	//   ....[131]....
        /*0944*/ 	.word	0x000059a0
        /*0948*/ 	.word	0x000000ff
        /*094c*/ 	.word	0x00000000
        /*0950*/ 	.short	0x0101
        /*0952*/ 	.byte	0x04
	.zero		1


	//   ....[132]....
        /*0954*/ 	.word	0x000059b0
        /*0958*/ 	.word	0x000000ff
        /*095c*/ 	.word	0x00000188
        /*0960*/ 	.short	0x010a
        /*0962*/ 	.byte	0x15
	.zero		1


	//   ....[133]....
        /*0964*/ 	.word	0x00005b00
        /*0968*/ 	.word	0x000000ff
        /*096c*/ 	.word	0x00000168
        /*0970*/ 	.short	0x010b
        /*0972*/ 	.byte	0x15
	.zero		1


	//   ....[134]....
        /*0974*/ 	.word	0x00005b20
        /*0978*/ 	.word	0x000000ff
        /*097c*/ 	.word	0x00000000
        /*0980*/ 	.short	0x0101
        /*0982*/ 	.byte	0x04
	.zero		1


	//   ....[135]....
        /*0984*/ 	.word	0x00005b30
        /*0988*/ 	.word	0x000000ff
        /*098c*/ 	.word	0x00000190
        /*0990*/ 	.short	0x010a
        /*0992*/ 	.byte	0x15
	.zero		1


	//   ....[136]....
        /*0994*/ 	.word	0x00005c90
        /*0998*/ 	.word	0x000000ff
        /*099c*/ 	.word	0x00000170
        /*09a0*/ 	.short	0x010b
        /*09a2*/ 	.byte	0x15
	.zero		1


	//   ....[137]....
        /*09a4*/ 	.word	0x00005cb0
        /*09a8*/ 	.word	0x000000ff
        /*09ac*/ 	.word	0x00000000
        /*09b0*/ 	.short	0x0101
        /*09b2*/ 	.byte	0x04
	.zero		1


	//   ....[138]....
        /*09b4*/ 	.word	0x00005cc0
        /*09b8*/ 	.word	0x000000ff
        /*09bc*/ 	.word	0x00000198
        /*09c0*/ 	.short	0x010a
        /*09c2*/ 	.byte	0x15
	.zero		1


	//   ....[139]....
        /*09c4*/ 	.word	0x00005ec0
        /*09c8*/ 	.word	0x000000ff
        /*09cc*/ 	.word	0x00000178
        /*09d0*/ 	.short	0x010b
        /*09d2*/ 	.byte	0x15
	.zero		1


	//   ....[140]....
        /*09d4*/ 	.word	0x00005ed0
        /*09d8*/ 	.word	0x000000ff
        /*09dc*/ 	.word	0x00000000
        /*09e0*/ 	.short	0x0101
        /*09e2*/ 	.byte	0x29
	.zero		1


	//   ....[141]....
        /*09e4*/ 	.word	0x00005f00
        /*09e8*/ 	.word	0x000000ff
        /*09ec*/ 	.word	0x00000180
        /*09f0*/ 	.short	0x010a
        /*09f2*/ 	.byte	0x15
	.zero		1


	//   ....[142]....
        /*09f4*/ 	.word	0x00005f20
        /*09f8*/ 	.word	0x000000ff
        /*09fc*/ 	.word	0x00000188
        /*0a00*/ 	.short	0x010a
        /*0a02*/ 	.byte	0x15
	.zero		1


	//   ....[143]....
        /*0a04*/ 	.word	0x00005f40
        /*0a08*/ 	.word	0x000000ff
        /*0a0c*/ 	.word	0x00000190
        /*0a10*/ 	.short	0x010a
        /*0a12*/ 	.byte	0x15
	.zero		1


	//   ....[144]....
        /*0a14*/ 	.word	0x00005f80
        /*0a18*/ 	.word	0x00000000
        /*0a1c*/ 	.word	0x00000198
        /*0a20*/ 	.short	0x010a
        /*0a22*/ 	.byte	0xff
	.zero		1


	//   ....[145]....
        /*0a24*/ 	.word	0x000062b0
        /*0a28*/ 	.word	0x00000003
        /*0a2c*/ 	.word	0x000001b0
        /*0a30*/ 	.short	0x010a
        /*0a32*/ 	.byte	0xff
	.zero		1


	//   ....[146]....
        /*0a34*/ 	.word	0x00006430
        /*0a38*/ 	.word	0x00000000
        /*0a3c*/ 	.word	0x00000000
        /*0a40*/ 	.short	0x0101
        /*0a42*/ 	.byte	0xff
	.zero		1


	//   ....[147]....
        /*0a44*/ 	.word	0x00006f90
        /*0a48*/ 	.word	0x00000003
        /*0a4c*/ 	.word	0x00000160
        /*0a50*/ 	.short	0x010a
        /*0a52*/ 	.byte	0xff
	.zero		1


	//   ....[148]....
        /*0a54*/ 	.word	0x00006fd0
        /*0a58*/ 	.word	0x000000a3
        /*0a5c*/ 	.word	0x000001d0
        /*0a60*/ 	.short	0x010a
        /*0a62*/ 	.byte	0xff
	.zero		1


	//   ....[149]....
        /*0a64*/ 	.word	0x00007100
        /*0a68*/ 	.word	0x00000003
        /*0a6c*/ 	.word	0x00000160
        /*0a70*/ 	.short	0x010a
        /*0a72*/ 	.byte	0xff
	.zero		1


	//   ....[150]....
        /*0a74*/ 	.word	0x00007240
        /*0a78*/ 	.word	0x00000000
        /*0a7c*/ 	.word	0x00000000
        /*0a80*/ 	.short	0x0101
        /*0a82*/ 	.byte	0xff
	.zero		1


	//   ....[151]....
        /*0a84*/ 	.word	0x000072c0
        /*0a88*/ 	.word	0x000000a3
        /*0a8c*/ 	.word	0x000001d0
        /*0a90*/ 	.short	0x010a
        /*0a92*/ 	.byte	0xff
	.zero		1


	//   ....[152]....
        /*0a94*/ 	.word	0x00008670
        /*0a98*/ 	.word	0x000000bf
        /*0a9c*/ 	.word	0x00000160
        /*0aa0*/ 	.short	0x010a
        /*0aa2*/ 	.byte	0xff
	.zero		1


	//   ....[153]....
        /*0aa4*/ 	.word	0x00008740
        /*0aa8*/ 	.word	0x000000bf
        /*0aac*/ 	.word	0x00000160
        /*0ab0*/ 	.short	0x010a
        /*0ab2*/ 	.byte	0xff
	.zero		1


	//   ....[154]....
        /*0ab4*/ 	.word	0x00008880
        /*0ab8*/ 	.word	0x00000000
        /*0abc*/ 	.word	0x00000000
        /*0ac0*/ 	.short	0x0101
        /*0ac2*/ 	.byte	0xff
	.zero		1


	//   ....[155]....
        /*0ac4*/ 	.word	0x00009c20
        /*0ac8*/ 	.word	0x00000000
        /*0acc*/ 	.word	0x00000160
        /*0ad0*/ 	.short	0x010a
        /*0ad2*/ 	.byte	0xff
	.zero		1


	//   ....[156]....
        /*0ad4*/ 	.word	0x00009cf0
        /*0ad8*/ 	.word	0x00000000
        /*0adc*/ 	.word	0x00000160
        /*0ae0*/ 	.short	0x010a
        /*0ae2*/ 	.byte	0xff
	.zero		1


	//   ....[157]....
        /*0ae4*/ 	.word	0x00009e30
        /*0ae8*/ 	.word	0x00000000
        /*0aec*/ 	.word	0x00000000
        /*0af0*/ 	.short	0x0101
        /*0af2*/ 	.byte	0xff
	.zero		1


	//   ....[158]....
        /*0af4*/ 	.word	0x0000b200
        /*0af8*/ 	.word	0x00000000
        /*0afc*/ 	.word	0x00000160
        /*0b00*/ 	.short	0x010a
        /*0b02*/ 	.byte	0xff
	.zero		1


	//   ....[159]....
        /*0b04*/ 	.word	0x0000b2d0
        /*0b08*/ 	.word	0x00000000
        /*0b0c*/ 	.word	0x00000160
        /*0b10*/ 	.short	0x010a
        /*0b12*/ 	.byte	0xff
	.zero		1


	//   ....[160]....
        /*0b14*/ 	.word	0x0000b410
        /*0b18*/ 	.word	0x00000000
        /*0b1c*/ 	.word	0x00000000
        /*0b20*/ 	.short	0x0101
        /*0b22*/ 	.byte	0xff
	.zero		1


	//   ....[161]....
        /*0b24*/ 	.word	0x0000b840
        /*0b28*/ 	.word	0x000000a3
        /*0b2c*/ 	.word	0x00000000
        /*0b30*/ 	.short	0x0101
        /*0b32*/ 	.byte	0xff
	.zero		1


	//   ....[162]....
        /*0b34*/ 	.word	0x0000c8b0
        /*0b38*/ 	.word	0x00000003
        /*0b3c*/ 	.word	0x00000200
        /*0b40*/ 	.short	0x010a
        /*0b42*/ 	.byte	0xff
	.zero		1


	//   ....[163]....
        /*0b44*/ 	.word	0x0000c910
        /*0b48*/ 	.word	0x00000000
        /*0b4c*/ 	.word	0x000000b0
        /*0b50*/ 	.short	0x010a
        /*0b52*/ 	.byte	0xff
	.zero		1


	//   ....[164]....
        /*0b54*/ 	.word	0x0000c970
        /*0b58*/ 	.word	0x00000000
        /*0b5c*/ 	.word	0x000000b0
        /*0b60*/ 	.short	0x010a
        /*0b62*/ 	.byte	0xff
	.zero		1


	//   ....[165]....
        /*0b64*/ 	.word	0x0000c9c0
        /*0b68*/ 	.word	0x00000003
        /*0b6c*/ 	.word	0x000001b0
        /*0b70*/ 	.short	0x010a
        /*0b72*/ 	.byte	0xff
	.zero		1


	//   ....[166]....
        /*0b74*/ 	.word	0x0000ca20
        /*0b78*/ 	.word	0x00000000
        /*0b7c*/ 	.word	0x00000000
        /*0b80*/ 	.short	0x010a
        /*0b82*/ 	.byte	0xff
	.zero		1


	//   ....[167]....
        /*0b84*/ 	.word	0x0000ca80
        /*0b88*/ 	.word	0x00000000
        /*0b8c*/ 	.word	0x00000000
        /*0b90*/ 	.short	0x010a
        /*0b92*/ 	.byte	0xff
	.zero		1


	//   ....[168]....
        /*0b94*/ 	.word	0x0000cae0
        /*0b98*/ 	.word	0x00000000
        /*0b9c*/ 	.word	0x00000000
        /*0ba0*/ 	.short	0x010a
        /*0ba2*/ 	.byte	0xff
	.zero		1


	//   ....[169]....
        /*0ba4*/ 	.word	0x0000cb40
        /*0ba8*/ 	.word	0x00000000
        /*0bac*/ 	.word	0x00000000
        /*0bb0*/ 	.short	0x010a
        /*0bb2*/ 	.byte	0xff
	.zero		1


	//   ....[170]....
        /*0bb4*/ 	.word	0x0000cba0
        /*0bb8*/ 	.word	0x00000000
        /*0bbc*/ 	.word	0x00000000
        /*0bc0*/ 	.short	0x010a
        /*0bc2*/ 	.byte	0xff
	.zero		1


	//   ....[171]....
        /*0bc4*/ 	.word	0x0000cc00
        /*0bc8*/ 	.word	0x00000000
        /*0bcc*/ 	.word	0x00000000
        /*0bd0*/ 	.short	0x010a
        /*0bd2*/ 	.byte	0xff
	.zero		1


	//   ....[172]....
        /*0bd4*/ 	.word	0x0000cc60
        /*0bd8*/ 	.word	0x00000000
        /*0bdc*/ 	.word	0x00000000
        /*0be0*/ 	.short	0x010a
        /*0be2*/ 	.byte	0xff
	.zero		1


	//   ....[173]....
        /*0be4*/ 	.word	0x0000ccc0
        /*0be8*/ 	.word	0x00000000
        /*0bec*/ 	.word	0x00000000
        /*0bf0*/ 	.short	0x010a
        /*0bf2*/ 	.byte	0xff
	.zero		1


	//   ....[174]....
        /*0bf4*/ 	.word	0x0000cd20
        /*0bf8*/ 	.word	0x00000000
        /*0bfc*/ 	.word	0x00000000
        /*0c00*/ 	.short	0x010a
        /*0c02*/ 	.byte	0xff
	.zero		1


	//   ....[175]....
        /*0c04*/ 	.word	0x0000cd80
        /*0c08*/ 	.word	0x00000000
        /*0c0c*/ 	.word	0x00000000
        /*0c10*/ 	.short	0x010a
        /*0c12*/ 	.byte	0xff
	.zero		1


	//   ....[176]....
        /*0c14*/ 	.word	0x0000cde0
        /*0c18*/ 	.word	0x00000000
        /*0c1c*/ 	.word	0x00000000
        /*0c20*/ 	.short	0x010a
        /*0c22*/ 	.byte	0xff
	.zero		1


	//   ....[177]....
        /*0c24*/ 	.word	0x0000ce40
        /*0c28*/ 	.word	0x00000000
        /*0c2c*/ 	.word	0x00000000
        /*0c30*/ 	.short	0x010a
        /*0c32*/ 	.byte	0xff
	.zero		1


	//   ....[178]....
        /*0c34*/ 	.word	0x0000cea0
        /*0c38*/ 	.word	0x00000000
        /*0c3c*/ 	.word	0x00000000
        /*0c40*/ 	.short	0x010a
        /*0c42*/ 	.byte	0xff
	.zero		1


	//   ....[179]....
        /*0c44*/ 	.word	0x0000cf00
        /*0c48*/ 	.word	0x00000000
        /*0c4c*/ 	.word	0x00000000
        /*0c50*/ 	.short	0x010a
        /*0c52*/ 	.byte	0xff
	.zero		1


	//   ....[180]....
        /*0c54*/ 	.word	0x0000cf60
        /*0c58*/ 	.word	0x00000000
        /*0c5c*/ 	.word	0x00000000
        /*0c60*/ 	.short	0x010a
        /*0c62*/ 	.byte	0xff
	.zero		1


	//   ....[181]....
        /*0c64*/ 	.word	0x0000cfc0
        /*0c68*/ 	.word	0x00000000
        /*0c6c*/ 	.word	0x00000000
        /*0c70*/ 	.short	0x010a
        /*0c72*/ 	.byte	0xff
	.zero		1


	//   ....[182]....
        /*0c74*/ 	.word	0x0000d020
        /*0c78*/ 	.word	0x00000000
        /*0c7c*/ 	.word	0x00000000
        /*0c80*/ 	.short	0x010a
        /*0c82*/ 	.byte	0xff
	.zero		1


	//   ....[183]....
        /*0c84*/ 	.word	0x0000d080
        /*0c88*/ 	.word	0x00000000
        /*0c8c*/ 	.word	0x00000000
        /*0c90*/ 	.short	0x010a
        /*0c92*/ 	.byte	0xff
	.zero		1


	//   ....[184]....
        /*0c94*/ 	.word	0x0000d0e0
        /*0c98*/ 	.word	0x00000000
        /*0c9c*/ 	.word	0x00000000
        /*0ca0*/ 	.short	0x010a
        /*0ca2*/ 	.byte	0xff
	.zero		1


	//   ....[185]....
        /*0ca4*/ 	.word	0x0000d140
        /*0ca8*/ 	.word	0x00000000
        /*0cac*/ 	.word	0x00000000
        /*0cb0*/ 	.short	0x010a
        /*0cb2*/ 	.byte	0xff
	.zero		1


	//   ....[186]....
        /*0cb4*/ 	.word	0x0000d1a0
        /*0cb8*/ 	.word	0x00000000
        /*0cbc*/ 	.word	0x00000000
        /*0cc0*/ 	.short	0x010a
        /*0cc2*/ 	.byte	0xff
	.zero		1


	//   ....[187]....
        /*0cc4*/ 	.word	0x0000d1f0
        /*0cc8*/ 	.word	0x00000000
        /*0ccc*/ 	.word	0x000001f0
        /*0cd0*/ 	.short	0x010a
        /*0cd2*/ 	.byte	0xff
	.zero		1


	//   ....[188]....
        /*0cd4*/ 	.word	0x0000d250
        /*0cd8*/ 	.word	0x00000000
        /*0cdc*/ 	.word	0x000001c0
        /*0ce0*/ 	.short	0x010a
        /*0ce2*/ 	.byte	0xff
	.zero		1


	//   ....[189]....
        /*0ce4*/ 	.word	0x0000d2a0
        /*0ce8*/ 	.word	0x00000000
        /*0cec*/ 	.word	0x000001b0
        /*0cf0*/ 	.short	0x010a
        /*0cf2*/ 	.byte	0xff
	.zero		1


	//   ....[190]....
        /*0cf4*/ 	.word	0x0000d300
        /*0cf8*/ 	.word	0x00000000
        /*0cfc*/ 	.word	0x000001c0
        /*0d00*/ 	.short	0x010a
        /*0d02*/ 	.byte	0xff
	.zero		1


	//   ....[191]....
        /*0d04*/ 	.word	0x0000d360
        /*0d08*/ 	.word	0x00000005
        /*0d0c*/ 	.word	0x00000008
        /*0d10*/ 	.short	0x010a
        /*0d12*/ 	.byte	0xff
	.zero		1


	//   ....[192]....
        /*0d14*/ 	.word	0x0000d450
        /*0d18*/ 	.word	0x00000003
        /*0d1c*/ 	.word	0x00000008
        /*0d20*/ 	.short	0x010a
        /*0d22*/ 	.byte	0xff
	.zero		1


	//   ....[193]....
        /*0d24*/ 	.word	0x0000d4a0
        /*0d28*/ 	.word	0x00000000
        /*0d2c*/ 	.word	0x000001b0
        /*0d30*/ 	.short	0x010a
        /*0d32*/ 	.byte	0xff
	.zero		1


	//   ....[194]....
        /*0d34*/ 	.word	0x0000d500
        /*0d38*/ 	.word	0x00000000
        /*0d3c*/ 	.word	0x000001e0
        /*0d40*/ 	.short	0x010a
        /*0d42*/ 	.byte	0xff
	.zero		1


	//   ....[195]....
        /*0d44*/ 	.word	0x0000d560
        /*0d48*/ 	.word	0x00000000
        /*0d4c*/ 	.word	0x00000000
        /*0d50*/ 	.short	0x010a
        /*0d52*/ 	.byte	0xff
	.zero		1


	//   ....[196]....
        /*0d54*/ 	.word	0x0000d5c0
        /*0d58*/ 	.word	0x00000000
        /*0d5c*/ 	.word	0x00000000
        /*0d60*/ 	.short	0x010a
        /*0d62*/ 	.byte	0xff
	.zero		1


	//   ....[197]....
        /*0d64*/ 	.word	0x0000d620
        /*0d68*/ 	.word	0x00000000
        /*0d6c*/ 	.word	0x00000210
        /*0d70*/ 	.short	0x010a
        /*0d72*/ 	.byte	0xff
	.zero		1


	//   ....[198]....
        /*0d74*/ 	.word	0x0000d670
        /*0d78*/ 	.word	0x00000008
        /*0d7c*/ 	.word	0x000001b0
        /*0d80*/ 	.short	0x010a
        /*0d82*/ 	.byte	0xff
	.zero		1


	//   ....[199]....
        /*0d84*/ 	.word	0x0000d6d0
        /*0d88*/ 	.word	0x00000000
        /*0d8c*/ 	.word	0x000001a8
        /*0d90*/ 	.short	0x010a
        /*0d92*/ 	.byte	0xff
	.zero		1


	//   ....[200]....
        /*0d94*/ 	.word	0x0000d730
        /*0d98*/ 	.word	0x00000005
        /*0d9c*/ 	.word	0x00000180
        /*0da0*/ 	.short	0x010a
        /*0da2*/ 	.byte	0xff
	.zero		1


	//   ....[201]....
        /*0da4*/ 	.word	0x0000d790
        /*0da8*/ 	.word	0x00000005
        /*0dac*/ 	.word	0x00000188
        /*0db0*/ 	.short	0x010a
        /*0db2*/ 	.byte	0xff
	.zero		1


	//   ....[202]....
        /*0db4*/ 	.word	0x0000d7f0
        /*0db8*/ 	.word	0x00000005
        /*0dbc*/ 	.word	0x00000190
        /*0dc0*/ 	.short	0x010a
        /*0dc2*/ 	.byte	0xff
	.zero		1


	//   ....[203]....
        /*0dc4*/ 	.word	0x0000d850
        /*0dc8*/ 	.word	0x00000005
        /*0dcc*/ 	.word	0x00000198
        /*0dd0*/ 	.short	0x010a
        /*0dd2*/ 	.byte	0xff
	.zero		1


	//   ....[204]....
        /*0dd4*/ 	.word	0x0000d8b0
        /*0dd8*/ 	.word	0x00000000
        /*0ddc*/ 	.word	0x00000180
        /*0de0*/ 	.short	0x010a
        /*0de2*/ 	.byte	0xff
	.zero		1


	//   ....[205]....
        /*0de4*/ 	.word	0x0000d910
        /*0de8*/ 	.word	0x00000000
        /*0dec*/ 	.word	0x00000188
        /*0df0*/ 	.short	0x010a
        /*0df2*/ 	.byte	0xff
	.zero		1


	//   ....[206]....
        /*0df4*/ 	.word	0x0000d970
        /*0df8*/ 	.word	0x00000000
        /*0dfc*/ 	.word	0x00000190
        /*0e00*/ 	.short	0x010a
        /*0e02*/ 	.byte	0xff
	.zero		1


	//   ....[207]....
        /*0e04*/ 	.word	0x0000d9c0
        /*0e08*/ 	.word	0x00000003
        /*0e0c*/ 	.word	0x000001b0
        /*0e10*/ 	.short	0x010a
        /*0e12*/ 	.byte	0xff
	.zero		1


	//   ....[208]....
        /*0e14*/ 	.word	0x0000da10
        /*0e18*/ 	.word	0x00000003
        /*0e1c*/ 	.word	0x00000160
        /*0e20*/ 	.short	0x010a
        /*0e22*/ 	.byte	0xff
	.zero		1


	//   ....[209]....
        /*0e24*/ 	.word	0x0000da60
        /*0e28*/ 	.word	0x000000a3
        /*0e2c*/ 	.word	0x000001d0
        /*0e30*/ 	.short	0x010a
        /*0e32*/ 	.byte	0xff
	.zero		1


	//   ....[210]....
        /*0e34*/ 	.word	0x0000dab0
        /*0e38*/ 	.word	0x000000bf
        /*0e3c*/ 	.word	0x00000160
        /*0e40*/ 	.short	0x010a
        /*0e42*/ 	.byte	0xff
	.zero		1


	//   ....[211]....
        /*0e44*/ 	.word	0x0000db00
        /*0e48*/ 	.word	0x00000000
        /*0e4c*/ 	.word	0x00000160
        /*0e50*/ 	.short	0x010a
        /*0e52*/ 	.byte	0xff
	.zero		1


	//   ....[212]....
        /*0e54*/ 	.word	0x0000db50
        /*0e58*/ 	.word	0x00000000
        /*0e5c*/ 	.word	0x00000160
        /*0e60*/ 	.short	0x010a
        /*0e62*/ 	.byte	0xff
	.zero		1


	//----- nvinfo : EIATTR_NUM_MBARRIERS
	.align		4
.L_48:
        /*0e64*/ 	.byte	0x03, 0x38
        /*0e66*/ 	.short	0x0043


	//----- nvinfo : EIATTR_EXIT_INSTR_OFFSETS
	.align		4
        /*0e68*/ 	.byte	0x04, 0x1c
        /*0e6a*/ 	.short	(.L_50 - .L_49)


	//   ....[0]....
.L_49:
        /*0e6c*/ 	.word	0x00003740


	//   ....[1]....
        /*0e70*/ 	.word	0x00003c30


	//   ....[2]....
        /*0e74*/ 	.word	0x00003c90


	//   ....[3]....
        /*0e78*/ 	.word	0x00004da0


	//   ....[4]....
        /*0e7c*/ 	.word	0x00005fb0


	//   ....[5]....
        /*0e80*/ 	.word	0x00005ff0


	//   ....[6]....
        /*0e84*/ 	.word	0x0000c8a0


	//----- nvinfo : EIATTR_MAX_THREADS
	.align		4
.L_50:
        /*0e88*/ 	.byte	0x04, 0x05
        /*0e8a*/ 	.short	(.L_52 - .L_51)
.L_51:
        /*0e8c*/ 	.word	0x00000100
        /*0e90*/ 	.word	0x00000001
        /*0e94*/ 	.word	0x00000001


	//----- nvinfo : EIATTR_CRS_STACK_SIZE
	.align		4
.L_52:
        /*0e98*/ 	.byte	0x04, 0x1e
        /*0e9a*/ 	.short	(.L_54 - .L_53)
.L_53:
        /*0e9c*/ 	.word	0x00000000


	//----- nvinfo : EIATTR_CBANK_PARAM_SIZE
	.align		4
.L_54:
        /*0ea0*/ 	.byte	0x03, 0x19
        /*0ea2*/ 	.short	0x0800


	//----- nvinfo : EIATTR_PARAM_CBANK
	.align		4
        /*0ea4*/ 	.byte	0x04, 0x0a
        /*0ea6*/ 	.short	(.L_56 - .L_55)
	.align		4
.L_55:
        /*0ea8*/ 	.word	index@(.nv.constant0._ZN7cutlass13device_kernelINS_4gemm6kernel13GemmUniversalIN4cute5tupleIJiiiiEEENS1_10collective13CollectiveMmaINS1_35MainloopSm100TmaUmmaWarpSpecializedILi22ELi2ELi2ENS5_IJNS4_1CILi4EEENSA_ILi1EEESC_EEEEENS5_IJNSA_ILi256EEESF_NSA_ILi32EEEEEENS_12float_e4m3_tENS5_IJlSC_lEEESI_SJ_NS4_8TiledMMAINS4_8MMA_AtomIJNS4_10MMA_TraitsINS4_25SM100_MMA_F8F6F4_2x1SM_SSEJSI_SI_fSF_SF_NS4_17integral_constantINS4_4UMMA5MajorELSQ_0EEESR_NSO_INSP_7ScaleInELSS_0EEEST_EEEEEENS4_6LayoutINS5_IJSC_SC_SC_EEENS5_IJNSA_ILi0EEESY_SY_EEEEENS5_IJNS4_10UnderscoreES11_S11_EEEEENS4_18SM100_TMA_2SM_LOADENS4_14ComposedLayoutINS4_7SwizzleILi1ELi4ELi3EEENS4_18smem_ptr_flag_bitsILi8EEENSW_INS5_IJNSA_ILi8EEESG_EEENS5_IJSG_SC_EEEEEEEvNS4_8identityENS4_28SM100_TMA_2SM_LOAD_MULTICASTES1E_vS1F_EENS_8epilogue10collective18CollectiveEpilogueINS1I_23Sm100TmaWarpSpecializedILi4ELi2ELi64ELb0ELb0EEEJNS5_IJNSA_ILi128EEESF_SG_EEENS5_IJNSW_IS1N_SC_EENSW_INSA_ILi64EEESC_EEEEESI_SJ_SI_SJ_NS1I_6fusion15FusionCallbacksIS1M_NS1T_17LinearCombinationISI_fSI_fLNS_15FloatRoundStyleE2EEES1O_S1S_JEEENS4_5SM1004TMEM4LOAD26SM100_TMEM_LOAD_32dp32b64xENS4_13SM90_TMA_LOADENS15_INS16_ILi2ELi4ELi3EEES19_NSW_INS5_IJS1A_S1Q_EEENS5_IJS1Q_SC_EEEEEEENS4_39AutoVectorizingCopyWithAssumedAlignmentILi128EEENS4_14SM90_TMA_STOREES28_S2A_S2A_EEEvvEEEEvNT_6ParamsE)
        /*0eac*/ 	.short	0x0380
        /*0eae*/ 	.short	0x0800


	//----- nvinfo : EIATTR_SW_WAR
	.align		4
.L_56:
        /*0eb0*/ 	.byte	0x04, 0x36
        /*0eb2*/ 	.short	(.L_58 - .L_57)
.L_57:
        /*0eb4*/ 	.word	0x00000008
.L_58:


//--------------------- .nv.callgraph             --------------------------
	.section	.nv.callgraph,"",@"SHT_CUDA_CALLGRAPH"
	.align	4
	.sectionentsize	8
	.align		4
        /*0000*/ 	.word	0x00000000
	.align		4
        /*0004*/ 	.word	0xffffffff
	.align		4
        /*0008*/ 	.word	index@(_ZN7cutlass13device_kernelINS_4gemm6kernel13GemmUniversalIN4cute5tupleIJiiiiEEENS1_10collective13CollectiveMmaINS1_35MainloopSm100TmaUmmaWarpSpecializedILi22ELi2ELi2ENS5_IJNS4_1CILi4EEENSA_ILi1EEESC_EEEEENS5_IJNSA_ILi256EEESF_NSA_ILi32EEEEEENS_12float_e4m3_tENS5_IJlSC_lEEESI_SJ_NS4_8TiledMMAINS4_8MMA_AtomIJNS4_10MMA_TraitsINS4_25SM100_MMA_F8F6F4_2x1SM_SSEJSI_SI_fSF_SF_NS4_17integral_constantINS4_4UMMA5MajorELSQ_0EEESR_NSO_INSP_7ScaleInELSS_0EEEST_EEEEEENS4_6LayoutINS5_IJSC_SC_SC_EEENS5_IJNSA_ILi0EEESY_SY_EEEEENS5_IJNS4_10UnderscoreES11_S11_EEEEENS4_18SM100_TMA_2SM_LOADENS4_14ComposedLayoutINS4_7SwizzleILi1ELi4ELi3EEENS4_18smem_ptr_flag_bitsILi8EEENSW_INS5_IJNSA_ILi8EEESG_EEENS5_IJSG_SC_EEEEEEEvNS4_8identityENS4_28SM100_TMA_2SM_LOAD_MULTICASTES1E_vS1F_EENS_8epilogue10collective18CollectiveEpilogueINS1I_23Sm100TmaWarpSpecializedILi4ELi2ELi64ELb0ELb0EEEJNS5_IJNSA_ILi128EEESF_SG_EEENS5_IJNSW_IS1N_SC_EENSW_INSA_ILi64EEESC_EEEEESI_SJ_SI_SJ_NS1I_6fusion15FusionCallbacksIS1M_NS1T_17LinearCombinationISI_fSI_fLNS_15FloatRoundStyleE2EEES1O_S1S_JEEENS4_5SM1004TMEM4LOAD26SM100_TMEM_LOAD_32dp32b64xENS4_13SM90_TMA_LOADENS15_INS16_ILi2ELi4ELi3EEES19_NSW_INS5_IJS1A_S1Q_EEENS5_IJS1Q_SC_EEEEEEENS4_39AutoVectorizingCopyWithAssumedAlignmentILi128EEENS4_14SM90_TMA_STOREES28_S2A_S2A_EEEvvEEEEvNT_6ParamsE)
	.align		4
        /*000c*/ 	.word	index@(__assertfail)
	.align		4
        /*0010*/ 	.word	0x00000000
	.align		4
        /*0014*/ 	.word	0xfffffffe
	.align		4
        /*0018*/ 	.word	0x00000000
	.align		4
        /*001c*/ 	.word	0xfffffffd
	.align		4
        /*0020*/ 	.word	0x00000000
	.align		4
        /*0024*/ 	.word	0xfffffffc


//--------------------- .nv.constant4             --------------------------
	.section	.nv.constant4,"a",@progbits
	.align	8
	.align		8
.nv.constant4:
        /*0000*/ 	.dword	__assertfail
	.align		8
        /*0008*/ 	.dword	__unnamed_1
	.align		8
        /*0010*/ 	.dword	__unnamed_2
	.align		8
        /*0018*/ 	.dword	__unnamed_3
	.align		8
        /*0020*/ 	.dword	_ZN40_INTERNAL_4ac93c3c_4_k_cu_625dbc43_297134cuda3std3__45__cpo5beginE
	.align		8
        /*0028*/ 	.dword	_ZN40_INTERNAL_4ac93c3c_4_k_cu_625dbc43_297134cuda3std3__45__cpo3endE
	.align		8
        /*0030*/ 	.dword	_ZN40_INTERNAL_4ac93c3c_4_k_cu_625dbc43_297134cuda3std3__45__cpo6cbeginE
	.align		8
        /*0038*/ 	.dword	_ZN40_INTERNAL_4ac93c3c_4_k_cu_625dbc43_297134cuda3std3__45__cpo4cendE
	.align		8
        /*0040*/ 	.dword	_ZN40_INTERNAL_4ac93c3c_4_k_cu_625dbc43_297134cuda3std3__442_GLOBAL__N__4ac93c3c_4_k_cu_625dbc43_297136ignoreE
	.align		8
        /*0048*/ 	.dword	_ZN40_INTERNAL_4ac93c3c_4_k_cu_625dbc43_297134cuda3std3__419piecewise_constructE
	.align		8
        /*0050*/ 	.dword	_ZN40_INTERNAL_4ac93c3c_4_k_cu_625dbc43_297134cuda3std3__48in_placeE
	.align		8
        /*0058*/ 	.dword	_ZN40_INTERNAL_4ac93c3c_4_k_cu_625dbc43_297134cuda3std6ranges3__45__cpo4swapE
	.align		8
        /*0060*/ 	.dword	_ZN40_INTERNAL_4ac93c3c_4_k_cu_625dbc43_297134cuda3std6ranges3__45__cpo9iter_moveE
	.align		8
        /*0068*/ 	.dword	_ZN40_INTERNAL_4ac93c3c_4_k_cu_625dbc43_297134cute7productE
	.align		8
        /*0070*/ 	.dword	_ZN40_INTERNAL_4ac93c3c_4_k_cu_625dbc43_297134cute1_E
	.align		8
        /*0078*/ 	.dword	$str$25
	.align		8
        /*0080*/ 	.dword	$str$26
	.align		8
        /*0088*/ 	.dword	$str$27
	.align		8
        /*0090*/ 	.dword	$str$28


//--------------------- .text._ZN7cutlass13device_kernelINS_4gemm6kernel13GemmUniversalIN4cute5tupleIJiiiiEEENS1_10collective13CollectiveMmaINS1_35MainloopSm100TmaUmmaWarpSpecializedILi22ELi2ELi2ENS5_IJNS4_1CILi4EEENSA_ILi1EEESC_EEEEENS5_IJNSA_ILi256EEESF_NSA_ILi32EEEEEENS_12float_e4m3_tENS5_IJlSC_lEEESI_SJ_NS4_8TiledMMAINS4_8MMA_AtomIJNS4_10MMA_TraitsINS4_25SM100_MMA_F8F6F4_2x1SM_SSEJSI_SI_fSF_SF_NS4_17integral_constantINS4_4UMMA5MajorELSQ_0EEESR_NSO_INSP_7ScaleInELSS_0EEEST_EEEEEENS4_6LayoutINS5_IJSC_SC_SC_EEENS5_IJNSA_ILi0EEESY_SY_EEEEENS5_IJNS4_10UnderscoreES11_S11_EEEEENS4_18SM100_TMA_2SM_LOADENS4_14ComposedLayoutINS4_7SwizzleILi1ELi4ELi3EEENS4_18smem_ptr_flag_bitsILi8EEENSW_INS5_IJNSA_ILi8EEESG_EEENS5_IJSG_SC_EEEEEEEvNS4_8identityENS4_28SM100_TMA_2SM_LOAD_MULTICASTES1E_vS1F_EENS_8epilogue10collective18CollectiveEpilogueINS1I_23Sm100TmaWarpSpecializedILi4ELi2ELi64ELb0ELb0EEEJNS5_IJNSA_ILi128EEESF_SG_EEENS5_IJNSW_IS1N_SC_EENSW_INSA_ILi64EEESC_EEEEESI_SJ_SI_SJ_NS1I_6fusion15FusionCallbacksIS1M_NS1T_17LinearCombinationISI_fSI_fLNS_15FloatRoundStyleE2EEES1O_S1S_JEEENS4_5SM1004TMEM4LOAD26SM100_TMEM_LOAD_32dp32b64xENS4_13SM90_TMA_LOADENS15_INS16_ILi2ELi4ELi3EEES19_NSW_INS5_IJS1A_S1Q_EEENS5_IJS1Q_SC_EEEEEEENS4_39AutoVectorizingCopyWithAssumedAlignmentILi128EEENS4_14SM90_TMA_STOREES28_S2A_S2A_EEEvvEEEEvNT_6ParamsE --------------------------
	.section	.text._ZN7cutlass13device_kernelINS_4gemm6kernel13GemmUniversalIN4cute5tupleIJiiiiEEENS1_10collective13CollectiveMmaINS1_35MainloopSm100TmaUmmaWarpSpecializedILi22ELi2ELi2ENS5_IJNS4_1CILi4EEENSA_ILi1EEESC_EEEEENS5_IJNSA_ILi256EEESF_NSA_ILi32EEEEEENS_12float_e4m3_tENS5_IJlSC_lEEESI_SJ_NS4_8TiledMMAINS4_8MMA_AtomIJNS4_10MMA_TraitsINS4_25SM100_MMA_F8F6F4_2x1SM_SSEJSI_SI_fSF_SF_NS4_17integral_constantINS4_4UMMA5MajorELSQ_0EEESR_NSO_INSP_7ScaleInELSS_0EEEST_EEEEEENS4_6LayoutINS5_IJSC_SC_SC_EEENS5_IJNSA_ILi0EEESY_SY_EEEEENS5_IJNS4_10UnderscoreES11_S11_EEEEENS4_18SM100_TMA_2SM_LOADENS4_14ComposedLayoutINS4_7SwizzleILi1ELi4ELi3EEENS4_18smem_ptr_flag_bitsILi8EEENSW_INS5_IJNSA_ILi8EEESG_EEENS5_IJSG_SC_EEEEEEEvNS4_8identityENS4_28SM100_TMA_2SM_LOAD_MULTICASTES1E_vS1F_EENS_8epilogue10collective18CollectiveEpilogueINS1I_23Sm100TmaWarpSpecializedILi4ELi2ELi64ELb0ELb0EEEJNS5_IJNSA_ILi128EEESF_SG_EEENS5_IJNSW_IS1N_SC_EENSW_INSA_ILi64EEESC_EEEEESI_SJ_SI_SJ_NS1I_6fusion15FusionCallbacksIS1M_NS1T_17LinearCombinationISI_fSI_fLNS_15FloatRoundStyleE2EEES1O_S1S_JEEENS4_5SM1004TMEM4LOAD26SM100_TMEM_LOAD_32dp32b64xENS4_13SM90_TMA_LOADENS15_INS16_ILi2ELi4ELi3EEES19_NSW_INS5_IJS1A_S1Q_EEENS5_IJS1Q_SC_EEEEEEENS4_39AutoVectorizingCopyWithAssumedAlignmentILi128EEENS4_14SM90_TMA_STOREES28_S2A_S2A_EEEvvEEEEvNT_6ParamsE,"ax",@progbits
	.align	128
.text._ZN7cutlass13device_kernelINS_4gemm6kernel13GemmUniversalIN4cute5tupleIJiiiiEEENS1_10collective13CollectiveMmaINS1_35MainloopSm100TmaUmmaWarpSpecializedILi22ELi2ELi2ENS5_IJNS4_1CILi4EEENSA_ILi1EEESC_EEEEENS5_IJNSA_ILi256EEESF_NSA_ILi32EEEEEENS_12float_e4m3_tENS5_IJlSC_lEEESI_SJ_NS4_8TiledMMAINS4_8MMA_AtomIJNS4_10MMA_TraitsINS4_25SM100_MMA_F8F6F4_2x1SM_SSEJSI_SI_fSF_SF_NS4_17integral_constantINS4_4UMMA5MajorELSQ_0EEESR_NSO_INSP_7ScaleInELSS_0EEEST_EEEEEENS4_6LayoutINS5_IJSC_SC_SC_EEENS5_IJNSA_ILi0EEESY_SY_EEEEENS5_IJNS4_10UnderscoreES11_S11_EEEEENS4_18SM100_TMA_2SM_LOADENS4_14ComposedLayoutINS4_7SwizzleILi1ELi4ELi3EEENS4_18smem_ptr_flag_bitsILi8EEENSW_INS5_IJNSA_ILi8EEESG_EEENS5_IJSG_SC_EEEEEEEvNS4_8identityENS4_28SM100_TMA_2SM_LOAD_MULTICASTES1E_vS1F_EENS_8epilogue10collective18CollectiveEpilogueINS1I_23Sm100TmaWarpSpecializedILi4ELi2ELi64ELb0ELb0EEEJNS5_IJNSA_ILi128EEESF_SG_EEENS5_IJNSW_IS1N_SC_EENSW_INSA_ILi64EEESC_EEEEESI_SJ_SI_SJ_NS1I_6fusion15FusionCallbacksIS1M_NS1T_17LinearCombinationISI_fSI_fLNS_15FloatRoundStyleE2EEES1O_S1S_JEEENS4_5SM1004TMEM4LOAD26SM100_TMEM_LOAD_32dp32b64xENS4_13SM90_TMA_LOADENS15_INS16_ILi2ELi4ELi3EEES19_NSW_INS5_IJS1A_S1Q_EEENS5_IJS1Q_SC_EEEEEEENS4_39AutoVectorizingCopyWithAssumedAlignmentILi128EEENS4_14SM90_TMA_STOREES28_S2A_S2A_EEEvvEEEEvNT_6ParamsE:
        .type           _ZN7cutlass13device_kernelINS_4gemm6kernel13GemmUniversalIN4cute5tupleIJiiiiEEENS1_10collective13CollectiveMmaINS1_35MainloopSm100TmaUmmaWarpSpecializedILi22ELi2ELi2ENS5_IJNS4_1CILi4EEENSA_ILi1EEESC_EEEEENS5_IJNSA_ILi256EEESF_NSA_ILi32EEEEEENS_12float_e4m3_tENS5_IJlSC_lEEESI_SJ_NS4_8TiledMMAINS4_8MMA_AtomIJNS4_10MMA_TraitsINS4_25SM100_MMA_F8F6F4_2x1SM_SSEJSI_SI_fSF_SF_NS4_17integral_constantINS4_4UMMA5MajorELSQ_0EEESR_NSO_INSP_7ScaleInELSS_0EEEST_EEEEEENS4_6LayoutINS5_IJSC_SC_SC_EEENS5_IJNSA_ILi0EEESY_SY_EEEEENS5_IJNS4_10UnderscoreES11_S11_EEEEENS4_18SM100_TMA_2SM_LOADENS4_14ComposedLayoutINS4_7SwizzleILi1ELi4ELi3EEENS4_18smem_ptr_flag_bitsILi8EEENSW_INS5_IJNSA_ILi8EEESG_EEENS5_IJSG_SC_EEEEEEEvNS4_8identityENS4_28SM100_TMA_2SM_LOAD_MULTICASTES1E_vS1F_EENS_8epilogue10collective18CollectiveEpilogueINS1I_23Sm100TmaWarpSpecializedILi4ELi2ELi64ELb0ELb0EEEJNS5_IJNSA_ILi128EEESF_SG_EEENS5_IJNSW_IS1N_SC_EENSW_INSA_ILi64EEESC_EEEEESI_SJ_SI_SJ_NS1I_6fusion15FusionCallbacksIS1M_NS1T_17LinearCombinationISI_fSI_fLNS_15FloatRoundStyleE2EEES1O_S1S_JEEENS4_5SM1004TMEM4LOAD26SM100_TMEM_LOAD_32dp32b64xENS4_13SM90_TMA_LOADENS15_INS16_ILi2ELi4ELi3EEES19_NSW_INS5_IJS1A_S1Q_EEENS5_IJS1Q_SC_EEEEEEENS4_39AutoVectorizingCopyWithAssumedAlignmentILi128EEENS4_14SM90_TMA_STOREES28_S2A_S2A_EEEvvEEEEvNT_6ParamsE,@function
        .size           _ZN7cutlass13device_kernelINS_4gemm6kernel13GemmUniversalIN4cute5tupleIJiiiiEEENS1_10collective13CollectiveMmaINS1_35MainloopSm100TmaUmmaWarpSpecializedILi22ELi2ELi2ENS5_IJNS4_1CILi4EEENSA_ILi1EEESC_EEEEENS5_IJNSA_ILi256EEESF_NSA_ILi32EEEEEENS_12float_e4m3_tENS5_IJlSC_lEEESI_SJ_NS4_8TiledMMAINS4_8MMA_AtomIJNS4_10MMA_TraitsINS4_25SM100_MMA_F8F6F4_2x1SM_SSEJSI_SI_fSF_SF_NS4_17integral_constantINS4_4UMMA5MajorELSQ_0EEESR_NSO_INSP_7ScaleInELSS_0EEEST_EEEEEENS4_6LayoutINS5_IJSC_SC_SC_EEENS5_IJNSA_ILi0EEESY_SY_EEEEENS5_IJNS4_10UnderscoreES11_S11_EEEEENS4_18SM100_TMA_2SM_LOADENS4_14ComposedLayoutINS4_7SwizzleILi1ELi4ELi3EEENS4_18smem_ptr_flag_bitsILi8EEENSW_INS5_IJNSA_ILi8EEESG_EEENS5_IJSG_SC_EEEEEEEvNS4_8identityENS4_28SM100_TMA_2SM_LOAD_MULTICASTES1E_vS1F_EENS_8epilogue10collective18CollectiveEpilogueINS1I_23Sm100TmaWarpSpecializedILi4ELi2ELi64ELb0ELb0EEEJNS5_IJNSA_ILi128EEESF_SG_EEENS5_IJNSW_IS1N_SC_EENSW_INSA_ILi64EEESC_EEEEESI_SJ_SI_SJ_NS1I_6fusion15FusionCallbacksIS1M_NS1T_17LinearCombinationISI_fSI_fLNS_15FloatRoundStyleE2EEES1O_S1S_JEEENS4_5SM1004TMEM4LOAD26SM100_TMEM_LOAD_32dp32b64xENS4_13SM90_TMA_LOADENS15_INS16_ILi2ELi4ELi3EEES19_NSW_INS5_IJS1A_S1Q_EEENS5_IJS1Q_SC_EEEEEEENS4_39AutoVectorizingCopyWithAssumedAlignmentILi128EEENS4_14SM90_TMA_STOREES28_S2A_S2A_EEEvvEEEEvNT_6ParamsE,(.L_x_243 - _ZN7cutlass13device_kernelINS_4gemm6kernel13GemmUniversalIN4cute5tupleIJiiiiEEENS1_10collective13CollectiveMmaINS1_35MainloopSm100TmaUmmaWarpSpecializedILi22ELi2ELi2ENS5_IJNS4_1CILi4EEENSA_ILi1EEESC_EEEEENS5_IJNSA_ILi256EEESF_NSA_ILi32EEEEEENS_12float_e4m3_tENS5_IJlSC_lEEESI_SJ_NS4_8TiledMMAINS4_8MMA_AtomIJNS4_10MMA_TraitsINS4_25SM100_MMA_F8F6F4_2x1SM_SSEJSI_SI_fSF_SF_NS4_17integral_constantINS4_4UMMA5MajorELSQ_0EEESR_NSO_INSP_7ScaleInELSS_0EEEST_EEEEEENS4_6LayoutINS5_IJSC_SC_SC_EEENS5_IJNSA_ILi0EEESY_SY_EEEEENS5_IJNS4_10UnderscoreES11_S11_EEEEENS4_18SM100_TMA_2SM_LOADENS4_14ComposedLayoutINS4_7SwizzleILi1ELi4ELi3EEENS4_18smem_ptr_flag_bitsILi8EEENSW_INS5_IJNSA_ILi8EEESG_EEENS5_IJSG_SC_EEEEEEEvNS4_8identityENS4_28SM100_TMA_2SM_LOAD_MULTICASTES1E_vS1F_EENS_8epilogue10collective18CollectiveEpilogueINS1I_23Sm100TmaWarpSpecializedILi4ELi2ELi64ELb0ELb0EEEJNS5_IJNSA_ILi128EEESF_SG_EEENS5_IJNSW_IS1N_SC_EENSW_INSA_ILi64EEESC_EEEEESI_SJ_SI_SJ_NS1I_6fusion15FusionCallbacksIS1M_NS1T_17LinearCombinationISI_fSI_fLNS_15FloatRoundStyleE2EEES1O_S1S_JEEENS4_5SM1004TMEM4LOAD26SM100_TMEM_LOAD_32dp32b64xENS4_13SM90_TMA_LOADENS15_INS16_ILi2ELi4ELi3EEES19_NSW_INS5_IJS1A_S1Q_EEENS5_IJS1Q_SC_EEEEEEENS4_39AutoVectorizingCopyWithAssumedAlignmentILi128EEENS4_14SM90_TMA_STOREES28_S2A_S2A_EEEvvEEEEvNT_6ParamsE)
        .other          _ZN7cutlass13device_kernelINS_4gemm6kernel13GemmUniversalIN4cute5tupleIJiiiiEEENS1_10collective13CollectiveMmaINS1_35MainloopSm100TmaUmmaWarpSpecializedILi22ELi2ELi2ENS5_IJNS4_1CILi4EEENSA_ILi1EEESC_EEEEENS5_IJNSA_ILi256EEESF_NSA_ILi32EEEEEENS_12float_e4m3_tENS5_IJlSC_lEEESI_SJ_NS4_8TiledMMAINS4_8MMA_AtomIJNS4_10MMA_TraitsINS4_25SM100_MMA_F8F6F4_2x1SM_SSEJSI_SI_fSF_SF_NS4_17integral_constantINS4_4UMMA5MajorELSQ_0EEESR_NSO_INSP_7ScaleInELSS_0EEEST_EEEEEENS4_6LayoutINS5_IJSC_SC_SC_EEENS5_IJNSA_ILi0EEESY_SY_EEEEENS5_IJNS4_10UnderscoreES11_S11_EEEEENS4_18SM100_TMA_2SM_LOADENS4_14ComposedLayoutINS4_7SwizzleILi1ELi4ELi3EEENS4_18smem_ptr_flag_bitsILi8EEENSW_INS5_IJNSA_ILi8EEESG_EEENS5_IJSG_SC_EEEEEEEvNS4_8identityENS4_28SM100_TMA_2SM_LOAD_MULTICASTES1E_vS1F_EENS_8epilogue10collective18CollectiveEpilogueINS1I_23Sm100TmaWarpSpecializedILi4ELi2ELi64ELb0ELb0EEEJNS5_IJNSA_ILi128EEESF_SG_EEENS5_IJNSW_IS1N_SC_EENSW_INSA_ILi64EEESC_EEEEESI_SJ_SI_SJ_NS1I_6fusion15FusionCallbacksIS1M_NS1T_17LinearCombinationISI_fSI_fLNS_15FloatRoundStyleE2EEES1O_S1S_JEEENS4_5SM1004TMEM4LOAD26SM100_TMEM_LOAD_32dp32b64xENS4_13SM90_TMA_LOADENS15_INS16_ILi2ELi4ELi3EEES19_NSW_INS5_IJS1A_S1Q_EEENS5_IJS1Q_SC_EEEEEEENS4_39AutoVectorizingCopyWithAssumedAlignmentILi128EEENS4_14SM90_TMA_STOREES28_S2A_S2A_EEEvvEEEEvNT_6ParamsE,@"STO_CUDA_ENTRY STV_DEFAULT"
_ZN7cutlass13device_kernelINS_4gemm6kernel13GemmUniversalIN4cute5tupleIJiiiiEEENS1_10collective13CollectiveMmaINS1_35MainloopSm100TmaUmmaWarpSpecializedILi22ELi2ELi2ENS5_IJNS4_1CILi4EEENSA_ILi1EEESC_EEEEENS5_IJNSA_ILi256EEESF_NSA_ILi32EEEEEENS_12float_e4m3_tENS5_IJlSC_lEEESI_SJ_NS4_8TiledMMAINS4_8MMA_AtomIJNS4_10MMA_TraitsINS4_25SM100_MMA_F8F6F4_2x1SM_SSEJSI_SI_fSF_SF_NS4_17integral_constantINS4_4UMMA5MajorELSQ_0EEESR_NSO_INSP_7ScaleInELSS_0EEEST_EEEEEENS4_6LayoutINS5_IJSC_SC_SC_EEENS5_IJNSA_ILi0EEESY_SY_EEEEENS5_IJNS4_10UnderscoreES11_S11_EEEEENS4_18SM100_TMA_2SM_LOADENS4_14ComposedLayoutINS4_7SwizzleILi1ELi4ELi3EEENS4_18smem_ptr_flag_bitsILi8EEENSW_INS5_IJNSA_ILi8EEESG_EEENS5_IJSG_SC_EEEEEEEvNS4_8identityENS4_28SM100_TMA_2SM_LOAD_MULTICASTES1E_vS1F_EENS_8epilogue10collective18CollectiveEpilogueINS1I_23Sm100TmaWarpSpecializedILi4ELi2ELi64ELb0ELb0EEEJNS5_IJNSA_ILi128EEESF_SG_EEENS5_IJNSW_IS1N_SC_EENSW_INSA_ILi64EEESC_EEEEESI_SJ_SI_SJ_NS1I_6fusion15FusionCallbacksIS1M_NS1T_17LinearCombinationISI_fSI_fLNS_15FloatRoundStyleE2EEES1O_S1S_JEEENS4_5SM1004TMEM4LOAD26SM100_TMEM_LOAD_32dp32b64xENS4_13SM90_TMA_LOADENS15_INS16_ILi2ELi4ELi3EEES19_NSW_INS5_IJS1A_S1Q_EEENS5_IJS1Q_SC_EEEEEEENS4_39AutoVectorizingCopyWithAssumedAlignmentILi128EEENS4_14SM90_TMA_STOREES28_S2A_S2A_EEEvvEEEEvNT_6ParamsE:
[----:B------:R-:W1:Y:S01]  /*0000*/  LDC R1, c[0x0][0x37c] ;  /* 0x0000df00ff017b82 */ /* 0x000e620000000800 */
[----:B------:R-:W2:Y:S01]  /*0010*/  S2R R172, SR_TID.X ;  /* 0x0000000000ac7919 */ /* 0x000ea20000002100 */
[----:B------:R-:W3:Y:S06]  /*0020*/  LDCU.64 UR8, c[0x0][0x890] ;  /* 0x00011200ff0877ac */ /* 0x000eec0008000a00 */
[----:B------:R-:W4:Y:S01]  /*0030*/  S2UR UR45, SR_CgaCtaId ;  /* 0x00000000002d79c3 */ /* 0x000f220000008800 */
[----:B------:R-:W-:Y:S02]  /*0040*/  PRMT R158, RZ, 0x7610, R158 ;  /* 0x00007610ff9e7816 */ /* 0x000fe4000000009e */
[----:B------:R-:W-:Y:S01]  /*0050*/  ELECT P1, URZ, PT ;  /* 0x0000000000ff782f */ /* 0x000fe20003820000 */
[----:B---3--:R-:W-:-:S04]  /*0060*/  UISETP.NE.U32.AND UP0, UPT, UR8, URZ, UPT ;  /* 0x000000ff0800728c */ /* 0x008fc8000bf05070 */
[----:B------:R-:W-:Y:S02]  /*0070*/  UISETP.NE.AND.EX UP0, UPT, UR9, URZ, UPT, UP0 ;  /* 0x000000ff0900728c */ /* 0x000fe4000bf05300 */
[----:B----4-:R-:W-:Y:S02]  /*0080*/  ULOP3.LUT UR27, UR45, 0x1, URZ, 0xc0, !UPT ;  /* 0x000000012d1b7892 */ /* 0x010fe4000f8ec0ff */
[----:B------:R-:W-:Y:S01]  /*0090*/  ULOP3.LUT UR28, UR45, 0x1, URZ, 0x3c, !UPT ;  /* 0x000000012d1c7892 */ /* 0x000fe2000f8e3cff */
[----:B--2---:R-:W-:-:S05]  /*00a0*/  SHF.R.U32.HI R159, RZ, 0x5, R172 ;  /* 0x00000005ff9f7819 */ /* 0x004fca00000116ac */
[----:B------:R-:W2:Y:S02]  /*00b0*/  SHFL.IDX PT, R0, R159, RZ, 0x1f ;  /* 0x00001fff9f007589 */ /* 0x000ea400000e0000 */
[----:B--2---:R-:W-:Y:S01]  /*00c0*/  R2UR UR18, R0 ;  /* 0x00000000001272ca */ /* 0x004fe200000e0000 */
[----:B-1----:R-:W-:-:S14]  /*00d0*/  BRA.U UP0, `(.L_x_0) ;  /* 0x0000000100307547 */ /* 0x002fdc000b800000 */
[----:B------:R-:W1:Y:S02]  /*00e0*/  LDCU.64 UR4, c[0x0][0x888] ;  /* 0x00011100ff0477ac */ /* 0x000e640008000a00 */
[----:B-1----:R-:W-:-:S04]  /*00f0*/  UISETP.NE.U32.AND UP0, UPT, UR4, URZ, UPT ;  /* 0x000000ff0400728c */ /* 0x002fc8000bf05070 */
[----:B------:R-:W-:-:S09]  /*0100*/  UISETP.NE.AND.EX UP0, UPT, UR5, URZ, UPT, UP0 ;  /* 0x000000ff0500728c */ /* 0x000fd2000bf05300 */
[----:B------:R-:W-:Y:S05]  /*0110*/  BRA.U !UP0, `(.L_x_1) ;  /* 0x0000000108147547 */ /* 0x000fea000b800000 */
[----:B------:R-:W1:Y:S01]  /*0120*/  LDC.64 R2, c[0x0][0x888] ;  /* 0x00022200ff027b82 */ /* 0x000e620000000a00 */
[----:B------:R-:W1:Y:S02]  /*0130*/  LDCU.64 UR4, c[0x0][0x358] ;  /* 0x00006b00ff0477ac */ /* 0x000e640008000a00 */
[----:B-1----:R1:W5:Y:S01]  /*0140*/  LDG.E R73, desc[UR4][R2.64] ;  /* 0x0000000402497981 */ /* 0x002362000c1e1900 */
[----:B------:R-:W-:Y:S01]  /*0150*/  HFMA2 R158, -RZ, RZ, 0, 5.9604644775390625e-08 ;  /* 0x00000001ff9e7431 */ /* 0x000fe200000001ff */
[----:B------:R-:W-:Y:S05]  /*0160*/  BRA `(.L_x_0) ;  /* 0x00000000000c7947 */ /* 0x000fea0003800000 */
.L_x_1:
[----:B------:R-:W1:Y:S01]  /*0170*/  LDCU UR4, c[0x0][0x880] ;  /* 0x00011000ff0477ac */ /* 0x000e620008000800 */
[----:B------:R-:W-:Y:S01]  /*0180*/  HFMA2 R158, -RZ, RZ, 0, 5.9604644775390625e-08 ;  /* 0x00000001ff9e7431 */ /* 0x000fe200000001ff */
[----:B-1----:R-:W-:-:S07]  /*0190*/  MOV R73, UR4 ;  /* 0x0000000400497c02 */ /* 0x002fce0008000f00 */
.L_x_0:
[----:B------:R-:W2:Y:S02]  /*01a0*/  LDCU.64 UR4, c[0x0][0x8b0] ;  /* 0x00011600ff0477ac */ /* 0x000ea40008000a00 */
[----:B--2---:R-:W-:-:S04]  /*01b0*/  UISETP.NE.U32.AND UP0, UPT, UR4, URZ, UPT ;  /* 0x000000ff0400728c */ /* 0x004fc8000bf05070 */
[----:B------:R-:W-:-:S09]  /*01c0*/  UISETP.NE.AND.EX UP0, UPT, UR5, URZ, UPT, UP0 ;  /* 0x000000ff0500728c */ /* 0x000fd2000bf05300 */
[----:B------:R-:W-:Y:S05]  /*01d0*/  BRA.U UP0, `(.L_x_2) ;  /* 0x0000000100287547 */ /* 0x000fea000b800000 */
[----:B------:R-:W2:Y:S02]  /*01e0*/  LDCU.64 UR4, c[0x0][0x8a8] ;  /* 0x00011500ff0477ac */ /* 0x000ea40008000a00 */
[----:B--2---:R-:W-:-:S04]  /*01f0*/  UISETP.NE.U32.AND UP0, UPT, UR4, URZ, UPT ;  /* 0x000000ff0400728c */ /* 0x004fc8000bf05070 */
[----:B------:R-:W-:-:S09]  /*0200*/  UISETP.NE.AND.EX UP0, UPT, UR5, URZ, UPT, UP0 ;  /* 0x000000ff0500728c */ /* 0x000fd2000bf05300 */
[----:B------:R-:W-:Y:S05]  /*0210*/  BRA.U !UP0, `(.L_x_3) ;  /* 0x0000000108107547 */ /* 0x000fea000b800000 */
[----:B------:R-:W2:Y:S01]  /*0220*/  LDC.64 R70, c[0x0][0x8a8] ;  /* 0x00022a00ff467b82 */ /* 0x000ea20000000a00 */
[----:B------:R-:W2:Y:S02]  /*0230*/  LDCU.64 UR4, c[0x0][0x358] ;  /* 0x00006b00ff0477ac */ /* 0x000ea40008000a00 */
[----:B--2---:R2:W5:Y:S01]  /*0240*/  LDG.E R70, desc[UR4][R70.64] ;  /* 0x0000000446467981 */ /* 0x004562000c1e1900 */
[----:B------:R-:W-:Y:S05]  /*0250*/  BRA `(.L_x_2) ;  /* 0x0000000000087947 */ /* 0x000fea0003800000 */
.L_x_3:
[----:B------:R-:W2:Y:S02]  /*0260*/  LDCU UR4, c[0x0][0x8a0] ;  /* 0x00011400ff0477ac */ /* 0x000ea40008000800 */
[----:B--2---:R-:W-:Y:S02]  /*0270*/  MOV R70, UR4 ;  /* 0x0000000400467c02 */ /* 0x004fe40008000f00 */
.L_x_2:
[----:B------:R-:W-:Y:S01]  /*0280*/  IMAD.U32 R0, RZ, RZ, UR18 ;  /* 0x00000012ff007e24 */ /* 0x000fe2000f8e00ff */
[----:B------:R-:W-:Y:S04]  /*0290*/  BSSY.RECONVERGENT B0, `(.L_x_4) ;  /* 0x000000c000007945 */ /* 0x000fe80003800200 */
[C---:B------:R-:W-:Y:S02]  /*02a0*/  ISETP.NE.OR P2, PT, R0.reuse, 0x1, !P1 ;  /* 0x000000010000780c */ /* 0x040fe40004f45670 */
[----:B------:R-:W-:-:S11]  /*02b0*/  ISETP.NE.OR P0, PT, R0, 0x3, !P1 ;  /* 0x000000030000780c */ /* 0x000fd60004f05670 */
[----:B------:R-:W-:Y:S05]  /*02c0*/  @P2 BRA `(.L_x_5) ;  /* 0x0000000000202947 */ /* 0x000fea0003800000 */
[----:B------:R-:W3:Y:S02]  /*02d0*/  LDCU.64 UR4, c[0x0][0x348] ;  /* 0x00006900ff0477ac */ /* 0x000ee40008000a00 */
[----:B---3--:R-:W-:Y:S02]  /*02e0*/  UIADD3 UR6, UP1, UPT, UR4, 0x80, URZ ;  /* 0x0000008004067890 */ /* 0x008fe4000ff3e0ff */
[----:B------:R-:W-:Y:S02]  /*02f0*/  UIADD3 UR4, UP0, UPT, UR4, 0x180, URZ ;  /* 0x0000018004047890 */ /* 0x000fe4000ff1e0ff */
[----:B------:R-:W-:Y:S02]  /*0300*/  UIADD3.X UR7, UPT, UPT, URZ, UR5, URZ, UP1, !UPT ;  /* 0x00000005ff077290 */ /* 0x000fe40008ffe4ff */
[----:B------:R-:W-:-:S07]  /*0310*/  UIADD3.X UR5, UPT, UPT, URZ, UR5, URZ, UP0, !UPT ;  /* 0x00000005ff057290 */ /* 0x000fce00087fe4ff */
[----:B------:R3:W-:Y:S02]  /*0320*/  UTMACCTL.PF [UR6] ;  /* 0x00000000060079b9 */ /* 0x0007e40008040000 */
[----:B------:R3:W-:Y:S02]  /*0330*/  UTMACCTL.PF [UR4] ;  /* 0x00000000040079b9 */ /* 0x0007e40008040000 */
[----:B---3--:R-:W-:Y:S01]  /*0340*/  NOP ;  /* 0x0000000000007918 */ /* 0x008fe20000000000 */
.L_x_5:
[----:B------:R-:W-:Y:S05]  /*0350*/  BSYNC.RECONVERGENT B0 ;  /* 0x0000000000007941 */ /* 0x000fea0003800200 */
.L_x_4:
[----:B------:R-:W-:Y:S04]  /*0360*/  BSSY.RECONVERGENT B0, `(.L_x_6) ;  /* 0x000000a000007945 */ /* 0x000fe80003800200 */
        /* <DEDUP_REMOVED lines=9> */
.L_x_7:
[----:B------:R-:W-:Y:S05]  /*0400*/  BSYNC.RECONVERGENT B0 ;  /* 0x0000000000007941 */ /* 0x000fea0003800200 */
.L_x_6:
[----:B------:R-:W3:Y:S01]  /*0410*/  LDCU.64 UR4, c[0x0][0x888] ;  /* 0x00011100ff0477ac */ /* 0x000ee20008000a00 */
[----:B------:R-:W-:Y:S02]  /*0420*/  UISETP.EQ.U32.AND UP2, UPT, UR8, URZ, UPT ;  /* 0x000000ff0800728c */ /* 0x000fe4000bf42070 */
[----:B------:R-:W-:Y:S02]  /*0430*/  UPLOP3.LUT UP4, UPT, UPT, UPT, UPT, 0x80, 0x8 ;  /* 0x000000000008789c */ /* 0x000fe40003f8f070 */
[----:B---3--:R-:W-:-:S04]  /*0440*/  UISETP.NE.U32.AND UP0, UPT, UR4, URZ, UPT ;  /* 0x000000ff0400728c */ /* 0x008fc8000bf05070 */
[----:B------:R-:W-:-:S04]  /*0450*/  UISETP.NE.AND.EX UP1, UPT, UR5, URZ, UPT, UP0 ;  /* 0x000000ff0500728c */ /* 0x000fc8000bf25300 */
[----:B------:R-:W-:-:S04]  /*0460*/  UISETP.EQ.OR.EX UP3, UPT, UR9, URZ, !UP1, UP2 ;  /* 0x000000ff0900728c */ /* 0x000fc8000cf62720 */
[----:B------:R-:W-:-:S06]  /*0470*/  UP2UR UR4, UPR, URZ, 0x8 ;  /* 0x00000008ff047883 */ /* 0x000fcc0008000000 */
[----:B------:R-:W-:Y:S01]  /*0480*/  MOV R162, UR4 ;  /* 0x0000000400a27c02 */ /* 0x000fe20008000f00 */
[----:B------:R-:W-:Y:S06]  /*0490*/  BRA.U !UP3, `(.L_x_8) ;  /* 0x000000010b207547 */ /* 0x000fec000b800000 */
[----:B------:R-:W-:Y:S01]  /*04a0*/  UISETP.NE.U32.AND UP2, UPT, UR8, URZ, UPT ;  /* 0x000000ff0800728c */ /* 0x000fe2000bf45070 */
[----:B-----5:R-:W-:Y:S01]  /*04b0*/  FSETP.NEU.AND P0, PT, R73, RZ, PT ;  /* 0x000000ff4900720b */ /* 0x020fe20003f0d000 */
[----:B------:R-:W-:Y:S02]  /*04c0*/  USEL UR4, URZ, 0xffffffff, UP1 ;  /* 0xffffffffff047887 */ /* 0x000fe40008800000 */
[----:B------:R-:W-:-:S10]  /*04d0*/  UISETP.NE.AND.EX UP2, UPT, UR9, URZ, UPT, UP2 ;  /* 0x000000ff0900728c */ /* 0x000fd4000bf45320 */
[----:B------:R-:W-:Y:S01]  /*04e0*/  VOTEU.ANY UP0, P0 ;  /* 0x0000000000ff7886 */ /* 0x000fe20000000100 */
[----:B------:R-:W-:-:S04]  /*04f0*/  @!UP2 USEL UR4, URZ, 0xffffffff, UP0 ;  /* 0xffffffffff04a887 */ /* 0x000fc80008000000 */
[----:B------:R-:W-:-:S04]  /*0500*/  ULOP3.LUT UR4, UR4, 0x1, URZ, 0xc0, !UPT ;  /* 0x0000000104047892 */ /* 0x000fc8000f8ec0ff */
[----:B------:R-:W-:-:S11]  /*0510*/  UISETP.NE.U32.AND UP4, UPT, UR4, 0x1, UPT ;  /* 0x000000010400788c */ /* 0x000fd6000bf85070 */
.L_x_8:
[----:B------:R-:W3:Y:S01]  /*0520*/  SHFL.IDX PT, R0, R159, RZ, 0x1f ;  /* 0x00001fff9f007589 */ /* 0x000ee200000e0000 */
[----:B------:R-:W-:-:S04]  /*0530*/  UISETP.NE.AND UP0, UPT, UR18, 0x2, UPT ;  /* 0x000000021200788c */ /* 0x000fc8000bf05270 */
[----:B------:R-:W-:Y:S02]  /*0540*/  UISETP.EQ.AND UP2, UPT, UR27, URZ, !UP0 ;  /* 0x000000ff1b00728c */ /* 0x000fe4000c742270 */
[----:B------:R-:W-:-:S04]  /*0550*/  USEL UR46, URZ, 0x1, UP0 ;  /* 0x00000001ff2e7887 */ /* 0x000fc80008000000 */
[----:B------:R-:W-:Y:S02]  /*0560*/  PLOP3.LUT P3, PT, P1, PT, UP2, 0x80, 0x8 ;  /* 0x000000000008781c */ /* 0x000fe40000f6f028 */
[----:B---3--:R-:W-:-:S13]  /*0570*/  ISETP.NE.AND P0, PT, R0, RZ, PT ;  /* 0x000000ff0000720c */ /* 0x008fda0003f05270 */
[----:B------:R-:W-:Y:S05]  /*0580*/  @P0 BRA `(.L_x_9) ;  /* 0x0000000000f00947 */ /* 0x000fea0003800000 */
[----:B------:R-:W-:Y:S01]  /*0590*/  ELECT P0, URZ, PT ;  /* 0x0000000000ff782f */ /* 0x000fe20003800000 */
[----:B------:R-:W-:-:S12]  /*05a0*/  BSSY.RECONVERGENT B0, `(.L_x_9) ;  /* 0x000003a000007945 */ /* 0x000fd80003800200 */
[----:B------:R-:W-:Y:S05]  /*05b0*/  @!P0 BRA `(.L_x_10) ;  /* 0x0000000000e08947 */ /* 0x000fea0003800000 */
[----:B------:R-:W-:Y:S01]  /*05c0*/  UMOV UR4, 0x400 ;  /* 0x0000040000047882 */ /* 0x000fe20000000000 */
[----:B------:R-:W-:Y:S01]  /*05d0*/  UMOV UR8, 0x1 ;  /* 0x0000000100087882 */ /* 0x000fe20000000000 */
[----:B------:R-:W-:Y:S01]  /*05e0*/  UMOV UR6, 0x2 ;  /* 0x0000000200067882 */ /* 0x000fe20000000000 */
[----:B------:R-:W-:Y:S02]  /*05f0*/  ULEA UR4, UR45, UR4, 0x18 ;  /* 0x000000042d047291 */ /* 0x000fe4000f8ec0ff */
[----:B------:R-:W-:-:S04]  /*0600*/  UIADD3 UR8, UPT, UPT, -UR8, 0x100000, URZ ;  /* 0x0010000008087890 */ /* 0x000fc8000fffe1ff */
[----:B------:R-:W-:Y:S02]  /*0610*/  USHF.L.U32 UR9, UR8, 0xb, URZ ;  /* 0x0000000b08097899 */ /* 0x000fe400080006ff */
[----:B------:R-:W-:Y:S02]  /*0620*/  USHF.L.U32 UR8, UR8, 0x1, URZ ;  /* 0x0000000108087899 */ /* 0x000fe400080006ff */
[----:B------:R-:W-:-:S04]  /*0630*/  UIADD3 UR6, UPT, UPT, -UR6, 0x100000, URZ ;  /* 0x0010000006067890 */ /* 0x000fc8000fffe1ff */
[----:B------:R-:W-:Y:S02]  /*0640*/  USHF.L.U32 UR7, UR6, 0xb, URZ ;  /* 0x0000000b06077899 */ /* 0x000fe400080006ff */
[----:B------:R-:W-:Y:S01]  /*0650*/  USHF.L.U32 UR6, UR6, 0x1, URZ ;  /* 0x0000000106067899 */ /* 0x000fe200080006ff */
[----:B------:R-:W3:Y:S03]  /*0660*/  FENCE.VIEW.ASYNC.S ;  /* 0x00000000000073c6 */ /* 0x000ee60000000000 */
[----:B---3--:R3:W4:Y:S08]  /*0670*/  SYNCS.EXCH.64 URZ, [UR4], UR8 ;  /* 0x0000000804ff75b2 */ /* 0x0087300008000100 */
[----:B------:R3:W1:Y:S01]  /*0680*/  SYNCS.EXCH.64 URZ, [UR4+0xb0], UR6 ;  /* 0x0000b00604ff75b2 */ /* 0x0006620008000100 */
        /* <DEDUP_REMOVED lines=41> */
[----:B------:R3:W1:Y:S02]  /*0920*/  SYNCS.EXCH.64 URZ, [UR4+0x158], UR6 ;  /* 0x0001580604ff75b2 */ /* 0x0006640008000100 */
[----:B---34-:R-:W-:Y:S01]  /*0930*/  NOP ;  /* 0x0000000000007918 */ /* 0x018fe20000000000 */
.L_x_10:
[----:B------:R-:W-:Y:S05]  /*0940*/  BSYNC.RECONVERGENT B0 ;  /* 0x0000000000007941 */ /* 0x000fea0003800200 */
.L_x_9:
[----:B------:R-:W3:Y:S01]  /*0950*/  SHFL.IDX PT, R0, R159, RZ, 0x1f ;  /* 0x00001fff9f007589 */ /* 0x000ee200000e0000 */
[----:B------:R-:W-:Y:S01]  /*0960*/  NOP ;  /* 0x0000000000007918 */ /* 0x000fe20000000000 */
[----:B---3--:R-:W-:-:S13]  /*0970*/  ISETP.NE.AND P0, PT, R0, 0x1, PT ;  /* 0x000000010000780c */ /* 0x008fda0003f05270 */
[----:B------:R-:W-:Y:S05]  /*0980*/  @P0 BRA `(.L_x_11) ;  /* 0x0000000000540947 */ /* 0x000fea0003800000 */
        /* <DEDUP_REMOVED lines=10> */
[----:B------:R-:W-:Y:S01]  /*0a30*/  ELECT P0, URZ, PT ;  /* 0x0000000000ff782f */ /* 0x000fe20003800000 */
[----:B------:R-:W3:Y:S02]  /*0a40*/  FENCE.VIEW.ASYNC.S ;  /* 0x00000000000073c6 */ /* 0x000ee40000000000 */
[----:B---3--:R3:W4:Y:S08]  /*0a50*/  SYNCS.EXCH.64 URZ, [UR4+0x160], UR8 ;  /* 0x0001600804ff75b2 */ /* 0x0087300008000100 */
[----:B------:R3:W1:Y:S01]  /*0a60*/  SYNCS.EXCH.64 URZ, [UR4+0x180], UR6 ;  /* 0x0001800604ff75b2 */ /* 0x0006620008000100 */
[----:B------:R3:W1:Y:S01]  /*0a70*/  SYNCS.EXCH.64 URZ, [UR4+0x168], UR8 ;  /* 0x0001680804ff75b2 */ /* 0x0006620008000100 */
[----:B------:R3:W1:Y:S01]  /*0a80*/  SYNCS.EXCH.64 URZ, [UR4+0x188], UR6 ;  /* 0x0001880604ff75b2 */ /* 0x0006620008000100 */
[----:B------:R3:W1:Y:S01]  /*0a90*/  SYNCS.EXCH.64 URZ, [UR4+0x170], UR8 ;  /* 0x0001700804ff75b2 */ /* 0x0006620008000100 */
[----:B------:R3:W1:Y:S01]  /*0aa0*/  SYNCS.EXCH.64 URZ, [UR4+0x190], UR6 ;  /* 0x0001900604ff75b2 */ /* 0x0006620008000100 */
[----:B------:R3:W1:Y:S01]  /*0ab0*/  SYNCS.EXCH.64 URZ, [UR4+0x178], UR8 ;  /* 0x0001780804ff75b2 */ /* 0x0006620008000100 */
[----:B------:R3:W1:Y:S01]  /*0ac0*/  SYNCS.EXCH.64 URZ, [UR4+0x198], UR6 ;  /* 0x0001980604ff75b2 */ /* 0x0006620008000100 */
[----:B------:R-:W-:Y:S01]  /*0ad0*/  NOP ;  /* 0x0000000000007918 */ /* 0x000fe20000000000 */
.L_x_11:
[----:B------:R-:W2:Y:S01]  /*0ae0*/  SHFL.IDX PT, R0, R159, RZ, 0x1f ;  /* 0x00001fff9f007589 */ /* 0x000ea200000e0000 */
[----:B------:R-:W-:Y:S01]  /*0af0*/  NOP ;  /* 0x0000000000007918 */ /* 0x000fe20000000000 */
[----:B--2---:R-:W-:-:S13]  /*0b00*/  ISETP.NE.AND P0, PT, R0, 0x3, PT ;  /* 0x000000030000780c */ /* 0x004fda0003f05270 */
[----:B------:R-:W-:Y:S05]  /*0b10*/  @P0 BRA `(.L_x_12) ;  /* 0x00000000002c0947 */ /* 0x000fea0003800000 */
[----:B---3--:R-:W-:Y:S01]  /*0b20*/  UMOV UR6, 0x400 ;  /* 0x0000040000067882 */ /* 0x008fe20000000000 */
[----:B------:R-:W-:Y:S01]  /*0b30*/  UMOV UR4, 0x20 ;  /* 0x0000002000047882 */ /* 0x000fe20000000000 */
[----:B------:R-:W-:Y:S02]  /*0b40*/  ULEA UR6, UR45, UR6, 0x18 ;  /* 0x000000062d067291 */ /* 0x000fe4000f8ec0ff */
[----:B------:R-:W-:-:S04]  /*0b50*/  UIADD3 UR4, UPT, UPT, -UR4, 0x100000, URZ ;  /* 0x0010000004047890 */ /* 0x000fc8000fffe1ff */
[----:B------:R-:W-:Y:S02]  /*0b60*/  USHF.L.U32 UR5, UR4, 0xb, URZ ;  /* 0x0000000b04057899 */ /* 0x000fe400080006ff */
[----:B------:R-:W-:Y:S01]  /*0b70*/  USHF.L.U32 UR4, UR4, 0x1, URZ ;  /* 0x0000000104047899 */ /* 0x000fe200080006ff */
[----:B------:R-:W-:Y:S01]  /*0b80*/  ELECT P0, URZ, PT ;  /* 0x0000000000ff782f */ /* 0x000fe20003800000 */
[----:B------:R-:W2:Y:S10]  /*0b90*/  FENCE.VIEW.ASYNC.S ;  /* 0x00000000000073c6 */ /* 0x000eb40000000000 */
[----:B--2---:R2:W3:Y:S01]  /*0ba0*/  SYNCS.EXCH.64 URZ, [UR6+0x1a0], UR4 ;  /* 0x0001a00406ff75b2 */ /* 0x0044e20008000100 */
[----:B------:R2:W1:Y:S01]  /*0bb0*/  SYNCS.EXCH.64 URZ, [UR6+0x1a8], UR4 ;  /* 0x0001a80406ff75b2 */ /* 0x0004620008000100 */
[----:B------:R-:W-:Y:S01]  /*0bc0*/  NOP ;  /* 0x0000000000007918 */ /* 0x000fe20000000000 */
.L_x_12:
[----:B------:R-:W4:Y:S01]  /*0bd0*/  SHFL.IDX PT, R0, R159, RZ, 0x1f ;  /* 0x00001fff9f007589 */ /* 0x000f2200000e0000 */
[----:B------:R-:W-:Y:S01]  /*0be0*/  NOP ;  /* 0x0000000000007918 */ /* 0x000fe20000000000 */
[----:B----4-:R-:W-:-:S13]  /*0bf0*/  ISETP.NE.AND P0, PT, R0, 0x4, PT ;  /* 0x000000040000780c */ /* 0x010fda0003f05270 */
[----:B------:R-:W-:Y:S05]  /*0c00*/  @P0 BRA `(.L_x_13) ;  /* 0x0000000000480947 */ /* 0x000fea0003800000 */
[----:B--23--:R-:W-:Y:S01]  /*0c10*/  UMOV UR4, 0x3a0 ;  /* 0x000003a000047882 */ /* 0x00cfe20000000000 */
[----:B------:R-:W-:Y:S01]  /*0c20*/  UMOV UR6, 0x400 ;  /* 0x0000040000067882 */ /* 0x000fe20000000000 */
[----:B------:R-:W-:Y:S01]  /*0c30*/  USEL UR4, UR4, 0x320, UP4 ;  /* 0x0000032004047887 */ /* 0x000fe2000a000000 */
        /* <DEDUP_REMOVED lines=9> */
[----:B------:R-:W2:Y:S02]  /*0cd0*/  FENCE.VIEW.ASYNC.S ;  /* 0x00000000000073c6 */ /* 0x000ea40000000000 */
[----:B--2---:R4:W2:Y:S08]  /*0ce0*/  SYNCS.EXCH.64 URZ, [UR6+0x1b0], UR8 ;  /* 0x0001b00806ff75b2 */ /* 0x0048b00008000100 */
[----:B------:R4:W3:Y:S01]  /*0cf0*/  SYNCS.EXCH.64 URZ, [UR6+0x1c0], UR4 ;  /* 0x0001c00406ff75b2 */ /* 0x0008e20008000100 */
[----:B------:R4:W1:Y:S01]  /*0d00*/  SYNCS.EXCH.64 URZ, [UR6+0x1b8], UR8 ;  /* 0x0001b80806ff75b2 */ /* 0x0008620008000100 */
[----:B------:R4:W1:Y:S02]  /*0d10*/  SYNCS.EXCH.64 URZ, [UR6+0x1c8], UR4 ;  /* 0x0001c80406ff75b2 */ /* 0x0008640008000100 */
[----:B----4-:R-:W-:Y:S01]  /*0d20*/  NOP ;  /* 0x0000000000007918 */ /* 0x010fe20000000000 */
.L_x_13:
[----:B------:R-:W4:Y:S01]  /*0d30*/  SHFL.IDX PT, R0, R159, RZ, 0x1f ;  /* 0x00001fff9f007589 */ /* 0x000f2200000e0000 */
[----:B------:R-:W-:Y:S01]  /*0d40*/  NOP ;  /* 0x0000000000007918 */ /* 0x000fe20000000000 */
[----:B----4-:R-:W-:-:S13]  /*0d50*/  ISETP.NE.AND P0, PT, R0, 0x5, PT ;  /* 0x000000050000780c */ /* 0x010fda0003f05270 */
[----:B------:R-:W-:Y:S05]  /*0d60*/  @P0 BRA `(.L_x_14) ;  /* 0x0000000000440947 */ /* 0x000fea0003800000 */
[----:B--23--:R-:W-:Y:S01]  /*0d70*/  UMOV UR4, 0x400 ;  /* 0x0000040000047882 */ /* 0x00cfe20000000000 */
        /* <DEDUP_REMOVED lines=16> */
.L_x_14:
[----:B------:R-:W4:Y:S01]  /*0e80*/  SHFL.IDX PT, R0, R159, RZ, 0x1f ;  /* 0x00001fff9f007589 */ /* 0x000f2200000e0000 */
[----:B------:R-:W-:Y:S01]  /*0e90*/  ISETP.NE.OR P1, PT, RZ, UR18, !P1 ;  /* 0x00000012ff007c0c */ /* 0x000fe2000cf25670 */
[----:B------:R-:W-:Y:S01]  /*0ea0*/  NOP ;  /* 0x0000000000007918 */ /* 0x000fe20000000000 */
[----:B----4-:R-:W-:-:S13]  /*0eb0*/  ISETP.NE.AND P0, PT, R0, 0x3, PT ;  /* 0x000000030000780c */ /* 0x010fda0003f05270 */
[----:B------:R-:W-:Y:S05]  /*0ec0*/  @P0 BRA `(.L_x_15) ;  /* 0x0000000000340947 */ /* 0x000fea0003800000 */
[----:B--23--:R-:W-:Y:S01]  /*0ed0*/  UMOV UR4, 0x400 ;  /* 0x0000040000047882 */ /* 0x00cfe20000000000 */
[----:B------:R-:W-:Y:S01]  /*0ee0*/  UMOV UR6, 0x20 ;  /* 0x0000002000067882 */ /* 0x000fe20000000000 */
[----:B------:R-:W-:Y:S02]  /*0ef0*/  ULEA UR4, UR45, UR4, 0x18 ;  /* 0x000000042d047291 */ /* 0x000fe4000f8ec0ff */
[----:B------:R-:W-:-:S04]  /*0f00*/  UIADD3 UR6, UPT, UPT, -UR6, 0x100000, URZ ;  /* 0x0010000006067890 */ /* 0x000fc8000fffe1ff */
[----:B------:R-:W-:Y:S02]  /*0f10*/  USHF.L.U32 UR7, UR6, 0xb, URZ ;  /* 0x0000000b06077899 */ /* 0x000fe400080006ff */
[----:B------:R-:W-:Y:S01]  /*0f20*/  USHF.L.U32 UR6, UR6, 0x1, URZ ;  /* 0x0000000106067899 */ /* 0x000fe200080006ff */
[----:B------:R-:W-:Y:S01]  /*0f30*/  ELECT P0, URZ, PT ;  /* 0x0000000000ff782f */ /* 0x000fe20003800000 */
[----:B------:R-:W2:Y:S10]  /*0f40*/  FENCE.VIEW.ASYNC.S ;  /* 0x00000000000073c6 */ /* 0x000eb40000000000 */
[----:B--2---:R4:W2:Y:S01]  /*0f50*/  SYNCS.EXCH.64 URZ, [UR4+0x1f0], UR6 ;  /* 0x0001f00604ff75b2 */ /* 0x0048a20008000100 */
[----:B------:R4:W3:Y:S01]  /*0f60*/  SYNCS.EXCH.64 URZ, [UR4+0x200], UR6 ;  /* 0x0002000604ff75b2 */ /* 0x0008e20008000100 */
[----:B------:R4:W1:Y:S01]  /*0f70*/  SYNCS.EXCH.64 URZ, [UR4+0x1f8], UR6 ;  /* 0x0001f80604ff75b2 */ /* 0x0008620008000100 */
[----:B------:R4:W1:Y:S02]  /*0f80*/  SYNCS.EXCH.64 URZ, [UR4+0x208], UR6 ;  /* 0x0002080604ff75b2 */ /* 0x0008640008000100 */
[----:B----4-:R-:W-:Y:S01]  /*0f90*/  NOP ;  /* 0x0000000000007918 */ /* 0x010fe20000000000 */
.L_x_15:
[----:B------:R-:W-:Y:S01]  /*0fa0*/  VOTEU.ALL UP0, P1 ;  /* 0x0000000000ff7886 */ /* 0x000fe20000800000 */
[----:B--23--:R-:W-:Y:S01]  /*0fb0*/  UMOV UR4, 0x20 ;  /* 0x0000002000047882 */ /* 0x00cfe20000000000 */
[----:B------:R-:W2:Y:S01]  /*0fc0*/  LDCU UR7, c[0x0][0x36c] ;  /* 0x00006d80ff0777ac */ /* 0x000ea20008000800 */
[----:B------:R-:W-:Y:S01]  /*0fd0*/  NOP ;  /* 0x0000000000007918 */ /* 0x000fe20000000000 */
[----:B-1----:R-:W-:Y:S01]  /*0fe0*/  LOP3.LUT R3, R172, 0x1f, RZ, 0xc0, !PT ;  /* 0x0000001fac037812 */ /* 0x002fe200078ec0ff */
[----:B------:R-:W-:Y:S01]  /*0ff0*/  @!UP0 UMOV UR6, 0x400 ;  /* 0x0000040000068882 */ /* 0x000fe20000000000 */
[----:B------:R-:W-:-:S04]  /*1000*/  @!UP0 UIADD3 UR4, UPT, UPT, -UR4, 0x100000, URZ ;  /* 0x0010000004048890 */ /* 0x000fc8000fffe1ff */
[----:B------:R-:W-:Y:S02]  /*1010*/  @!UP0 USHF.L.U32 UR5, UR4, 0xb, URZ ;  /* 0x0000000b04058899 */ /* 0x000fe400080006ff */
[----:B------:R-:W-:Y:S02]  /*1020*/  @!UP0 USHF.L.U32 UR4, UR4, 0x1, URZ ;  /* 0x0000000104048899 */ /* 0x000fe400080006ff */
[----:B------:R-:W-:Y:S01]  /*1030*/  @!UP0 ULEA UR6, UR45, UR6, 0x18 ;  /* 0x000000062d068291 */ /* 0x000fe2000f8ec0ff */
[----:B------:R-:W-:Y:S01]  /*1040*/  VOTEU.ALL UP0, P1 ;  /* 0x0000000000ff7886 */ /* 0x000fe20000800000 */
[----:B------:R-:W-:Y:S02]  /*1050*/  UISETP.NE.AND UP5, UPT, UR18, URZ, UPT ;  /* 0x000000ff1200728c */ /* 0x000fe4000bfa5270 */
[----:B--2---:R-:W-:Y:S01]  /*1060*/  UISETP.EQ.U32.AND UP6, UPT, UR7, 0x1, UPT ;  /* 0x000000010700788c */ /* 0x004fe2000bfc2070 */
[----:B------:R-:W1:Y:S07]  /*1070*/  FENCE.VIEW.ASYNC.S ;  /* 0x00000000000073c6 */ /* 0x000e6e0000000000 */
[----:B-1----:R1:W2:Y:S01]  /*1080*/  @!UP0 SYNCS.EXCH.64 URZ, [UR6+0x210], UR4 ;  /* 0x0002100406ff85b2 */ /* 0x0022a20008000100 */
[----:B------:R-:W-:Y:S05]  /*1090*/  BRA.U !UP6, `(.L_x_16) ;  /* 0x000000010e087547 */ /* 0x000fea000b800000 */
[----:B--2---:R-:W-:Y:S01]  /*10a0*/  UCGABAR_ARV ;  /* 0x00000000000079c7 */ /* 0x004fe20008000000 */
[----:B------:R-:W-:Y:S05]  /*10b0*/  BRA `(.L_x_17) ;  /* 0x0000000000047947 */ /* 0x000fea0003800000 */
.L_x_16:
[----:B--2---:R-:W-:Y:S01]  /*10c0*/  NOP ;  /* 0x0000000000007918 */ /* 0x004fe20000000000 */
.L_x_17:
[----:B------:R-:W2:Y:S01]  /*10d0*/  S2UR UR30, SR_CTAID.X ;  /* 0x00000000001e79c3 */ /* 0x000ea20000002500 */
[----:B------:R-:W-:-:S05]  /*10e0*/  CS2R.32 R161, SR_CgaSize ;  /* 0x0000000000a17805 */ /* 0x000fca0000008a00 */
[----:B------:R-:W-:-:S05]  /*10f0*/  IMAD R161, R161, -0xa0, RZ ;  /* 0xffffff60a1a17824 */ /* 0x000fca00078e02ff */
[----:B-1----:R-:W-:-:S14]  /*1100*/  R2UR UR5, R161 ;  /* 0x00000000a10572ca */ /* 0x002fdc00000e0000 */
[----:B------:R-:W1:Y:S01]  /*1110*/  LDCU UR5, c[0x0][UR5+0x2b0] ;  /* 0x00005600050577ac */ /* 0x000e620008000800 */
[----:B------:R-:W-:-:S05]  /*1120*/  CS2R.32 R161, SR_CgaSize ;  /* 0x0000000000a17805 */ /* 0x000fca0000008a00 */
[----:B------:R-:W-:-:S05]  /*1130*/  IMAD R161, R161, -0xa0, RZ ;  /* 0xffffff60a1a17824 */ /* 0x000fca00078e02ff */
[----:B------:R-:W-:-:S14]  /*1140*/  R2UR UR4, R161 ;  /* 0x00000000a10472ca */ /* 0x000fdc00000e0000 */
[----:B------:R-:W3:Y:S01]  /*1150*/  LDCU UR4, c[0x0][UR4+0x2b4] ;  /* 0x00005680040477ac */ /* 0x000ee20008000800 */
[----:B------:R-:W4:Y:S01]  /*1160*/  S2UR UR31, SR_CTAID.Y ;  /* 0x00000000001f79c3 */ /* 0x000f220000002600 */
[----:B------:R-:W-:-:S05]  /*1170*/  CS2R.32 R161, SR_CgaSize ;  /* 0x0000000000a17805 */ /* 0x000fca0000008a00 */
[----:B------:R-:W-:-:S05]  /*1180*/  IMAD R161, R161, -0xa0, RZ ;  /* 0xffffff60a1a17824 */ /* 0x000fca00078e02ff */
[----:B------:R-:W-:-:S14]  /*1190*/  R2UR UR7, R161 ;  /* 0x00000000a10772ca */ /* 0x000fdc00000e0000 */
[----:B------:R-:W3:Y:S01]  /*11a0*/  LDCU UR7, c[0x0][UR7+0x2a0] ;  /* 0x00005400070777ac */ /* 0x000ee20008000800 */
[----:B------:R-:W-:-:S05]  /*11b0*/  CS2R.32 R161, SR_CgaSize ;  /* 0x0000000000a17805 */ /* 0x000fca0000008a00 */
[----:B------:R-:W-:-:S05]  /*11c0*/  IMAD R161, R161, -0xa0, RZ ;  /* 0xffffff60a1a17824 */ /* 0x000fca00078e02ff */
[----:B------:R-:W-:-:S14]  /*11d0*/  R2UR UR8, R161 ;  /* 0x00000000a10872ca */ /* 0x000fdc00000e0000 */
[----:B------:R-:W3:Y:S01]  /*11e0*/  LDCU UR8, c[0x0][UR8+0x2a4] ;  /* 0x00005480080877ac */ /* 0x000ee20008000800 */
[----:B------:R-:W-:Y:S01]  /*11f0*/  UISETP.GT.U32.AND UP0, UPT, UR27, 0xffff, UPT ;  /* 0x0000ffff1b00788c */ /* 0x000fe2000bf04070 */
[----:B------:R-:W3:Y:S01]  /*1200*/  LDCU UR19, c[0x0][0xb24] ;  /* 0x00016480ff1377ac */ /* 0x000ee20008000800 */
[----:B------:R-:W3:Y:S01]  /*1210*/  LDCU UR42, c[0x0][0xb24] ;  /* 0x00016480ff2a77ac */ /* 0x000ee20008000800 */
[----:B--2---:R-:W-:Y:S01]  /*1220*/  I2FP.F32.U32 R2, UR30 ;  /* 0x0000001e00027c45 */ /* 0x004fe20008201000 */
[----:B------:R-:W2:Y:S04]  /*1230*/  LDCU UR24, c[0x0][0xb30] ;  /* 0x00016600ff1877ac */ /* 0x000ea80008000800 */
[----:B-1----:R-:W-:Y:S01]  /*1240*/  FMUL R2, R2, UR5 ;  /* 0x0000000502027c20 */ /* 0x002fe20008400000 */
[----:B------:R-:W-:Y:S01]  /*1250*/  USHF.L.U32 UR23, UR45, 0xa, URZ ;  /* 0x0000000a2d177899 */ /* 0x000fe200080006ff */
[----:B----4-:R-:W-:Y:S01]  /*1260*/  I2FP.F32.U32 R0, UR31 ;  /* 0x0000001f00007c45 */ /* 0x010fe20008201000 */
[----:B------:R-:W-:-:S03]  /*1270*/  USHF.L.U32 UR47, UR30, 0x7, URZ ;  /* 0x000000071e2f7899 */ /* 0x000fc600080006ff */
[----:B------:R-:W1:Y:S01]  /*1280*/  F2I.U32.TRUNC.NTZ R2, R2 ;  /* 0x0000000200027305 */ /* 0x000e62000020f000 */
[----:B------:R-:W-:Y:S01]  /*1290*/  USEL UR22, UR27, 0xffff, !UP0 ;  /* 0x0000ffff1b167887 */ /* 0x000fe2000c000000 */
[----:B---3--:R-:W-:-:S06]  /*12a0*/  FMUL R0, R0, UR4 ;  /* 0x0000000400007c20 */ /* 0x008fcc0008400000 */
[----:B------:R-:W3:Y:S01]  /*12b0*/  F2I.U32.TRUNC.NTZ R0, R0 ;  /* 0x0000000000007305 */ /* 0x000ee2000020f000 */
[----:B-1----:R-:W-:Y:S02]  /*12c0*/  R2UR UR4, R2 ;  /* 0x00000000020472ca */ /* 0x002fe400000e0000 */
[----:B------:R-:W-:Y:S02]  /*12d0*/  PRMT R2, RZ, 0x7610, R2 ;  /* 0x00007610ff027816 */ /* 0x000fe40000000002 */
[----:B---3--:R-:W-:Y:S02]  /*12e0*/  R2UR UR6, R0 ;  /* 0x00000000000672ca */ /* 0x008fe400000e0000 */
[----:B------:R-:W-:-:S07]  /*12f0*/  PRMT R0, RZ, 0x7610, R0 ;  /* 0x00007610ff007816 */ /* 0x000fce0000000000 */
[----:B------:R-:W-:-:S04]  /*1300*/  UIADD3 UR5, UPT, UPT, -UR4, URZ, URZ ;  /* 0x000000ff04057290 */ /* 0x000fc8000fffe1ff */
[----:B------:R-:W-:Y:S02]  /*1310*/  UIMAD UR5, UR7, UR5, UR30 ;  /* 0x00000005070572a4 */ /* 0x000fe4000f8e021e */
[----:B------:R-:W-:-:S04]  /*1320*/  UIADD3 UR4, UPT, UPT, -UR6, URZ, URZ ;  /* 0x000000ff06047290 */ /* 0x000fc8000fffe1ff */
[----:B------:R-:W-:Y:S01]  /*1330*/  IMAD.U32 R161, RZ, RZ, UR5 ;  /* 0x00000005ffa17e24 */ /* 0x000fe2000f8e00ff */
[----:B------:R-:W-:-:S06]  /*1340*/  UIMAD UR4, UR8, UR4, UR31 ;  /* 0x00000004080472a4 */ /* 0x000fcc000f8e021f */
[----:B------:R-:W-:Y:S01]  /*1350*/  IMAD.U32 R160, RZ, RZ, UR4 ;  /* 0x00000004ffa07e24 */ /* 0x000fe2000f8e00ff */
[----:B--2---:R-:W-:Y:S06]  /*1360*/  BRA.U UP5, `(.L_x_18) ;  /* 0x0000000105447547 */ /* 0x004fec000b800000 */
[----:B------:R-:W-:Y:S02]  /*1370*/  R2UR UR4, R160 ;  /* 0x00000000a00472ca */ /* 0x000fe400000e0000 */
[----:B------:R-:W-:-:S11]  /*1380*/  R2UR UR7, R161 ;  /* 0x00000000a10772ca */ /* 0x000fd600000e0000 */
[----:B------:R-:W-:Y:S02]  /*1390*/  UISETP.NE.AND UP0, UPT, UR4, URZ, UPT ;  /* 0x000000ff0400728c */ /* 0x000fe4000bf05270 */
[----:B------:R-:W-:Y:S02]  /*13a0*/  ULOP3.LUT UR4, UR7, 0x2, URZ, 0x3c, !UPT ;  /* 0x0000000207047892 */ /* 0x000fe4000f8e3cff */
[----:B------:R-:W-:Y:S02]  /*13b0*/  UISETP.GT.U32.AND UP2, UPT, UR7, 0x1, UP0 ;  /* 0x000000010700788c */ /* 0x000fe40008744070 */
[----:B------:R-:W-:Y:S02]  /*13c0*/  UISETP.GT.U32.AND UP0, UPT, UR4, 0x1, UP0 ;  /* 0x000000010400788c */ /* 0x000fe40008704070 */
[----:B------:R-:W-:Y:S02]  /*13d0*/  USEL UR5, URZ, 0x2, UP2 ;  /* 0x00000002ff057887 */ /* 0x000fe40009000000 */
[----:B------:R-:W-:-:S02]  /*13e0*/  USEL UR6, URZ, 0x1, UP2 ;  /* 0x00000001ff067887 */ /* 0x000fc40009000000 */
[----:B------:R-:W-:Y:S02]  /*13f0*/  USEL UR4, URZ, 0x4, UP0 ;  /* 0x00000004ff047887 */ /* 0x000fe40008000000 */
[----:B------:R-:W-:Y:S02]  /*1400*/  ULOP3.LUT UR7, UR7, 0xfffffffe, URZ, 0xc0, !UPT ;  /* 0xfffffffe07077892 */ /* 0x000fe4000f8ec0ff */
[----:B------:R-:W-:Y:S02]  /*1410*/  USEL UR8, URZ, 0x8, UP0 ;  /* 0x00000008ff087887 */ /* 0x000fe40008000000 */
[----:B------:R-:W-:-:S03]  /*1420*/  UIADD3 UR4, UPT, UPT, UR4, UR5, UR6 ;  /* 0x0000000504047290 */ /* 0x000fc6000fffe006 */
[----:B------:R-:W-:Y:S01]  /*1430*/  UMOV UR5, 0x3 ;  /* 0x0000000300057882 */ /* 0x000fe20000000000 */
[----:B------:R-:W-:Y:S02]  /*1440*/  UIADD3 UR4, UPT, UPT, UR4, UR8, URZ ;  /* 0x0000000804047290 */ /* 0x000fe4000fffe0ff */
[----:B------:R-:W-:-:S04]  /*1450*/  USHF.L.U32 UR5, UR5, UR7, URZ ;  /* 0x0000000705057299 */ /* 0x000fc800080006ff */
[----:B------:R-:W-:Y:S02]  /*1460*/  IMAD.U32 R2, RZ, RZ, UR4 ;  /* 0x00000004ff027e24 */ /* 0x000fe4000f8e00ff */
[----:B------:R-:W-:-:S07]  /*1470*/  IMAD.U32 R0, RZ, RZ, UR5 ;  /* 0x00000005ff007e24 */ /* 0x000fce000f8e00ff */
.L_x_18:
[----:B------:R-:W1:Y:S01]  /*1480*/  S2UR UR36, SR_CTAID.Z ;  /* 0x00000000002479c3 */ /* 0x000e620000002700 */
[----:B------:R-:W-:Y:S01]  /*1490*/  UISETP.GE.AND UP0, UPT, UR19, 0x1, UPT ;  /* 0x000000011300788c */ /* 0x000fe2000bf06270 */
[----:B------:R-:W-:-:S08]  /*14a0*/  UMOV UR25, 0x5 ;  /* 0x0000000500197882 */ /* 0x000fd00000000000 */
[----:B------:R-:W-:Y:S05]  /*14b0*/  BRA.U !UP0, `(.L_x_19) ;  /* 0x0000000108d07547 */ /* 0x000fea000b800000 */
[----:B------:R-:W2:Y:S01]  /*14c0*/  LDCU.128 UR12, c[0x0][0xb10] ;  /* 0x00016200ff0c77ac */ /* 0x000ea20008000c00 */
[----:B------:R-:W3:Y:S01]  /*14d0*/  LDCU UR6, c[0x0][0x370] ;  /* 0x00006e00ff0677ac */ /* 0x000ee20008000800 */
[----:B------:R-:W4:Y:S01]  /*14e0*/  LDCU UR7, c[0x0][0x374] ;  /* 0x00006e80ff0777ac */ /* 0x000f220008000800 */
[----:B------:R-:W1:Y:S01]  /*14f0*/  LDCU UR20, c[0x0][0xb0c] ;  /* 0x00016180ff1477ac */ /* 0x000e620008000800 */
[----:B------:R-:W1:Y:S01]  /*1500*/  LDCU UR21, c[0x0][0xb20] ;  /* 0x00016400ff1577ac */ /* 0x000e620008000800 */
[----:B------:R-:W1:Y:S01]  /*1510*/  LDCU.64 UR8, c[0x0][0xb28] ;  /* 0x00016500ff0877ac */ /* 0x000e620008000a00 */
[----:B--2---:R-:W-:Y:S02]  /*1520*/  UISETP.NE.AND UP3, UPT, UR14, 0x1, UPT ;  /* 0x000000010e00788c */ /* 0x004fe4000bf65270 */
[----:B----4-:R-:W-:Y:S02]  /*1530*/  UIMAD.WIDE.U32 UR10, UR7, UR15, URZ ;  /* 0x0000000f070a72a5 */ /* 0x010fe4000f8e00ff */
[----:B---3--:R-:W-:-:S02]  /*1540*/  UIMAD.WIDE.U32 UR16, UR6, UR12, URZ ;  /* 0x0000000c061072a5 */ /* 0x008fc4000f8e00ff */
[----:B-1----:R-:W-:Y:S02]  /*1550*/  UISETP.NE.AND UP0, UPT, UR20, 0x1, UPT ;  /* 0x000000011400788c */ /* 0x002fe4000bf05270 */
[----:B------:R-:W-:Y:S01]  /*1560*/  UIMAD.WIDE.U32 UR4, UR30, UR12, URZ ;  /* 0x0000000c1e0472a5 */ /* 0x000fe2000f8e00ff */
[----:B------:R-:W-:Y:S02]  /*1570*/  UMOV UR10, UR11 ;  /* 0x0000000b000a7c82 */ /* 0x000fe40008000000 */
[----:B------:R-:W-:Y:S01]  /*1580*/  UMOV UR16, UR17 ;  /* 0x0000001100107c82 */ /* 0x000fe20008000000 */
[----:B------:R-:W-:Y:S02]  /*1590*/  @UP3 USHF.R.U32.HI UR7, URZ, UR21, UR10 ;  /* 0x00000015ff073299 */ /* 0x000fe4000801160a */
[----:B------:R-:W-:Y:S02]  /*15a0*/  UISETP.NE.AND UP2, UPT, UR19, 0x1, UPT ;  /* 0x000000011300788c */ /* 0x000fe4000bf45270 */
[----:B------:R-:W-:-:S02]  /*15b0*/  USHF.R.U32.HI UR5, URZ, UR13, UR5 ;  /* 0x0000000dff057299 */ /* 0x000fc40008011605 */
[----:B------:R-:W-:Y:S02]  /*15c0*/  @UP0 USHF.R.U32.HI UR6, URZ, UR13, UR16 ;  /* 0x0000000dff060299 */ /* 0x000fe40008011610 */
[----:B------:R-:W-:Y:S02]  /*15d0*/  UIMAD.WIDE.U32 UR12, UR31, UR15, URZ ;  /* 0x0000000f1f0c72a5 */ /* 0x000fe4000f8e00ff */
[----:B------:R-:W-:Y:S02]  /*15e0*/  UIMAD.WIDE.U32 UR10, UR7, UR8, URZ ;  /* 0x00000008070a72a5 */ /* 0x000fe4000f8e00ff */
[----:B------:R-:W-:Y:S02]  /*15f0*/  UIMAD.WIDE.U32 UR16, UR6, UR8, URZ ;  /* 0x00000008061072a5 */ /* 0x000fe4000f8e00ff */
[----:B------:R-:W-:Y:S01]  /*1600*/  USEL UR5, UR30, UR5, !UP0 ;  /* 0x000000051e057287 */ /* 0x000fe2000c000000 */
[----:B------:R-:W-:Y:S02]  /*1610*/  UMOV UR4, UR13 ;  /* 0x0000000d00047c82 */ /* 0x000fe40008000000 */
[----:B------:R-:W-:Y:S01]  /*1620*/  UMOV UR10, UR11 ;  /* 0x0000000b000a7c82 */ /* 0x000fe20008000000 */
[----:B------:R-:W-:-:S02]  /*1630*/  USHF.R.U32.HI UR4, URZ, UR21, UR4 ;  /* 0x00000015ff047299 */ /* 0x000fc40008011604 */
[----:B------:R-:W-:Y:S01]  /*1640*/  @UP2 USHF.R.U32.HI UR7, URZ, UR9, UR10 ;  /* 0x00000009ff072299 */ /* 0x000fe2000801160a */
[----:B------:R-:W-:Y:S01]  /*1650*/  UMOV UR16, UR17 ;  /* 0x0000001100107c82 */ /* 0x000fe20008000000 */
[----:B------:R-:W-:Y:S02]  /*1660*/  USEL UR4, UR31, UR4, !UP3 ;  /* 0x000000041f047287 */ /* 0x000fe4000d800000 */
[----:B------:R-:W-:Y:S02]  /*1670*/  @UP2 USHF.R.U32.HI UR6, URZ, UR9, UR16 ;  /* 0x00000009ff062299 */ /* 0x000fe40008011610 */
[----:B------:R-:W-:Y:S02]  /*1680*/  UIMAD UR7, UR7, UR19, URZ ;  /* 0x00000013070772a4 */ /* 0x000fe4000f8e02ff */
[----:B------:R-:W-:Y:S02]  /*1690*/  UIMAD UR12, UR6, UR19, URZ ;  /* 0x00000013060c72a4 */ /* 0x000fe4000f8e02ff */
[----:B------:R-:W-:-:S02]  /*16a0*/  UISETP.GE.AND UP0, UPT, UR4, UR7, UPT ;  /* 0x000000070400728c */ /* 0x000fc4000bf06270 */
[----:B------:R-:W-:Y:S02]  /*16b0*/  UIMAD.WIDE.U32 UR10, UR4, UR8, URZ ;  /* 0x00000008040a72a5 */ /* 0x000fe4000f8e00ff */
[----:B------:R-:W-:Y:S02]  /*16c0*/  UISETP.GE.OR UP0, UPT, UR5, UR12, UP0 ;  /* 0x0000000c0500728c */ /* 0x000fe40008706670 */
[----:B------:R-:W-:Y:S02]  /*16d0*/  UIMAD.WIDE.U32 UR12, UR5, UR8, URZ ;  /* 0x00000008050c72a5 */ /* 0x000fe4000f8e00ff */
[----:B------:R-:W-:Y:S01]  /*16e0*/  UIADD3 UR10, UPT, UPT, -UR4, URZ, URZ ;  /* 0x000000ff040a7290 */ /* 0x000fe2000fffe1ff */
[----:B------:R-:W-:Y:S01]  /*16f0*/  UMOV UR8, UR11 ;  /* 0x0000000b00087c82 */ /* 0x000fe20008000000 */
[----:B------:R-:W-:Y:S02]  /*1700*/  UIADD3 UR11, UPT, UPT, -UR5, URZ, URZ ;  /* 0x000000ff050b7290 */ /* 0x000fe4000fffe1ff */
[----:B------:R-:W-:-:S03]  /*1710*/  USHF.R.U32.HI UR8, URZ, UR9, UR8 ;  /* 0x00000009ff087299 */ /* 0x000fc60008011608 */
[----:B------:R-:W-:Y:S01]  /*1720*/  @!UP0 UMOV UR7, UR13 ;  /* 0x0000000d00078c82 */ /* 0x000fe20008000000 */
[----:B------:R-:W-:Y:S02]  /*1730*/  UIMAD UR31, UR14, UR10, UR31 ;  /* 0x0000000a0e1f72a4 */ /* 0x000fe4000f8e021f */
[----:B------:R-:W-:Y:S02]  /*1740*/  USEL UR8, UR4, UR8, !UP2 ;  /* 0x0000000804087287 */ /* 0x000fe4000d000000 */
[----:B------:R-:W-:Y:S02]  /*1750*/  @!UP0 USHF.R.U32.HI UR7, URZ, UR9, UR7 ;  /* 0x00000009ff078299 */ /* 0x000fe40008011607 */
[----:B------:R-:W-:Y:S02]  /*1760*/  UIADD3 UR9, UPT, UPT, -UR8, URZ, URZ ;  /* 0x000000ff08097290 */ /* 0x000fe4000fffe1ff */
[----:B------:R-:W-:Y:S02]  /*1770*/  @!UP0 USEL UR7, UR5, UR7, !UP2 ;  /* 0x0000000705078287 */ /* 0x000fe4000d000000 */
[----:B------:R-:W-:-:S02]  /*1780*/  UIMAD UR9, UR19, UR9, UR4 ;  /* 0x00000009130972a4 */ /* 0x000fc4000f8e0204 */
[----:B------:R-:W-:Y:S02]  /*1790*/  @!UP0 UIADD3 UR8, UPT, UPT, UR8, -UR7, URZ ;  /* 0x8000000708088290 */ /* 0x000fe4000fffe0ff */
[----:B------:R-:W-:Y:S02]  /*17a0*/  @!UP0 UIMAD UR6, UR9, UR6, UR7 ;  /* 0x00000006090682a4 */ /* 0x000fe4000f8e0207 */
[----:B------:R-:W-:Y:S02]  /*17b0*/  @!UP0 UIMAD UR4, UR8, UR19, UR5 ;  /* 0x00000013080482a4 */ /* 0x000fe4000f8e0205 */
[----:B------:R-:W-:Y:S02]  /*17c0*/  UIMAD UR30, UR20, UR11, UR30 ;  /* 0x0000000b141e72a4 */ /* 0x000fe4000f8e021e */
[----:B------:R-:W-:Y:S01]  /*17d0*/  UIMAD UR31, UR4, UR14, UR31 ;  /* 0x0000000e041f72a4 */ /* 0x000fe2000f8e021f */
[----:B------:R-:W-:Y:S02]  /*17e0*/  @!UP0 UMOV UR5, UR6 ;  /* 0x0000000600058c82 */ /* 0x000fe40008000000 */
[----:B------:R-:W-:-:S12]  /*17f0*/  UIMAD UR30, UR5, UR20, UR30 ;  /* 0x00000014051e72a4 */ /* 0x000fd8000f8e021e */
.L_x_19:
[----:B------:R-:W-:Y:S02]  /*1800*/  UISETP.NE.AND UP2, UPT, UR24, 0x1, UPT ;  /* 0x000000011800788c */ /* 0x000fe4000bf45270 */
[----:B------:R-:W-:Y:S02]  /*1810*/  ULOP3.LUT UR22, UR22, 0xffff, URZ, 0xc0, !UPT ;  /* 0x0000ffff16167892 */ /* 0x000fe4000f8ec0ff */
[----:B------:R-:W-:Y:S02]  /*1820*/  UISETP.NE.AND UP0, UPT, UR18, 0x2, UPT ;  /* 0x000000021200788c */ /* 0x000fe4000bf05270 */
[----:B------:R-:W-:Y:S02]  /*1830*/  ULOP3.LUT UR23, UR23, 0x800, URZ, 0xc0, !UPT ;  /* 0x0000080017177892 */ /* 0x000fe4000f8ec0ff */
[----:B------:R-:W-:Y:S02]  /*1840*/  ULOP3.LUT UR47, UR47, 0x80, URZ, 0xc0, !UPT ;  /* 0x000000802f2f7892 */ /* 0x000fe4000f8ec0ff */
[----:B------:R-:W-:Y:S01]  /*1850*/  USHF.L.U32 UR22, UR25, UR22, URZ ;  /* 0x0000001619167299 */ /* 0x000fe200080006ff */
[----:B------:R-:W-:Y:S11]  /*1860*/  BRA.U UP2, `(.L_x_20) ;  /* 0x0000000102407547 */ /* 0x000ff6000b800000 */
[----:B------:R-:W2:Y:S01]  /*1870*/  LDCU.128 UR8, c[0x0][0xb10] ;  /* 0x00016200ff0877ac */ /* 0x000ea20008000c00 */
[----:B------:R-:W3:Y:S01]  /*1880*/  LDCU UR12, c[0x0][0xb0c] ;  /* 0x00016180ff0c77ac */ /* 0x000ee20008000800 */
[----:B------:R-:W4:Y:S01]  /*1890*/  LDCU UR13, c[0x0][0xb20] ;  /* 0x00016400ff0d77ac */ /* 0x000f220008000800 */
[----:B--2---:R-:W-:Y:S02]  /*18a0*/  UIMAD.WIDE.U32 UR4, UR30, UR8, URZ ;  /* 0x000000081e0472a5 */ /* 0x004fe4000f8e00ff */
[----:B------:R-:W-:Y:S02]  /*18b0*/  UIMAD.WIDE.U32 UR6, UR31, UR11, URZ ;  /* 0x0000000b1f0672a5 */ /* 0x000fe4000f8e00ff */
[----:B---3--:R-:W-:Y:S02]  /*18c0*/  UISETP.NE.AND UP2, UPT, UR12, 0x1, UPT ;  /* 0x000000010c00788c */ /* 0x008fe4000bf45270 */
[----:B------:R-:W-:-:S03]  /*18d0*/  USHF.R.U32.HI UR5, URZ, UR9, UR5 ;  /* 0x00000009ff057299 */ /* 0x000fc60008011605 */
[----:B------:R-:W-:Y:S01]  /*18e0*/  UMOV UR4, UR7 ;  /* 0x0000000700047c82 */ /* 0x000fe20008000000 */
[----:B------:R-:W-:Y:S02]  /*18f0*/  USEL UR5, UR30, UR5, !UP2 ;  /* 0x000000051e057287 */ /* 0x000fe4000d000000 */
[----:B------:R-:W-:Y:S02]  /*1900*/  UISETP.NE.AND UP2, UPT, UR10, 0x1, UPT ;  /* 0x000000010a00788c */ /* 0x000fe4000bf45270 */
[----:B----4-:R-:W-:-:S04]  /*1910*/  USHF.R.U32.HI UR4, URZ, UR13, UR4 ;  /* 0x0000000dff047299 */ /* 0x010fc80008011604 */
[----:B------:R-:W-:-:S04]  /*1920*/  USEL UR4, UR31, UR4, !UP2 ;  /* 0x000000041f047287 */ /* 0x000fc8000d000000 */
[----:B------:R-:W-:Y:S02]  /*1930*/  UIADD3 UR6, UPT, UPT, UR5, -UR4, URZ ;  /* 0x8000000405067290 */ /* 0x000fe4000fffe0ff */
[----:B------:R-:W-:Y:S02]  /*1940*/  UIADD3 UR4, UPT, UPT, -UR5, UR4, URZ ;  /* 0x0000000405047290 */ /* 0x000fe4000fffe1ff */
[----:B------:R-:W-:Y:S02]  /*1950*/  UIMAD UR31, UR6, UR10, UR31 ;  /* 0x0000000a061f72a4 */ /* 0x000fe4000f8e021f */
[----:B------:R-:W-:-:S12]  /*1960*/  UIMAD UR30, UR4, UR12, UR30 ;  /* 0x0000000c041e72a4 */ /* 0x000fd8000f8e021e */
.L_x_20:
[----:B------:R-:W-:Y:S05]  /*1970*/  BRA.U !UP6, `(.L_x_21) ;  /* 0x000000010e0c7547 */ /* 0x000fea000b800000 */
[----:B------:R-:W-:Y:S01]  /*1980*/  UCGABAR_WAIT ;  /* 0x0000000000007dc7 */ /* 0x000fe20008000000 */
[----:B------:R-:W-:Y:S01]  /*1990*/  CCTL.IVALL ;  /* 0x00000000ff00798f */ /* 0x000fe20002000000 */
[----:B------:R-:W-:Y:S05]  /*19a0*/  BRA `(.L_x_22) ;  /* 0x0000000000047947 */ /* 0x000fea0003800000 */
.L_x_21:
[----:B------:R-:W-:Y:S06]  /*19b0*/  BAR.SYNC.DEFER_BLOCKING 0x0 ;  /* 0x0000000000007b1d */ /* 0x000fec0000010000 */
.L_x_22:
[----:B------:R-:W-:Y:S05]  /*19c0*/  BRA.U UP0, `(.L_x_23) ;  /* 0x0000001d00647547 */ /* 0x000fea000b800000 */
[----:B------:R-:W2:Y:S01]  /*19d0*/  LDCU UR6, c[0x0][0x38c] ;  /* 0x00007180ff0677ac */ /* 0x000ea20008000800 */
[----:B------:R-:W-:Y:S01]  /*19e0*/  PLOP3.LUT P1, PT, PT, PT, UP4, 0x80, 0x8 ;  /* 0x000000000008781c */ /* 0x000fe20003f2f048 */
[----:B------:R-:W-:Y:S01]  /*19f0*/  IMAD.MOV.U32 R12, RZ, RZ, 0x1 ;  /* 0x00000001ff0c7424 */ /* 0x000fe200078e00ff */
[----:B------:R-:W-:Y:S02]  /*1a00*/  ISETP.NE.AND P2, PT, R3, RZ, P3 ;  /* 0x000000ff0300720c */ /* 0x000fe40001f45270 */
[----:B------:R-:W-:Y:S02]  /*1a10*/  CS2R R10, SRZ ;  /* 0x00000000000a7805 */ /* 0x000fe4000001ff00 */
[----:B------:R-:W-:Y:S01]  /*1a20*/  PLOP3.LUT P1, PT, P1, PT, PT, 0x8, 0x80 ;  /* 0x000000000080781c */ /* 0x000fe20000f2e170 */
[----:B------:R-:W-:Y:S01]  /*1a30*/  IMAD.MOV.U32 R9, RZ, RZ, RZ ;  /* 0x000000ffff097224 */ /* 0x000fe200078e00ff */
[----:B------:R-:W3:Y:S01]  /*1a40*/  LDCU UR39, c[0x0][0x370] ;  /* 0x00006e00ff2777ac */ /* 0x000ee20008000800 */
[----:B------:R-:W-:Y:S01]  /*1a50*/  IMAD.MOV.U32 R8, RZ, RZ, 0x1 ;  /* 0x00000001ff087424 */ /* 0x000fe200078e00ff */
[----:B------:R-:W4:Y:S01]  /*1a60*/  LDCU.64 UR26, c[0x0][0x348] ;  /* 0x00006900ff1a77ac */ /* 0x000f220008000a00 */
[----:B------:R-:W-:Y:S01]  /*1a70*/  ULEA.HI UR44, UR23, UR47, URZ, 0x1b ;  /* 0x0000002f172c7291 */ /* 0x000fe2000f8fd8ff */
[----:B------:R-:W1:Y:S01]  /*1a80*/  LDCU UR38, c[0x0][0x374] ;  /* 0x00006e80ff2677ac */ /* 0x000e620008000800 */
[----:B--2---:R-:W-:-:S02]  /*1a90*/  UIADD3 UR5, UPT, UPT, UR6, 0x1f, URZ ;  /* 0x0000001f06057890 */ /* 0x004fc4000fffe0ff */
[----:B------:R-:W-:Y:S02]  /*1aa0*/  UIADD3 UR48, UPT, UPT, UR6, 0x3e, URZ ;  /* 0x0000003e06307890 */ /* 0x000fe4000fffe0ff */
[----:B------:R-:W-:Y:S01]  /*1ab0*/  USHF.R.S32.HI UR4, URZ, 0x1f, UR5 ;  /* 0x0000001fff047899 */ /* 0x000fe20008011405 */
[----:B------:R-:W-:-:S03]  /*1ac0*/  UMOV UR7, URZ ;  /* 0x000000ff00077c82 */ /* 0x000fc60008000000 */
[----:B------:R-:W-:Y:S02]  /*1ad0*/  ULEA.HI UR4, UR4, UR5, URZ, 0x5 ;  /* 0x0000000504047291 */ /* 0x000fe4000f8f28ff */
[----:B------:R-:W-:Y:S02]  /*1ae0*/  UIADD3 UR5, UPT, UPT, UR6, -0x1, URZ ;  /* 0xffffffff06057890 */ /* 0x000fe4000fffe0ff */
[----:B------:R-:W-:Y:S02]  /*1af0*/  USHF.R.S32.HI UR41, URZ, 0x5, UR4 ;  /* 0x00000005ff297899 */ /* 0x000fe40008011404 */
[----:B------:R-:W-:Y:S02]  /*1b00*/  UISETP.GE.U32.AND UP1, UPT, UR5, -0x3f, UPT ;  /* 0xffffffc10500788c */ /* 0x000fe4000bf26070 */
[----:B------:R-:W-:-:S04]  /*1b10*/  UISETP.LT.U32.AND UP0, UPT, UR41, 0x16, UPT ;  /* 0x000000162900788c */ /* 0x000fc8000bf01070 */
[----:B------:R-:W-:Y:S02]  /*1b20*/  USEL UR40, UR41, 0x16, UP0 ;  /* 0x0000001629287887 */ /* 0x000fe40008000000 */
[----:B------:R-:W-:Y:S02]  /*1b30*/  UISETP.NE.AND UP0, UPT, UR18, URZ, UPT ;  /* 0x000000ff1200728c */ /* 0x000fe4000bf05270 */
[----:B------:R-:W-:Y:S02]  /*1b40*/  UIADD3 UR4, UPT, UPT, UR40, -0x1, URZ ;  /* 0xffffffff28047890 */ /* 0x000fe4000fffe0ff */
[----:B------:R-:W-:Y:S02]  /*1b50*/  @UP1 UIADD3 UR4, UPT, UPT, UR40, URZ, URZ ;  /* 0x000000ff28041290 */ /* 0x000fe4000fffe0ff */
[----:B------:R-:W-:Y:S02]  /*1b60*/  USEL UR24, UR46, 0x2, UP0 ;  /* 0x000000022e187887 */ /* 0x000fe40008000000 */
[----:B------:R-:W-:-:S02]  /*1b70*/  UIADD3 UR46, UPT, UPT, UR41, -UR40, URZ ;  /* 0x80000028292e7290 */ /* 0x000fc4000fffe0ff */
[----:B------:R-:W-:Y:S02]  /*1b80*/  UIADD3 UR28, UPT, UPT, UR4, 0x1, URZ ;  /* 0x00000001041c7890 */ /* 0x000fe4000fffe0ff */
[----:B-1-34-:R-:W-:-:S12]  /*1b90*/  UIADD3 UR43, UPT, UPT, -UR4, URZ, URZ ;  /* 0x000000ff042b7290 */ /* 0x01afd8000fffe1ff */
.L_x_43:
[----:B------:R-:W-:Y:S01]  /*1ba0*/  UISETP.NE.AND UP0, UPT, UR45, URZ, UPT ;  /* 0x000000ff2d00728c */ /* 0x000fe2000bf05270 */
[----:B-1----:R-:W1:Y:S08]  /*1bb0*/  S2UR UR45, SR_CgaCtaId ;  /* 0x00000000002d79c3 */ /* 0x002e700000008800 */
[----:B------:R-:W-:Y:S05]  /*1bc0*/  BRA.U UP0, `(.L_x_24) ;  /* 0x0000000100347547 */ /* 0x000fea000b800000 */
[----:B------:R-:W2:Y:S01]  /*1bd0*/  S2R R0, SR_CgaCtaId ;  /* 0x0000000000007919 */ /* 0x000ea20000008800 */
[----:B------:R-:W-:Y:S02]  /*1be0*/  MOV R3, 0x400 ;  /* 0x0000040000037802 */ /* 0x000fe40000000f00 */
[----:B------:R-:W-:Y:S02]  /*1bf0*/  SHF.L.U32 R2, R8, 0x1f, RZ ;  /* 0x0000001f08027819 */ /* 0x000fe400000006ff */
[----:B--2---:R-:W-:-:S05]  /*1c00*/  LEA R0, R0, R3, 0x18 ;  /* 0x0000000300007211 */ /* 0x004fca00078ec0ff */
[----:B------:R-:W-:-:S04]  /*1c10*/  IMAD R3, R9, 0x8, R0 ;  /* 0x0000000809037824 */ /* 0x000fc800078e0200 */
[----:B------:R-:W2:Y:S02]  /*1c20*/  SYNCS.PHASECHK.TRANS64.TRYWAIT P0, [R3+URZ+0x200], R2 ;  /* 0x00020002030075a7 */ /* 0x000ea400080011ff */
[----:B--2---:R-:W-:Y:S05]  /*1c30*/  @!P0 BRA `(.L_x_25) ;  /* 0x000000ac001c8947 */ /* 0x004fea0003800000 */
.L_x_163:
[----:B------:R-:W-:Y:S01]  /*1c40*/  VIADD R9, R9, 0x1 ;  /* 0x0000000109097836 */ /* 0x000fe20000000000 */
[----:B------:R2:W-:Y:S04]  /*1c50*/  SYNCS.ARRIVE.TRANS64.A1T0 RZ, [R3+URZ+0x1f0], RZ ;  /* 0x0001f0ff03ff79a7 */ /* 0x0005e800081000ff */
[----:B------:R-:W-:-:S04]  /*1c60*/  ISETP.NE.AND P0, PT, R9, 0x2, PT ;  /* 0x000000020900780c */ /* 0x000fc80003f05270 */
[----:B------:R-:W-:Y:S02]  /*1c70*/  SEL R9, R9, RZ, P0 ;  /* 0x000000ff09097207 */ /* 0x000fe40000000000 */
[----:B--2---:R-:W-:-:S04]  /*1c80*/  SEL R3, RZ, 0x1, P0 ;  /* 0x00000001ff037807 */ /* 0x004fc80000000000 */
[----:B------:R-:W-:-:S07]  /*1c90*/  LOP3.LUT R8, R8, R3, RZ, 0x3c, !PT ;  /* 0x0000000308087212 */ /* 0x000fce00078e3cff */
.L_x_24:
[----:B------:R-:W-:Y:S01]  /*1ca0*/  UMOV UR6, 0x400 ;  /* 0x0000040000067882 */ /* 0x000fe20000000000 */
[----:B------:R-:W-:Y:S01]  /*1cb0*/  UISETP.GE.U32.AND UP0, UPT, UR48, 0x3f, UPT ;  /* 0x0000003f3000788c */ /* 0x000fe2000bf06070 */
[----:B------:R-:W-:Y:S01]  /*1cc0*/  SHF.L.U32 R0, R12, 0x1f, RZ ;  /* 0x0000001f0c007819 */ /* 0x000fe200000006ff */
[----:B-1----:R-:W-:Y:S02]  /*1cd0*/  ULEA UR6, UR45, UR6, 0x18 ;  /* 0x000000062d067291 */ /* 0x002fe4000f8ec0ff */
[----:B------:R-:W-:Y:S02]  /*1ce0*/  ULEA UR11, UR31, UR44, 0x8 ;  /* 0x0000002c1f0b7291 */ /* 0x000fe4000f8e40ff */
[----:B------:R-:W-:Y:S01]  /*1cf0*/  ULEA UR4, UR7, UR6, 0x3 ;  /* 0x0000000607047291 */ /* 0x000fe2000f8e18ff */
[----:B------:R-:W-:-:S08]  /*1d00*/  UMOV UR13, URZ ;  /* 0x000000ff000d7c82 */ /* 0x000fd00008000000 */
[----:B------:R1:W2:Y:S01]  /*1d10*/  SYNCS.PHASECHK.TRANS64.TRYWAIT P0, [UR4+0xb0], R0 ;  /* 0x0000b000ff0075a7 */ /* 0x0002a20008001104 */
[----:B------:R-:W-:-:S04]  /*1d20*/  ULEA.HI UR4, UR30, UR30, URZ, 0x1 ;  /* 0x0000001e1e047291 */ /* 0x000fc8000f8f08ff */
[----:B------:R-:W-:-:S04]  /*1d30*/  USHF.L.U32 UR4, UR4, 0x7, URZ ;  /* 0x0000000704047899 */ /* 0x000fc800080006ff */
[----:B------:R-:W-:Y:S01]  /*1d40*/  ULOP3.LUT UR35, UR47, 0xffffff00, UR4, 0xf8, !UPT ;  /* 0xffffff002f237892 */ /* 0x000fe2000f8ef804 */
[----:B------:R-:W-:Y:S11]  /*1d50*/  BRA.U !UP0, `(.L_x_26) ;  /* 0x0000000108c47547 */ /* 0x000ff6000b800000 */
[----:B------:R-:W-:Y:S01]  /*1d60*/  UMOV UR16, UR43 ;  /* 0x0000002b00107c82 */ /* 0x000fe20008000000 */
[----:B------:R-:W-:Y:S01]  /*1d70*/  UMOV UR4, UR7 ;  /* 0x0000000700047c82 */ /* 0x000fe20008000000 */
[----:B------:R-:W-:-:S05]  /*1d80*/  UMOV UR34, URZ ;  /* 0x000000ff00227c82 */ /* 0x000fca0008000000 */
.L_x_32:
[----:B------:R-:W-:Y:S01]  /*1d90*/  ULEA UR33, UR4, UR6, 0x3 ;  /* 0x0000000604217291 */ /* 0x000fe2000f8e18ff */
[----:B------:R-:W-:Y:S01]  /*1da0*/  @P3 MOV R2, 0x4000 ;  /* 0x0000400000023802 */ /* 0x000fe20000000f00 */
[----:B--234-:R-:W-:Y:S10]  /*1db0*/  @P0 BRA `(.L_x_27) ;  /* 0x00000000000c0947 */ /* 0x01cff40003800000 */
[----:B------:R-:W-:-:S04]  /*1dc0*/  SHF.L.U32 R3, R12, 0x1f, RZ ;  /* 0x0000001f0c037819 */ /* 0x000fc800000006ff */
[----:B------:R-:W2:Y:S02]  /*1dd0*/  SYNCS.PHASECHK.TRANS64.TRYWAIT P0, [UR33+0xb0], R3 ;  /* 0x0000b003ff0075a7 */ /* 0x000ea40008001121 */
[----:B--2---:R-:W-:Y:S05]  /*1de0*/  @!P0 BRA `(.L_x_28) ;  /* 0x000000a800c48947 */ /* 0x004fea0003800000 */
.L_x_27:
[----:B------:R2:W-:Y:S01]  /*1df0*/  @P3 SYNCS.ARRIVE.TRANS64 RZ, [UR33], R2 ;  /* 0x00000002ffff39a7 */ /* 0x0005e20008000021 */
[----:B------:R-:W-:Y:S02]  /*1e00*/  ULOP3.LUT UR5, UR24, 0x2, URZ, 0xfc, !UPT ;  /* 0x0000000218057892 */ /* 0x000fe4000f8efcff */
[----:B------:R-:W-:Y:S02]  /*1e10*/  UIADD3 UR16, UPT, UPT, UR16, 0x1, URZ ;  /* 0x0000000110107890 */ /* 0x000fe4000fffe0ff */
[----:B------:R-:W-:Y:S02]  /*1e20*/  UISETP.NE.AND UP0, UPT, UR5, 0x2, UPT ;  /* 0x000000020500788c */ /* 0x000fe4000bf05270 */
[----:B------:R-:W-:-:S07]  /*1e30*/  UISETP.NE.AND UP2, UPT, UR16, 0x1, UPT ;  /* 0x000000011000788c */ /* 0x000fce000bf45270 */
[----:B------:R-:W-:Y:S05]  /*1e40*/  BRA.U UP0, `(.L_x_29) ;  /* 0x0000000100047547 */ /* 0x000fea000b800000 */
[----:B------:R-:W-:Y:S05]  /*1e50*/  BPT.TRAP 0x1 ;  /* 0x000000040000795c */ /* 0x000fea0000300000 */
.L_x_29:
[----:B------:R-:W-:Y:S04]  /*1e60*/  BSSY.RECONVERGENT B0, `(.L_x_30) ;  /* 0x0000003000007945 */ /* 0x000fe80003800200 */
[----:B------:R-:W-:Y:S05]  /*1e70*/  @!P2 BRA `(.L_x_31) ;  /* 0x000000000004a947 */ /* 0x000fea0003800000 */
[----:B------:R-:W-:Y:S05]  /*1e80*/  BPT.TRAP 0x1 ;  /* 0x000000040000795c */ /* 0x000fea0000300000 */
.L_x_31:
[----:B------:R-:W-:Y:S05]  /*1e90*/  BSYNC.RECONVERGENT B0 ;  /* 0x0000000000007941 */ /* 0x000fea0003800200 */
.L_x_30:
[----:B------:R-:W-:Y:S02]  /*1ea0*/  UIADD3 UR5, UPT, UPT, UR4, 0x1, URZ ;  /* 0x0000000104057890 */ /* 0x000fe4000fffe0ff */
[----:B------:R-:W-:Y:S02]  /*1eb0*/  USHF.L.U32 UR32, UR4, 0xc, URZ ;  /* 0x0000000c04207899 */ /* 0x000fe400080006ff */
[----:B------:R-:W-:Y:S02]  /*1ec0*/  UISETP.NE.AND UP0, UPT, UR5, 0x16, UPT ;  /* 0x000000160500788c */ /* 0x000fe4000bf05270 */
[----:B------:R-:W-:Y:S02]  /*1ed0*/  UIADD3 UR14, UP1, UPT, UR26, 0x80, URZ ;  /* 0x000000801a0e7890 */ /* 0x000fe4000ff3e0ff */
[----:B------:R-:W-:Y:S02]  /*1ee0*/  USEL UR8, URZ, 0x1, UP0 ;  /* 0x00000001ff087887 */ /* 0x000fe40008000000 */
[----:B------:R-:W-:-:S02]  /*1ef0*/  USEL UR7, UR5, URZ, UP0 ;  /* 0x000000ff05077287 */ /* 0x000fc40008000000 */
[----:B------:R-:W-:Y:S02]  /*1f00*/  UIADD3 UR4, UP0, UPT, UR26, 0x180, URZ ;  /* 0x000001801a047890 */ /* 0x000fe4000ff1e0ff */
[----:B------:R-:W-:Y:S01]  /*1f10*/  ULEA UR5, UR7, UR6, 0x3 ;  /* 0x0000000607057291 */ /* 0x000fe2000f8e18ff */
[----:B------:R-:W-:Y:S01]  /*1f20*/  LOP3.LUT R12, R12, UR8, RZ, 0x3c, !PT ;  /* 0x000000080c0c7c12 */ /* 0x000fe2000f8e3cff */
[----:B------:R-:W-:Y:S02]  /*1f30*/  ULOP3.LUT UR8, UR32, UR23, URZ, 0xfc, !UPT ;  /* 0x0000001720087292 */ /* 0x000fe4000f8efcff */
[----:B------:R-:W-:Y:S01]  /*1f40*/  ULOP3.LUT UR33, UR33, 0xfefffff8, URZ, 0xc0, !UPT ;  /* 0xfefffff821217892 */ /* 0x000fe2000f8ec0ff */
[----:B-1----:R-:W-:Y:S01]  /*1f50*/  SHF.L.U32 R0, R12, 0x1f, RZ ;  /* 0x0000001f0c007819 */ /* 0x002fe200000006ff */
[----:B------:R-:W-:Y:S02]  /*1f60*/  UIADD3.X UR15, UPT, UPT, URZ, UR27, URZ, UP1, !UPT ;  /* 0x0000001bff0f7290 */ /* 0x000fe40008ffe4ff */
[----:B------:R-:W-:Y:S01]  /*1f70*/  UIADD3 UR32, UPT, UPT, UR6, 0xc600, UR32 ;  /* 0x0000c60006207890 */ /* 0x000fe2000fffe020 */
[----:B------:R3:W4:Y:S01]  /*1f80*/  SYNCS.PHASECHK.TRANS64.TRYWAIT P0, [UR5+0xb0], R0 ;  /* 0x0000b000ff0075a7 */ /* 0x0007220008001105 */
[----:B------:R-:W-:-:S02]  /*1f90*/  UIADD3 UR8, UPT, UPT, UR6, 0x22600, UR8 ;  /* 0x0002260006087890 */ /* 0x000fc4000fffe008 */
[----:B------:R-:W-:Y:S02]  /*1fa0*/  UIADD3.X UR5, UPT, UPT, URZ, UR27, URZ, UP0, !UPT ;  /* 0x0000001bff057290 */ /* 0x000fe400087fe4ff */
[----:B------:R-:W-:Y:S01]  /*1fb0*/  UPRMT UR13, URZ, 0x5410, UR22 ;  /* 0x00005410ff0d7896 */ /* 0x000fe20008000016 */
[----:B------:R-:W-:Y:S01]  /*1fc0*/  UMOV UR18, 0x0 ;  /* 0x0000000000127882 */ /* 0x000fe20000000000 */
[----:B------:R-:W-:Y:S01]  /*1fd0*/  UMOV UR19, 0x10000000 ;  /* 0x1000000000137882 */ /* 0x000fe20000000000 */
[----:B------:R-:W-:Y:S01]  /*1fe0*/  UMOV UR10, UR34 ;  /* 0x00000022000a7c82 */ /* 0x000fe20008000000 */
[----:B------:R-:W-:Y:S01]  /*1ff0*/  UMOV UR12, UR36 ;  /* 0x00000024000c7c82 */ /* 0x000fe20008000000 */
[----:B------:R-:W-:Y:S01]  /*2000*/  UMOV UR9, UR33 ;  /* 0x0000002100097c82 */ /* 0x000fe20008000000 */
[----:B------:R1:W-:Y:S03]  /*2010*/  UTMALDG.3D.2CTA [UR32], [UR14], desc[UR18] ;  /* 0x000012200e0075b4 */ /* 0x0003e60008211000 */
[----:B------:R2:W-:Y:S01]  /*2020*/  UTMALDG.3D.MULTICAST.2CTA [UR8], [UR4], UR13, desc[UR18] ;  /* 0x00001208040073b4 */ /* 0x0005e2000821180d */
[----:B-1----:R-:W-:Y:S01]  /*2030*/  UIADD3 UR34, UPT, UPT, UR34, 0x20, URZ ;  /* 0x0000002022227890 */ /* 0x002fe2000fffe0ff */
[----:B--2---:R-:W-:Y:S01]  /*2040*/  UMOV UR13, UR28 ;  /* 0x0000001c000d7c82 */ /* 0x004fe20008000000 */
[----:B------:R-:W-:Y:S01]  /*2050*/  UMOV UR4, UR7 ;  /* 0x0000000700047c82 */ /* 0x000fe20008000000 */
[----:B------:R-:W-:Y:S09]  /*2060*/  BRA.U UP2, `(.L_x_32) ;  /* 0xfffffffd02487547 */ /* 0x000ff2000b83ffff */
.L_x_26:
[----:B------:R-:W-:Y:S01]  /*2070*/  ULEA UR4, UR7, UR6, 0x3 ;  /* 0x0000000607047291 */ /* 0x000fe2000f8e18ff */
[----:B-1-3--:R-:W-:Y:S01]  /*2080*/  SHF.L.U32 R0, R12, 0x1f, RZ ;  /* 0x0000001f0c007819 */ /* 0x00afe200000006ff */
[----:B------:R-:W-:Y:S01]  /*2090*/  @!P1 SYNCS.ARRIVE.TRANS64.A1T0 RZ, [UR6+0x1a8], RZ ;  /* 0x0001a8ffffff99a7 */ /* 0x000fe20008100006 */
[----:B------:R-:W-:-:S06]  /*20a0*/  UISETP.GT.AND UP0, UPT, UR41, UR40, UPT ;  /* 0x000000282900728c */ /* 0x000fcc000bf04270 */
[----:B--2-4-:R1:W2:Y:S03]  /*20b0*/  SYNCS.PHASECHK.TRANS64.TRYWAIT P0, [UR4+0xb0], R0 ;  /* 0x0000b000ff0075a7 */ /* 0x0142a60008001104 */
[----:B------:R-:W-:Y:S05]  /*20c0*/  BRA.U !UP0, `(.L_x_33) ;  /* 0x0000000108c47547 */ /* 0x000fea000b800000 */
[----:B------:R-:W-:Y:S01]  /*20d0*/  UIADD3 UR25, UPT, UPT, UR46, UR13, URZ ;  /* 0x0000000d2e197290 */ /* 0x000fe2000fffe0ff */
[----:B------:R-:W-:-:S11]  /*20e0*/  UMOV UR4, UR7 ;  /* 0x0000000700047c82 */ /* 0x000fd60008000000 */
.L_x_39:
[----:B------:R-:W-:Y:S01]  /*20f0*/  ULEA UR17, UR4, UR6, 0x3 ;  /* 0x0000000604117291 */ /* 0x000fe2000f8e18ff */
[----:B--2---:R-:W-:Y:S01]  /*2100*/  @P3 MOV R2, 0x4000 ;  /* 0x0000400000023802 */ /* 0x004fe20000000f00 */
[----:B--2-4-:R-:W-:Y:S10]  /*2110*/  @P0 BRA `(.L_x_34) ;  /* 0x00000000000c0947 */ /* 0x014ff40003800000 */
[----:B------:R-:W-:-:S04]  /*2120*/  SHF.L.U32 R3, R12, 0x1f, RZ ;  /* 0x0000001f0c037819 */ /* 0x000fc800000006ff */
[----:B------:R-:W2:Y:S02]  /*2130*/  SYNCS.PHASECHK.TRANS64.TRYWAIT P0, [UR17+0xb0], R3 ;  /* 0x0000b003ff0075a7 */ /* 0x000ea40008001111 */
[----:B--2---:R-:W-:Y:S05]  /*2140*/  @!P0 BRA `(.L_x_35) ;  /* 0x000000a800048947 */ /* 0x004fea0003800000 */
.L_x_34:
[----:B------:R2:W-:Y:S01]  /*2150*/  @P3 SYNCS.ARRIVE.TRANS64 RZ, [UR17], R2 ;  /* 0x00000002ffff39a7 */ /* 0x0005e20008000011 */
[----:B------:R-:W-:-:S04]  /*2160*/  ULOP3.LUT UR5, UR24, 0x2, URZ, 0xfc, !UPT ;  /* 0x0000000218057892 */ /* 0x000fc8000f8efcff */
[----:B------:R-:W-:-:S09]  /*2170*/  UISETP.NE.AND UP0, UPT, UR5, 0x2, UPT ;  /* 0x000000020500788c */ /* 0x000fd2000bf05270 */
[----:B------:R-:W-:Y:S05]  /*2180*/  BRA.U UP0, `(.L_x_36) ;  /* 0x0000000100047547 */ /* 0x000fea000b800000 */
[----:B------:R-:W-:Y:S05]  /*2190*/  BPT.TRAP 0x1 ;  /* 0x000000040000795c */ /* 0x000fea0000300000 */
.L_x_36:
[----:B------:R-:W-:Y:S04]  /*21a0*/  BSSY.RECONVERGENT B0, `(.L_x_37) ;  /* 0x0000003000007945 */ /* 0x000fe80003800200 */
[----:B------:R-:W-:Y:S05]  /*21b0*/  @!P2 BRA `(.L_x_38) ;  /* 0x000000000004a947 */ /* 0x000fea0003800000 */
[----:B------:R-:W-:Y:S05]  /*21c0*/  BPT.TRAP 0x1 ;  /* 0x000000040000795c */ /* 0x000fea0000300000 */
.L_x_38:
[----:B------:R-:W-:Y:S05]  /*21d0*/  BSYNC.RECONVERGENT B0 ;  /* 0x0000000000007941 */ /* 0x000fea0003800200 */
.L_x_37:
        /* <DEDUP_REMOVED lines=10> */
[----:B------:R-:W-:Y:S01]  /*2280*/  USHF.L.U32 UR18, UR13, 0x5, URZ ;  /* 0x000000050d127899 */ /* 0x000fe200080006ff */
[----:B-1----:R-:W-:Y:S01]  /*2290*/  SHF.L.U32 R0, R12, 0x1f, RZ ;  /* 0x0000001f0c007819 */ /* 0x002fe200000006ff */
[----:B------:R-:W-:Y:S02]  /*22a0*/  ULOP3.LUT UR17, UR17, 0xfefffff8, URZ, 0xc0, !UPT ;  /* 0xfefffff811117892 */ /* 0x000fe4000f8ec0ff */
[----:B------:R-:W-:Y:S01]  /*22b0*/  UIADD3 UR16, UPT, UPT, UR6, 0xc600, UR16 ;  /* 0x0000c60006107890 */ /* 0x000fe2000fffe010 */
[----:B------:R3:W4:Y:S01]  /*22c0*/  SYNCS.PHASECHK.TRANS64.TRYWAIT P0, [UR5+0xb0], R0 ;  /* 0x0000b000ff0075a7 */ /* 0x0007220008001105 */
[----:B------:R-:W-:-:S02]  /*22d0*/  UIADD3.X UR5, UPT, UPT, URZ, UR27, URZ, UP1, !UPT ;  /* 0x0000001bff057290 */ /* 0x000fc40008ffe4ff */
[----:B------:R-:W-:Y:S02]  /*22e0*/  UIADD3 UR8, UPT, UPT, UR6, 0x22600, UR8 ;  /* 0x0002260006087890 */ /* 0x000fe4000fffe008 */
[----:B------:R-:W-:Y:S02]  /*22f0*/  UPRMT UR21, URZ, 0x5410, UR22 ;  /* 0x00005410ff157896 */ /* 0x000fe40008000016 */
[----:B------:R-:W-:Y:S01]  /*2300*/  UIADD3.X UR15, UPT, UPT, URZ, UR27, URZ, UP0, !UPT ;  /* 0x0000001bff0f7290 */ /* 0x000fe200087fe4ff */
[----:B------:R-:W-:Y:S01]  /*2310*/  UMOV UR30, 0x0 ;  /* 0x00000000001e7882 */ /* 0x000fe20000000000 */
[----:B------:R-:W-:Y:S01]  /*2320*/  UMOV UR31, 0x10000000 ;  /* 0x10000000001f7882 */ /* 0x000fe20000000000 */
[----:B------:R-:W-:Y:S01]  /*2330*/  UMOV UR19, UR35 ;  /* 0x0000002300137c82 */ /* 0x000fe20008000000 */
[----:B------:R-:W-:Y:S01]  /*2340*/  UMOV UR20, UR36 ;  /* 0x0000002400147c82 */ /* 0x000fe20008000000 */
[----:B------:R-:W-:Y:S01]  /*2350*/  UMOV UR12, UR36 ;  /* 0x00000024000c7c82 */ /* 0x000fe20008000000 */
[----:B------:R-:W-:Y:S01]  /*2360*/  UMOV UR9, UR17 ;  /* 0x0000001100097c82 */ /* 0x000fe20008000000 */
[----:B------:R-:W-:Y:S01]  /*2370*/  UMOV UR10, UR18 ;  /* 0x00000012000a7c82 */ /* 0x000fe20008000000 */
[----:B------:R1:W-:Y:S01]  /*2380*/  UTMALDG.3D.2CTA [UR16], [UR4], desc[UR30] ;  /* 0x00001e10040075b4 */ /* 0x0003e20008211000 */
[----:B------:R-:W-:-:S04]  /*2390*/  UIADD3 UR13, UPT, UPT, UR13, 0x1, URZ ;  /* 0x000000010d0d7890 */ /* 0x000fc8000fffe0ff */
[----:B------:R-:W-:Y:S01]  /*23a0*/  UISETP.NE.AND UP0, UPT, UR13, UR25, UPT ;  /* 0x000000190d00728c */ /* 0x000fe2000bf05270 */
[----:B------:R3:W-:Y:S01]  /*23b0*/  UTMALDG.3D.MULTICAST.2CTA [UR8], [UR14], UR21, desc[UR30] ;  /* 0x00001e080e0073b4 */ /* 0x0007e20008211815 */
[----:B-1----:R-:W-:-:S07]  /*23c0*/  UMOV UR4, UR7 ;  /* 0x0000000700047c82 */ /* 0x002fce0008000000 */
[----:B---3--:R-:W-:Y:S05]  /*23d0*/  BRA.U UP0, `(.L_x_39) ;  /* 0xfffffffd00447547 */ /* 0x008fea000b83ffff */
.L_x_33:
[C---:B------:R-:W-:Y:S01]  /*23e0*/  LEA R3, R11.reuse, UR6, 0x3 ;  /* 0x000000060b037c11 */ /* 0x040fe2000f8e18ff */
[----:B------:R-:W-:Y:S01]  /*23f0*/  NOP ;  /* 0x0000000000007918 */ /* 0x000fe20000000000 */
[----:B-1----:R-:W-:Y:S02]  /*2400*/  SHF.L.U32 R0, R10, 0x1f, RZ ;  /* 0x0000001f0a007819 */ /* 0x002fe400000006ff */
[----:B------:R-:W-:Y:S02]  /*2410*/  LEA R5, R11, UR6, 0x4 ;  /* 0x000000060b057c11 */ /* 0x000fe4000f8e20ff */
[----:B--2-4-:R-:W1:Y:S02]  /*2420*/  SYNCS.PHASECHK.TRANS64.TRYWAIT P0, [R3+URZ+0x1b0], R0 ;  /* 0x0001b000030075a7 */ /* 0x014e6400080011ff */
[----:B-1----:R-:W-:Y:S05]  /*2430*/  @!P0 BRA `(.L_x_40) ;  /* 0x000000a400608947 */ /* 0x002fea0003800000 */
.L_x_166:
[----:B------:R-:W2:Y:S01]  /*2440*/  LDS.128 R4, [R5+0x220] ;  /* 0x0002200005047984 */ /* 0x000ea20000000c00 */
[----:B------:R-:W-:Y:S01]  /*2450*/  UISETP.GE.AND UP0, UPT, UR42, 0x1, UPT ;  /* 0x000000012a00788c */ /* 0x000fe2000bf06270 */
[----:B------:R-:W-:Y:S01]  /*2460*/  @!PT LDS RZ, [RZ] ;  /* 0x00000000fffff984 */ /* 0x000fe20000000800 */
[----:B------:R-:W-:Y:S01]  /*2470*/  @!PT LDS RZ, [RZ] ;  /* 0x00000000fffff984 */ /* 0x000fe20000000800 */
[----:B------:R-:W-:Y:S01]  /*2480*/  @!PT LDS RZ, [RZ] ;  /* 0x00000000fffff984 */ /* 0x000fe20000000800 */
[----:B------:R-:W-:Y:S01]  /*2490*/  @!PT LDS RZ, [RZ] ;  /* 0x00000000fffff984 */ /* 0x000fe20000000800 */
[----:B------:R3:W-:Y:S06]  /*24a0*/  MEMBAR.ALL.CTA ;  /* 0x0000000000007992 */ /* 0x0007ec0000008000 */
[----:B---3--:R-:W3:Y:S01]  /*24b0*/  FENCE.VIEW.ASYNC.S ;  /* 0x00000000000073c6 */ /* 0x008ee20000000000 */
[----:B--2---:R-:W-:-:S13]  /*24c0*/  LOP3.LUT P0, RZ, R6, 0x1, RZ, 0xc0, !PT ;  /* 0x0000000106ff7812 */ /* 0x004fda000780c0ff */
[----:B---3--:R-:W-:Y:S01]  /*24d0*/  VOTEU.ANY UP1, P0 ;  /* 0x0000000000ff7886 */ /* 0x008fe20000020100 */
[----:B------:R-:W-:-:S13]  /*24e0*/  PLOP3.LUT P0, PT, PT, PT, UP1, 0x80, 0x8 ;  /* 0x000000000008781c */ /* 0x000fda0003f0f018 */
[----:B-1----:R-:W-:Y:S02]  /*24f0*/  @P0 LOP3.LUT R0, R5, 0xffff, RZ, 0xc0, !PT ;  /* 0x0000ffff05000812 */ /* 0x002fe400078ec0ff */
[----:B------:R-:W-:Y:S02]  /*2500*/  @P0 MOV R2, R4 ;  /* 0x0000000400020202 */ /* 0x000fe40000000f00 */
[----:B------:R-:W-:Y:S01]  /*2510*/  @P0 R2UR UR5, R0 ;  /* 0x00000000000502ca */ /* 0x000fe200000e0000 */
[----:B------:R-:W-:Y:S01]  /*2520*/  VIADD R0, R3, 0x1c0 ;  /* 0x000001c003007836 */ /* 0x000fe20000000000 */
[----:B------:R-:W-:Y:S02]  /*2530*/  @P0 SHF.R.U32.HI R4, RZ, 0x10, R5 ;  /* 0x00000010ff040819 */ /* 0x000fe40000011605 */
[----:B------:R-:W-:Y:S02]  /*2540*/  @P0 R2UR UR8, R2 ;  /* 0x00000000020802ca */ /* 0x000fe400000e0000 */
[----:B------:R-:W-:-:S02]  /*2550*/  PRMT R0, RZ, 0x654, R0 ;  /* 0x00000654ff007816 */ /* 0x000fc40000000000 */
[----:B------:R-:W-:Y:S02]  /*2560*/  @P0 R2UR UR4, R4 ;  /* 0x00000000040402ca */ /* 0x000fe400000e0000 */
[----:B------:R1:W-:Y:S03]  /*2570*/  SYNCS.ARRIVE.TRANS64.RED.A1T0 RZ, [R0+URZ], RZ ;  /* 0x000000ff00ff79a7 */ /* 0x0003e600081004ff */
[----:B------:R-:W-:-:S04]  /*2580*/  @UP1 UMOV UR29, UR5 ;  /* 0x00000005001d1c82 */ /* 0x000fc80008000000 */
[----:B------:R-:W-:-:S04]  /*2590*/  @UP1 UMOV UR37, UR8 ;  /* 0x0000000800251c82 */ /* 0x000fc80008000000 */
[----:B------:R-:W-:Y:S01]  /*25a0*/  @UP1 UMOV UR36, UR4 ;  /* 0x0000000400241c82 */ /* 0x000fe20008000000 */
[----:B------:R-:W-:Y:S05]  /*25b0*/  BRA.U !UP0, `(.L_x_41) ;  /* 0x0000000108d47547 */ /* 0x000fea000b800000 */
[----:B------:R-:W2:Y:S01]  /*25c0*/  LDCU.128 UR12, c[0x0][0xb10] ;  /* 0x00016200ff0c77ac */ /* 0x000ea20008000c00 */
[----:B------:R-:W3:Y:S01]  /*25d0*/  LDCU UR30, c[0x0][0xb20] ;  /* 0x00016400ff1e77ac */ /* 0x000ee20008000800 */
[----:B------:R-:W4:Y:S01]  /*25e0*/  LDCU UR25, c[0x0][0xb0c] ;  /* 0x00016180ff1977ac */ /* 0x000f220008000800 */
[----:B------:R-:W1:Y:S01]  /*25f0*/  LDCU.64 UR10, c[0x0][0xb28] ;  /* 0x00016500ff0a77ac */ /* 0x000e620008000a00 */
[----:B------:R-:W-:Y:S02]  /*2600*/  UISETP.NE.AND UP3, UPT, UR42, 0x1, UPT ;  /* 0x000000012a00788c */ /* 0x000fe4000bf65270 */
[----:B--2---:R-:W-:Y:S02]  /*2610*/  UIMAD.WIDE.U32 UR8, UR38, UR15, URZ ;  /* 0x0000000f260872a5 */ /* 0x004fe4000f8e00ff */
[----:B------:R-:W-:Y:S02]  /*2620*/  UIMAD.WIDE.U32 UR4, UR39, UR12, URZ ;  /* 0x0000000c270472a5 */ /* 0x000fe4000f8e00ff */
[----:B------:R-:W-:-:S02]  /*2630*/  UISETP.NE.AND UP0, UPT, UR14, 0x1, UPT ;  /* 0x000000010e00788c */ /* 0x000fc4000bf05270 */
[----:B------:R-:W-:Y:S01]  /*2640*/  UIMAD.WIDE.U32 UR20, UR29, UR15, URZ ;  /* 0x0000000f1d1472a5 */ /* 0x000fe2000f8e00ff */
[----:B------:R-:W-:Y:S02]  /*2650*/  UMOV UR8, UR9 ;  /* 0x0000000900087c82 */ /* 0x000fe40008000000 */
[----:B------:R-:W-:Y:S01]  /*2660*/  UMOV UR4, UR5 ;  /* 0x0000000500047c82 */ /* 0x000fe20008000000 */
[----:B---3--:R-:W-:Y:S02]  /*2670*/  USHF.R.U32.HI UR8, URZ, UR30, UR8 ;  /* 0x0000001eff087299 */ /* 0x008fe40008011608 */
[----:B----4-:R-:W-:Y:S02]  /*2680*/  UISETP.NE.AND UP2, UPT, UR25, 0x1, UPT ;  /* 0x000000011900788c */ /* 0x010fe4000bf45270 */
[----:B------:R-:W-:Y:S02]  /*2690*/  USHF.R.U32.HI UR4, URZ, UR13, UR4 ;  /* 0x0000000dff047299 */ /* 0x000fe40008011604 */
[----:B------:R-:W-:-:S02]  /*26a0*/  USEL UR5, UR38, UR8, !UP0 ;  /* 0x0000000826057287 */ /* 0x000fc4000c000000 */
[----:B------:R-:W-:Y:S02]  /*26b0*/  USEL UR8, UR39, UR4, !UP2 ;  /* 0x0000000427087287 */ /* 0x000fe4000d000000 */
[----:B-1----:R-:W-:Y:S01]  /*26c0*/  UIMAD.WIDE.U32 UR16, UR5, UR10, URZ ;  /* 0x0000000a051072a5 */ /* 0x002fe2000f8e00ff */
[----:B------:R-:W-:Y:S01]  /*26d0*/  UMOV UR4, UR21 ;  /* 0x0000001500047c82 */ /* 0x000fe20008000000 */
[----:B------:R-:W-:Y:S02]  /*26e0*/  UIMAD.WIDE.U32 UR18, UR37, UR12, URZ ;  /* 0x0000000c251272a5 */ /* 0x000fe4000f8e00ff */
[----:B------:R-:W-:-:S03]  /*26f0*/  UIMAD.WIDE.U32 UR20, UR8, UR10, URZ ;  /* 0x0000000a081472a5 */ /* 0x000fc6000f8e00ff */
[----:B------:R-:W-:Y:S01]  /*2700*/  UMOV UR16, UR17 ;  /* 0x0000001100107c82 */ /* 0x000fe20008000000 */
[----:B------:R-:W-:Y:S02]  /*2710*/  USHF.R.U32.HI UR4, URZ, UR30, UR4 ;  /* 0x0000001eff047299 */ /* 0x000fe40008011604 */
[----:B------:R-:W-:Y:S01]  /*2720*/  @UP3 USHF.R.U32.HI UR5, URZ, UR11, UR16 ;  /* 0x0000000bff053299 */ /* 0x000fe20008011610 */
[----:B------:R-:W-:Y:S01]  /*2730*/  UMOV UR18, UR19 ;  /* 0x0000001300127c82 */ /* 0x000fe20008000000 */
[----:B------:R-:W-:Y:S01]  /*2740*/  UMOV UR20, UR21 ;  /* 0x0000001500147c82 */ /* 0x000fe20008000000 */
[----:B------:R-:W-:Y:S02]  /*2750*/  USHF.R.U32.HI UR13, URZ, UR13, UR18 ;  /* 0x0000000dff0d7299 */ /* 0x000fe40008011612 */
[----:B------:R-:W-:Y:S02]  /*2760*/  USEL UR4, UR29, UR4, !UP0 ;  /* 0x000000041d047287 */ /* 0x000fe4000c000000 */
[----:B------:R-:W-:-:S02]  /*2770*/  @UP3 USHF.R.U32.HI UR8, URZ, UR11, UR20 ;  /* 0x0000000bff083299 */ /* 0x000fc40008011614 */
[----:B------:R-:W-:Y:S02]  /*2780*/  UIMAD UR9, UR42, UR5, URZ ;  /* 0x000000052a0972a4 */ /* 0x000fe4000f8e02ff */
[----:B------:R-:W-:Y:S02]  /*2790*/  USEL UR5, UR37, UR13, !UP2 ;  /* 0x0000000d25057287 */ /* 0x000fe4000d000000 */
[----:B------:R-:W-:Y:S02]  /*27a0*/  UIMAD UR12, UR42, UR8, URZ ;  /* 0x000000082a0c72a4 */ /* 0x000fe4000f8e02ff */
[----:B------:R-:W-:Y:S02]  /*27b0*/  UISETP.GE.AND UP0, UPT, UR4, UR9, UPT ;  /* 0x000000090400728c */ /* 0x000fe4000bf06270 */
[----:B------:R-:W-:Y:S02]  /*27c0*/  UIMAD.WIDE.U32 UR16, UR4, UR10, URZ ;  /* 0x0000000a041072a5 */ /* 0x000fe4000f8e00ff */
[----:B------:R-:W-:-:S02]  /*27d0*/  UISETP.GE.OR UP0, UPT, UR5, UR12, UP0 ;  /* 0x0000000c0500728c */ /* 0x000fc40008706670 */
        /* <DEDUP_REMOVED lines=19> */
.L_x_41:
[----:B------:R-:W2:Y:S02]  /*2910*/  LDCU UR4, c[0x0][0xb30] ;  /* 0x00016600ff0477ac */ /* 0x000ea40008000800 */
[----:B--2---:R-:W-:-:S09]  /*2920*/  UISETP.NE.AND UP0, UPT, UR4, 0x1, UPT ;  /* 0x000000010400788c */ /* 0x004fd2000bf05270 */
[----:B------:R-:W-:Y:S05]  /*2930*/  BRA.U UP0, `(.L_x_42) ;  /* 0x0000000100447547 */ /* 0x000fea000b800000 */
[----:B------:R-:W2:Y:S01]  /*2940*/  LDCU.128 UR12, c[0x0][0xb10] ;  /* 0x00016200ff0c77ac */ /* 0x000ea20008000c00 */
[----:B------:R-:W3:Y:S01]  /*2950*/  LDCU UR10, c[0x0][0xb0c] ;  /* 0x00016180ff0a77ac */ /* 0x000ee20008000800 */
[----:B------:R-:W4:Y:S01]  /*2960*/  LDCU UR11, c[0x0][0xb20] ;  /* 0x00016400ff0b77ac */ /* 0x000f220008000800 */
[----:B--2---:R-:W-:Y:S02]  /*2970*/  UIMAD.WIDE.U32 UR8, UR37, UR12, URZ ;  /* 0x0000000c250872a5 */ /* 0x004fe4000f8e00ff */
[----:B------:R-:W-:Y:S02]  /*2980*/  UIMAD.WIDE.U32 UR4, UR29, UR15, URZ ;  /* 0x0000000f1d0472a5 */ /* 0x000fe4000f8e00ff */
[----:B---3--:R-:W-:Y:S02]  /*2990*/  UISETP.NE.AND UP2, UPT, UR10, 0x1, UPT ;  /* 0x000000010a00788c */ /* 0x008fe4000bf45270 */
[----:B------:R-:W-:Y:S01]  /*29a0*/  UISETP.NE.AND UP0, UPT, UR14, 0x1, UPT ;  /* 0x000000010e00788c */ /* 0x000fe2000bf05270 */
[----:B------:R-:W-:-:S02]  /*29b0*/  UMOV UR8, UR9 ;  /* 0x0000000900087c82 */ /* 0x000fc40008000000 */
[----:B------:R-:W-:Y:S01]  /*29c0*/  UMOV UR4, UR5 ;  /* 0x0000000500047c82 */ /* 0x000fe20008000000 */
[----:B------:R-:W-:Y:S02]  /*29d0*/  USHF.R.U32.HI UR13, URZ, UR13, UR8 ;  /* 0x0000000dff0d7299 */ /* 0x000fe40008011608 */
[----:B----4-:R-:W-:Y:S02]  /*29e0*/  USHF.R.U32.HI UR4, URZ, UR11, UR4 ;  /* 0x0000000bff047299 */ /* 0x010fe40008011604 */
[----:B------:R-:W-:Y:S02]  /*29f0*/  USEL UR5, UR37, UR13, !UP2 ;  /* 0x0000000d25057287 */ /* 0x000fe4000d000000 */
[----:B------:R-:W-:-:S04]  /*2a00*/  USEL UR4, UR29, UR4, !UP0 ;  /* 0x000000041d047287 */ /* 0x000fc8000c000000 */
[----:B------:R-:W-:Y:S02]  /*2a10*/  UIADD3 UR8, UPT, UPT, UR5, -UR4, URZ ;  /* 0x8000000405087290 */ /* 0x000fe4000fffe0ff */
[----:B------:R-:W-:Y:S02]  /*2a20*/  UIADD3 UR4, UPT, UPT, -UR5, UR4, URZ ;  /* 0x0000000405047290 */ /* 0x000fe4000fffe1ff */
[----:B------:R-:W-:Y:S02]  /*2a30*/  UIMAD UR29, UR8, UR14, UR29 ;  /* 0x0000000e081d72a4 */ /* 0x000fe4000f8e021d */
[----:B------:R-:W-:-:S12]  /*2a40*/  UIMAD UR37, UR4, UR10, UR37 ;  /* 0x0000000a042572a4 */ /* 0x000fd8000f8e0225 */
.L_x_42:
[----:B------:R-:W-:Y:S01]  /*2a50*/  VIADD R11, R11, 0x1 ;  /* 0x000000010b0b7836 */ /* 0x000fe20000000000 */
[----:B------:R-:W-:Y:S02]  /*2a60*/  R2UR UR5, R161 ;  /* 0x00000000a10572ca */ /* 0x000fe400000e0000 */
[----:B------:R-:W-:Y:S02]  /*2a70*/  R2UR UR4, R160 ;  /* 0x00000000a00472ca */ /* 0x000fe400000e0000 */
[C---:B------:R-:W-:Y:S02]  /*2a80*/  ISETP.NE.AND P0, PT, R11.reuse, 0x2, PT ;  /* 0x000000020b00780c */ /* 0x040fe40003f05270 */
[----:B------:R-:W-:Y:S02]  /*2a90*/  PLOP3.LUT P1, PT, PT, PT, PT, 0x80, 0x8 ;  /* 0x000000000008781c */ /* 0x000fe40003f2f070 */
[----:B------:R-:W-:Y:S02]  /*2aa0*/  SEL R3, RZ, 0x1, P0 ;  /* 0x00000001ff037807 */ /* 0x000fe40000000000 */
[----:B------:R-:W-:-:S02]  /*2ab0*/  SEL R11, R11, RZ, P0 ;  /* 0x000000ff0b0b7207 */ /* 0x000fc40000000000 */
[----:B------:R-:W-:Y:S01]  /*2ac0*/  LOP3.LUT R10, R10, R3, RZ, 0x3c, !PT ;  /* 0x000000030a0a7212 */ /* 0x000fe200078e3cff */
[----:B------:R-:W-:Y:S02]  /*2ad0*/  UIADD3 UR30, UPT, UPT, UR37, UR5, URZ ;  /* 0x00000005251e7290 */ /* 0x000fe4000fffe0ff */
[----:B------:R-:W-:Y:S01]  /*2ae0*/  UIADD3 UR31, UPT, UPT, UR29, UR4, URZ ;  /* 0x000000041d1f7290 */ /* 0x000fe2000fffe0ff */
[----:B------:R-:W-:Y:S11]  /*2af0*/  BRA.U UP1, `(.L_x_43) ;  /* 0xfffffff101287547 */ /* 0x000ff6000b83ffff */
[----:B------:R-:W-:Y:S01]  /*2b00*/  UIADD3 UR8, UPT, UPT, UR6, 0xb0, URZ ;  /* 0x000000b006087890 */ /* 0x000fe2000fffe0ff */
[----:B------:R-:W-:-:S03]  /*2b10*/  SHF.L.U32 R3, R12, 0x1f, RZ ;  /* 0x0000001f0c037819 */ /* 0x000fc600000006ff */
[----:B------:R-:W-:-:S09]  /*2b20*/  ULEA UR4, UR7, UR8, 0x3 ;  /* 0x0000000807047291 */ /* 0x000fd2000f8e18ff */
[----:B------:R-:W2:Y:S02]  /*2b30*/  SYNCS.PHASECHK.TRANS64.TRYWAIT P0, [UR4], R3 ;  /* 0x00000003ff0075a7 */ /* 0x000ea40008001104 */
[----:B--2---:R-:W-:Y:S05]  /*2b40*/  @!P0 BRA `(.L_x_44) ;  /* 0x0000009c00b08947 */ /* 0x004fea0003800000 */
.L_x_168:
[----:B------:R-:W-:-:S04]  /*2b50*/  UIADD3 UR4, UPT, UPT, UR7, 0x1, URZ ;  /* 0x0000000107047890 */ /* 0x000fc8000fffe0ff */
[----:B------:R-:W-:-:S04]  /*2b60*/  UISETP.NE.AND UP0, UPT, UR4, 0x16, UPT ;  /* 0x000000160400788c */ /* 0x000fc8000bf05270 */
[----:B------:R-:W-:Y:S02]  /*2b70*/  USEL UR6, URZ, 0x1, UP0 ;  /* 0x00000001ff067887 */ /* 0x000fe40008000000 */
[----:B------:R-:W-:-:S04]  /*2b80*/  USEL UR4, UR4, URZ, UP0 ;  /* 0x000000ff04047287 */ /* 0x000fc80008000000 */
[----:B------:R-:W-:Y:S01]  /*2b90*/  ULEA UR5, UR4, UR8, 0x3 ;  /* 0x0000000804057291 */ /* 0x000fe2000f8e18ff */
[----:B------:R-:W-:-:S04]  /*2ba0*/  LOP3.LUT R2, R12, UR6, RZ, 0x3c, !PT ;  /* 0x000000060c027c12 */ /* 0x000fc8000f8e3cff */
[----:B-1----:R-:W-:-:S04]  /*2bb0*/  SHF.L.U32 R3, R2, 0x1f, RZ ;  /* 0x0000001f02037819 */ /* 0x002fc800000006ff */
[----:B------:R-:W1:Y:S02]  /*2bc0*/  SYNCS.PHASECHK.TRANS64.TRYWAIT P0, [UR5], R3 ;  /* 0x00000003ff0075a7 */ /* 0x000e640008001105 */
[----:B-1----:R-:W-:Y:S05]  /*2bd0*/  @!P0 BRA `(.L_x_45) ;  /* 0x0000009c00a48947 */ /* 0x002fea0003800000 */
.L_x_170:
        /* <DEDUP_REMOVED lines=9> */
.L_x_172:
        /* <DEDUP_REMOVED lines=9> */
.L_x_174:
        /* <DEDUP_REMOVED lines=9> */
.L_x_176:
        /* <DEDUP_REMOVED lines=9> */
.L_x_178:
        /* <DEDUP_REMOVED lines=9> */
.L_x_180:
        /* <DEDUP_REMOVED lines=9> */
.L_x_182:
        /* <DEDUP_REMOVED lines=9> */
.L_x_184:
        /* <DEDUP_REMOVED lines=9> */
.L_x_186:
        /* <DEDUP_REMOVED lines=9> */
.L_x_188:
        /* <DEDUP_REMOVED lines=9> */
.L_x_190:
        /* <DEDUP_REMOVED lines=9> */
.L_x_192:
        /* <DEDUP_REMOVED lines=9> */
.L_x_194:
        /* <DEDUP_REMOVED lines=9> */
.L_x_196:
        /* <DEDUP_REMOVED lines=9> */
.L_x_198:
        /* <DEDUP_REMOVED lines=9> */
.L_x_200:
        /* <DEDUP_REMOVED lines=9> */
.L_x_202:
        /* <DEDUP_REMOVED lines=9> */
.L_x_204:
        /* <DEDUP_REMOVED lines=9> */
.L_x_206:
        /* <DEDUP_REMOVED lines=9> */
.L_x_208:
[----:B------:R-:W-:-:S04]  /*3690*/  UIADD3 UR4, UPT, UPT, UR4, 0x1, URZ ;  /* 0x0000000104047890 */ /* 0x000fc8000fffe0ff */
[----:B------:R-:W-:-:S04]  /*36a0*/  UISETP.NE.AND UP0, UPT, UR4, 0x16, UPT ;  /* 0x000000160400788c */ /* 0x000fc8000bf05270 */
[----:B------:R-:W-:Y:S02]  /*36b0*/  USEL UR5, URZ, 0x1, UP0 ;  /* 0x00000001ff057887 */ /* 0x000fe40008000000 */
[----:B------:R-:W-:-:S04]  /*36c0*/  USEL UR4, UR4, URZ, UP0 ;  /* 0x000000ff04047287 */ /* 0x000fc80008000000 */
[----:B------:R-:W-:Y:S01]  /*36d0*/  ULEA UR4, UR4, UR8, 0x3 ;  /* 0x0000000804047291 */ /* 0x000fe2000f8e18ff */
[----:B-1----:R-:W-:-:S04]  /*36e0*/  LOP3.LUT R3, R2, UR5, RZ, 0x3c, !PT ;  /* 0x0000000502037c12 */ /* 0x002fc8000f8e3cff */
[----:B------:R-:W-:Y:S01]  /*36f0*/  SHF.L.U32 R3, R3, 0x1f, RZ ;  /* 0x0000001f03037819 */ /* 0x000fe200000006ff */
[----:B------:R-:W-:-:S07]  /*3700*/  IMAD.U32 R0, RZ, RZ, UR4 ;  /* 0x00000004ff007e24 */ /* 0x000fce000f8e00ff */
.L_x_65:
[----:B-1----:R1:W2:Y:S02]  /*3710*/  SYNCS.PHASECHK.TRANS64.TRYWAIT P0, [R0+URZ], R3 ;  /* 0x00000003000075a7 */ /* 0x0022a400080011ff */
[----:B--2---:R-:W-:Y:S05]  /*3720*/  @!P0 NANOSLEEP.SYNCS 0x989680 ;  /* 0x009896800000895d */ /* 0x004fea0003900000 */
[----:B------:R-:W2:Y:S02]  /*3730*/  @!P0 SYNCS.PHASECHK.TRANS64 P0, [R0+URZ], R3 ;  /* 0x00000003000085a7 */ /* 0x000ea400080010ff */
[----:B--2---:R-:W-:Y:S05]  /*3740*/  @P0 EXIT ;  /* 0x000000000000094d */ /* 0x004fea0003800000 */
[----:B------:R-:W-:Y:S05]  /*3750*/  BRA `(.L_x_65) ;  /* 0xfffffffc00ec7947 */ /* 0x000fea000383ffff */
.L_x_23:
[----:B------:R-:W-:-:S04]  /*3760*/  UISETP.NE.AND UP0, UPT, UR45, URZ, UPT ;  /* 0x000000ff2d00728c */ /* 0x000fc8000bf05270 */
[----:B------:R-:W-:-:S09]  /*3770*/  UISETP.NE.OR UP0, UPT, UR18, 0x1, UP0 ;  /* 0x000000011200788c */ /* 0x000fd20008705670 */
[----:B------:R-:W-:Y:S05]  /*3780*/  BRA.U UP0, `(.L_x_66) ;  /* 0x0000000500487547 */ /* 0x000fea000b800000 */
[----:B------:R-:W-:Y:S01]  /*3790*/  ISETP.GE.U32.AND P2, PT, R3, 0x4, PT ;  /* 0x000000040300780c */ /* 0x000fe20003f46070 */
[----:B------:R-:W-:Y:S01]  /*37a0*/  IMAD.MOV.U32 R12, RZ, RZ, 0x1 ;  /* 0x00000001ff0c7424 */ /* 0x000fe200078e00ff */
[----:B------:R-:W-:Y:S02]  /*37b0*/  CS2R R10, SRZ ;  /* 0x00000000000a7805 */ /* 0x000fe4000001ff00 */
[----:B------:R-:W-:Y:S01]  /*37c0*/  CS2R R8, SRZ ;  /* 0x0000000000087805 */ /* 0x000fe2000001ff00 */
[----:B------:R-:W-:Y:S01]  /*37d0*/  UMOV UR6, 0x400 ;  /* 0x0000040000067882 */ /* 0x000fe20000000000 */
[----:B------:R-:W-:Y:S01]  /*37e0*/  UMOV UR5, URZ ;  /* 0x000000ff00057c82 */ /* 0x000fe20008000000 */
[----:B------:R-:W-:-:S12]  /*37f0*/  ULEA UR6, UR45, UR6, 0x18 ;  /* 0x000000062d067291 */ /* 0x000fd8000f8ec0ff */
.L_x_70:
[----:B------:R-:W-:Y:S02]  /*3800*/  LEA R0, R8, UR6, 0x3 ;  /* 0x0000000608007c11 */ /* 0x000fe4000f8e18ff */
[----:B------:R-:W-:-:S03]  /*3810*/  SHF.L.U32 R5, R9, 0x1f, RZ ;  /* 0x0000001f09057819 */ /* 0x000fc600000006ff */
[----:B------:R-:W-:Y:S01]  /*3820*/  VIADD R4, R0, 0x200 ;  /* 0x0000020000047836 */ /* 0x000fe20000000000 */
[----:B------:R-:W2:Y:S02]  /*3830*/  SYNCS.PHASECHK.TRANS64.TRYWAIT P0, [R0+URZ+0x1f0], R5 ;  /* 0x0001f005000075a7 */ /* 0x000ea400080011ff */
[----:B--2---:R-:W-:Y:S05]  /*3840*/  @!P0 BRA `(.L_x_67) ;  /* 0x0000009800688947 */ /* 0x004fea0003800000 */
.L_x_209:
[----:B------:R-:W-:Y:S01]  /*3850*/  ULEA UR4, UR5, UR6, 0x3 ;  /* 0x0000000605047291 */ /* 0x000fe2000f8e18ff */
[----:B------:R-:W-:Y:S01]  /*3860*/  PRMT R4, RZ, 0x654, R4 ;  /* 0x00000654ff047816 */ /* 0x000fe20000000004 */
[----:B--2---:R-:W-:Y:S01]  /*3870*/  @!P2 IMAD.MOV.U32 R5, RZ, RZ, 0x10 ;  /* 0x00000010ff05a424 */ /* 0x004fe200078e00ff */
[----:B------:R-:W-:Y:S01]  /*3880*/  SHF.L.U32 R7, R12, 0x1f, RZ ;  /* 0x0000001f0c077819 */ /* 0x000fe200000006ff */
[----:B------:R-:W-:Y:S01]  /*3890*/  UIADD3 UR7, UPT, UPT, UR4, 0x1b0, URZ ;  /* 0x000001b004077890 */ /* 0x000fe2000fffe0ff */
[----:B------:R2:W-:Y:S05]  /*38a0*/  SYNCS.ARRIVE.TRANS64.RED.A1T0 RZ, [R4+URZ], RZ ;  /* 0x000000ff04ff79a7 */ /* 0x0005ea00081004ff */
[----:B------:R-:W-:Y:S01]  /*38b0*/  IMAD.U32 R0, RZ, RZ, UR7 ;  /* 0x00000007ff007e24 */ /* 0x000fe2000f8e00ff */
[----:B------:R-:W3:Y:S04]  /*38c0*/  SYNCS.PHASECHK.TRANS64.TRYWAIT P0, [UR4+0x1c0], R7 ;  /* 0x0001c007ff0075a7 */ /* 0x000ee80008001104 */
[----:B------:R-:W-:Y:S01]  /*38d0*/  PRMT R13, R3, 0x654, R0 ;  /* 0x00000654030d7816 */ /* 0x000fe20000000000 */
[----:B--23--:R-:W-:Y:S06]  /*38e0*/  @!P0 BRA `(.L_x_68) ;  /* 0x0000009800548947 */ /* 0x00cfec0003800000 */
.L_x_211:
[----:B------:R-:W-:Y:S01]  /*38f0*/  ULEA UR8, UR5, UR6, 0x4 ;  /* 0x0000000605087291 */ /* 0x000fe2000f8e20ff */
[----:B------:R-:W-:Y:S01]  /*3900*/  SEL R2, R13, R2, !P2 ;  /* 0x000000020d027207 */ /* 0x000fe20005000000 */
[----:B------:R-:W-:Y:S01]  /*3910*/  UIADD3 UR9, UPT, UPT, UR4, 0x1b0, URZ ;  /* 0x000001b004097890 */ /* 0x000fe2000fffe0ff */
[----:B--2---:R-:W-:Y:S01]  /*3920*/  LEA R0, R11, UR6, 0x3 ;  /* 0x000000060b007c11 */ /* 0x004fe2000f8e18ff */
[----:B------:R-:W-:Y:S01]  /*3930*/  UIADD3 UR8, UPT, UPT, UR8, 0x220, URZ ;  /* 0x0000022008087890 */ /* 0x000fe2000fffe0ff */
[----:B------:R2:W-:Y:S01]  /*3940*/  @!P2 SYNCS.ARRIVE.TRANS64.RED RZ, [R2+URZ], R5 ;  /* 0x0000000502ffa9a7 */ /* 0x0005e200080004ff */
[----:B------:R-:W-:Y:S01]  /*3950*/  UIADD3 UR4, UPT, UPT, UR5, 0x1, URZ ;  /* 0x0000000105047890 */ /* 0x000fe2000fffe0ff */
[----:B------:R-:W-:-:S03]  /*3960*/  VIADD R8, R8, 0x1 ;  /* 0x0000000108087836 */ /* 0x000fc60000000000 */
[----:B------:R-:W-:Y:S02]  /*3970*/  UISETP.NE.AND UP0, UPT, UR4, 0x2, UPT ;  /* 0x000000020400788c */ /* 0x000fe4000bf05270 */
[----:B------:R-:W-:Y:S01]  /*3980*/  ISETP.NE.AND P0, PT, R8, 0x2, PT ;  /* 0x000000020800780c */ /* 0x000fe20003f05270 */
[----:B------:R-:W-:Y:S06]  /*3990*/  UGETNEXTWORKID.BROADCAST [UR8], [UR9] ;  /* 0x00000000080073ca */ /* 0x000fec0008000100 */
[----:B------:R-:W-:Y:S02]  /*39a0*/  USEL UR7, URZ, 0x1, UP0 ;  /* 0x00000001ff077887 */ /* 0x000fe40008000000 */
[----:B------:R-:W-:-:S04]  /*39b0*/  USEL UR5, UR4, URZ, UP0 ;  /* 0x000000ff04057287 */ /* 0x000fc80008000000 */
[----:B------:R-:W-:Y:S02]  /*39c0*/  LOP3.LUT R12, R12, UR7, RZ, 0x3c, !PT ;  /* 0x000000070c0c7c12 */ /* 0x000fe4000f8e3cff */
[----:B--2---:R-:W-:-:S04]  /*39d0*/  SHF.L.U32 R5, R10, 0x1f, RZ ;  /* 0x0000001f0a057819 */ /* 0x004fc800000006ff */
[----:B------:R-:W2:Y:S02]  /*39e0*/  SYNCS.PHASECHK.TRANS64.TRYWAIT P1, [R0+URZ+0x1b0], R5 ;  /* 0x0001b005000075a7 */ /* 0x000ea400080211ff */
[----:B--2---:R-:W-:Y:S05]  /*39f0*/  @!P1 BRA `(.L_x_69) ;  /* 0x0000009800289947 */ /* 0x004fea0003800000 */
.L_x_212:
[C---:B------:R-:W-:Y:S01]  /*3a00*/  LEA R4, R11.reuse, UR6, 0x4 ;  /* 0x000000060b047c11 */ /* 0x040fe2000f8e20ff */
[----:B--2---:R-:W-:Y:S01]  /*3a10*/  VIADD R0, R0, 0x1c0 ;  /* 0x000001c000007836 */ /* 0x004fe20000000000 */
[----:B------:R-:W-:Y:S01]  /*3a20*/  SEL R8, R8, RZ, P0 ;  /* 0x000000ff08087207 */ /* 0x000fe20000000000 */
[----:B------:R-:W-:-:S03]  /*3a30*/  VIADD R11, R11, 0x1 ;  /* 0x000000010b0b7836 */ /* 0x000fc60000000000 */
[----:B------:R-:W2:Y:S01]  /*3a40*/  LDS.128 R4, [R4+0x220] ;  /* 0x0002200004047984 */ /* 0x000ea20000000c00 */
[----:B------:R-:W-:Y:S02]  /*3a50*/  PRMT R0, RZ, 0x654, R0 ;  /* 0x00000654ff007816 */ /* 0x000fe40000000000 */
[C---:B------:R-:W-:Y:S01]  /*3a60*/  ISETP.NE.AND P1, PT, R11.reuse, 0x2, PT ;  /* 0x000000020b00780c */ /* 0x040fe20003f25270 */
[----:B------:R-:W-:Y:S01]  /*3a70*/  @!PT LDS RZ, [RZ] ;  /* 0x00000000fffff984 */ /* 0x000fe20000000800 */
[----:B------:R-:W-:Y:S01]  /*3a80*/  @!PT LDS RZ, [RZ] ;  /* 0x00000000fffff984 */ /* 0x000fe20000000800 */
[----:B------:R-:W-:Y:S01]  /*3a90*/  @!PT LDS RZ, [RZ] ;  /* 0x00000000fffff984 */ /* 0x000fe20000000800 */
[----:B------:R-:W-:Y:S01]  /*3aa0*/  @!PT LDS RZ, [RZ] ;  /* 0x00000000fffff984 */ /* 0x000fe20000000800 */
[----:B------:R3:W-:Y:S06]  /*3ab0*/  MEMBAR.ALL.CTA ;  /* 0x0000000000007992 */ /* 0x0007ec0000008000 */
[----:B---3--:R-:W3:Y:S01]  /*3ac0*/  FENCE.VIEW.ASYNC.S ;  /* 0x00000000000073c6 */ /* 0x008ee20000000000 */
[----:B------:R-:W-:Y:S01]  /*3ad0*/  SEL R11, R11, RZ, P1 ;  /* 0x000000ff0b0b7207 */ /* 0x000fe20000800000 */
[----:B---3--:R3:W-:Y:S01]  /*3ae0*/  SYNCS.ARRIVE.TRANS64.RED.A1T0 RZ, [R0+URZ], RZ ;  /* 0x000000ff00ff79a7 */ /* 0x0087e200081004ff */
[----:B--2---:R-:W-:-:S02]  /*3af0*/  LOP3.LUT P3, RZ, R6, 0x1, RZ, 0xc0, !PT ;  /* 0x0000000106ff7812 */ /* 0x004fc4000786c0ff */
[----:B------:R-:W-:-:S04]  /*3b00*/  SEL R5, RZ, 0x1, P1 ;  /* 0x00000001ff057807 */ /* 0x000fc80000800000 */
[----:B------:R-:W-:Y:S02]  /*3b10*/  LOP3.LUT R10, R10, R5, RZ, 0x3c, !PT ;  /* 0x000000050a0a7212 */ /* 0x000fe400078e3cff */
[----:B---3--:R-:W-:-:S04]  /*3b20*/  SEL R0, RZ, 0x1, P0 ;  /* 0x00000001ff007807 */ /* 0x008fc80000000000 */
[----:B------:R-:W-:Y:S01]  /*3b30*/  LOP3.LUT R9, R9, R0, RZ, 0x3c, !PT ;  /* 0x0000000009097212 */ /* 0x000fe200078e3cff */
[----:B------:R-:W-:Y:S06]  /*3b40*/  @P3 BRA `(.L_x_70) ;  /* 0xfffffffc002c3947 */ /* 0x000fec000383ffff */
[----:B------:R-:W-:Y:S01]  /*3b50*/  ULEA UR4, UR5, UR6, 0x3 ;  /* 0x0000000605047291 */ /* 0x000fe2000f8e18ff */
[----:B------:R-:W-:-:S08]  /*3b60*/  SHF.L.U32 R3, R12, 0x1f, RZ ;  /* 0x0000001f0c037819 */ /* 0x000fd000000006ff */
[----:B------:R-:W2:Y:S02]  /*3b70*/  SYNCS.PHASECHK.TRANS64 P0, [UR4+0x1c0], R3 ;  /* 0x0001c003ff0075a7 */ /* 0x000ea40008001004 */
[----:B--2---:R-:W-:Y:S05]  /*3b80*/  @P0 BRA `(.L_x_71) ;  /* 0x0000000000080947 */ /* 0x004fea0003800000 */
[----:B------:R-:W2:Y:S02]  /*3b90*/  SYNCS.PHASECHK.TRANS64.TRYWAIT P0, [UR4+0x1c0], R3 ;  /* 0x0001c003ff0075a7 */ /* 0x000ea40008001104 */
[----:B--2---:R-:W-:Y:S05]  /*3ba0*/  @!P0 BRA `(.L_x_72) ;  /* 0x0000009400d08947 */ /* 0x004fea0003800000 */
.L_x_71:
[----:B------:R-:W-:-:S04]  /*3bb0*/  UIADD3 UR7, UPT, UPT, UR5, 0x1, URZ ;  /* 0x0000000105077890 */ /* 0x000fc8000fffe0ff */
[----:B------:R-:W-:-:S04]  /*3bc0*/  UISETP.NE.AND UP0, UPT, UR7, 0x2, UPT ;  /* 0x000000020700788c */ /* 0x000fc8000bf05270 */
[----:B------:R-:W-:Y:S02]  /*3bd0*/  USEL UR8, URZ, 0x1, UP0 ;  /* 0x00000001ff087887 */ /* 0x000fe40008000000 */
[----:B------:R-:W-:-:S04]  /*3be0*/  USEL UR7, UR7, URZ, UP0 ;  /* 0x000000ff07077287 */ /* 0x000fc80008000000 */
[----:B------:R-:W-:Y:S01]  /*3bf0*/  ULEA UR7, UR7, UR6, 0x3 ;  /* 0x0000000607077291 */ /* 0x000fe2000f8e18ff */
[----:B--2---:R-:W-:-:S04]  /*3c00*/  LOP3.LUT R3, R12, UR8, RZ, 0x3c, !PT ;  /* 0x000000080c037c12 */ /* 0x004fc8000f8e3cff */
[----:B------:R-:W-:-:S04]  /*3c10*/  SHF.L.U32 R0, R3, 0x1f, RZ ;  /* 0x0000001f03007819 */ /* 0x000fc800000006ff */
[----:B------:R-:W2:Y:S02]  /*3c20*/  SYNCS.PHASECHK.TRANS64 P0, [UR7+0x1c0], R0 ;  /* 0x0001c000ff0075a7 */ /* 0x000ea40008001007 */
[----:B-12---:R-:W-:Y:S05]  /*3c30*/  @P0 EXIT ;  /* 0x000000000000094d */ /* 0x006fea0003800000 */
[----:B------:R-:W-:Y:S02]  /*3c40*/  SHF.L.U32 R3, R3, 0x1f, RZ ;  /* 0x0000001f03037819 */ /* 0x000fe400000006ff */
[----:B------:R-:W-:-:S07]  /*3c50*/  MOV R0, UR7 ;  /* 0x0000000700007c02 */ /* 0x000fce0008000f00 */
.L_x_73:
[----:B-1----:R1:W2:Y:S02]  /*3c60*/  SYNCS.PHASECHK.TRANS64.TRYWAIT P0, [R0+URZ+0x1c0], R3 ;  /* 0x0001c003000075a7 */ /* 0x0022a400080011ff */
[----:B--2---:R-:W-:Y:S05]  /*3c70*/  @!P0 NANOSLEEP.SYNCS 0x989680 ;  /* 0x009896800000895d */ /* 0x004fea0003900000 */
[----:B------:R-:W2:Y:S02]  /*3c80*/  @!P0 SYNCS.PHASECHK.TRANS64 P0, [R0+URZ+0x1c0], R3 ;  /* 0x0001c003000085a7 */ /* 0x000ea400080010ff */
[----:B--2---:R-:W-:Y:S05]  /*3c90*/  @P0 EXIT ;  /* 0x000000000000094d */ /* 0x004fea0003800000 */
[----:B------:R-:W-:Y:S05]  /*3ca0*/  BRA `(.L_x_73) ;  /* 0xfffffffc00ec7947 */ /* 0x000fea000383ffff */
.L_x_66:
[----:B------:R-:W-:Y:S05]  /*3cb0*/  BRA.U UP5, `(.L_x_74) ;  /* 0x00000011053c7547 */ /* 0x000fea000b800000 */
[----:B------:R-:W-:Y:S01]  /*3cc0*/  UMOV UR4, 0x40 ;  /* 0x0000004000047882 */ /* 0x000fe20000000000 */
[----:B------:R-:W-:Y:S01]  /*3cd0*/  NOP ;  /* 0x0000000000007918 */ /* 0x000fe20000000000 */
[----:B------:R-:W-:Y:S01]  /*3ce0*/  ULEA UR5, UR45, UR4, 0x18 ;  /* 0x000000042d057291 */ /* 0x000fe2000f8ec0ff */
[----:B------:R-:W-:Y:S02]  /*3cf0*/  UMOV UR6, 0x400 ;  /* 0x0000040000067882 */ /* 0x000fe40000000000 */
[----:B------:R-:W-:-:S06]  /*3d00*/  ULEA UR6, UR45, UR6, 0x18 ;  /* 0x000000062d067291 */ /* 0x000fcc000f8ec0ff */
[----:B------:R-:W2:Y:S02]  /*3d10*/  LDS.U8 R3, [UR5+0x1c] ;  /* 0x00001c05ff037984 */ /* 0x000ea40008000000 */
[----:B--2---:R-:W-:-:S13]  /*3d20*/  ISETP.NE.AND P0, PT, R3, RZ, PT ;  /* 0x000000ff0300720c */ /* 0x004fda0003f05270 */
[----:B------:R-:W-:Y:S05]  /*3d30*/  @P0 BRA `(.L_x_75) ;  /* 0x0000000400080947 */ /* 0x000fea0003800000 */
[----:B------:R-:W-:Y:S02]  /*3d40*/  UISETP.NE.U32.AND UP1, UPT, UR27, 0x1, UPT ;  /* 0x000000011b00788c */ /* 0x000fe4000bf25070 */
[----:B------:R-:W-:-:S07]  /*3d50*/  UIADD3 UR7, UPT, UPT, UR5, 0x8, URZ ;  /* 0x0000000805077890 */ /* 0x000fce000fffe0ff */
[----:B------:R-:W-:Y:S05]  /*3d60*/  BRA.U !UP1, `(.L_x_76) ;  /* 0x00000001099c7547 */ /* 0x000fea000b800000 */
[----:B------:R-:W-:Y:S01]  /*3d70*/  ELECT P0, URZ, PT ;  /* 0x0000000000ff782f */ /* 0x000fe20003800000 */
[----:B------:R-:W-:-:S12]  /*3d80*/  BSSY B0, `(.L_x_76) ;  /* 0x0000025000007945 */ /* 0x000fd80003800000 */
[----:B------:R-:W-:Y:S05]  /*3d90*/  @!P0 BRA `(.L_x_77) ;  /* 0x00000000008c8947 */ /* 0x000fea0003800000 */
[----:B------:R-:W-:-:S05]  /*3da0*/  UMOV UR4, 0x10 ;  /* 0x0000001000047882 */ /* 0x000fca0000000000 */
[----:B------:R-:W-:Y:S04]  /*3db0*/  DEPBAR.LE SB2, 0x36 ;  /* 0x0000ad800000791a */ /* 0x000fe80000000000 */
[----:B------:R-:W2:Y:S02]  /*3dc0*/  UTCATOMSWS.2CTA.FIND_AND_SET.ALIGN UP0, UR4, UR4 ;  /* 0x00000004000475e3 */ /* 0x000ea40008200800 */
[----:B--2---:R-:W-:Y:S01]  /*3dd0*/  MOV R10, UR4 ;  /* 0x00000004000a7c02 */ /* 0x004fe20008000f00 */
[----:B------:R-:W-:Y:S06]  /*3de0*/  BRA.U UP0, `(.L_x_78) ;  /* 0x0000000100187547 */ /* 0x000fec000b800000 */
.L_x_79:
[----:B------:R-:W-:Y:S05]  /*3df0*/  NANOSLEEP 0x64 ;  /* 0x000000640000795d */ /* 0x000fea0003800000 */
[----:B------:R-:W-:-:S05]  /*3e00*/  UMOV UR4, 0x10 ;  /* 0x0000001000047882 */ /* 0x000fca0000000000 */
[----:B------:R-:W-:Y:S04]  /*3e10*/  DEPBAR.LE SB2, 0x36 ;  /* 0x0000ad800000791a */ /* 0x000fe80000000000 */
[----:B------:R-:W2:Y:S02]  /*3e20*/  UTCATOMSWS.2CTA.FIND_AND_SET.ALIGN UP0, UR4, UR4 ;  /* 0x00000004000475e3 */ /* 0x000ea40008200800 */
[----:B--2---:R-:W-:Y:S01]  /*3e30*/  MOV R10, UR4 ;  /* 0x00000004000a7c02 */ /* 0x004fe20008000f00 */
[----:B------:R-:W-:Y:S05]  /*3e40*/  BRA.U !UP0, `(.L_x_79) ;  /* 0xfffffffd08e87547 */ /* 0x000fea000b83ffff */
.L_x_78:
[----:B------:R-:W2:Y:S01]  /*3e50*/  LDS R6, [UR5+0x10] ;  /* 0x00001005ff067984 */ /* 0x000ea20008000800 */
[----:B------:R-:W-:Y:S01]  /*3e60*/  IMAD.U32 R3, RZ, RZ, UR6 ;  /* 0x00000006ff037e24 */ /* 0x000fe2000f8e00ff */
[----:B------:R-:W-:-:S03]  /*3e70*/  MOV R4, UR28 ;  /* 0x0000001c00047c02 */ /* 0x000fc60008000f00 */
[----:B------:R-:W-:Y:S01]  /*3e80*/  VIADD R3, R3, 0x240 ;  /* 0x0000024003037836 */ /* 0x000fe20000000000 */
[----:B--2---:R-:W-:-:S04]  /*3e90*/  SHF.L.U32 R6, R6, 0x1f, RZ ;  /* 0x0000001f06067819 */ /* 0x004fc800000006ff */
[----:B------:R-:W2:Y:S02]  /*3ea0*/  SYNCS.PHASECHK.TRANS64.TRYWAIT P0, [UR5+0x8], R6 ;  /* 0x00000806ff0075a7 */ /* 0x000ea40008001105 */
[----:B--2---:R-:W-:Y:S05]  /*3eb0*/  @P0 BRA `(.L_x_80) ;  /* 0x0000000000080947 */ /* 0x004fea0003800000 */
[----:B------:R-:W2:Y:S02]  /*3ec0*/  SYNCS.PHASECHK.TRANS64.TRYWAIT P0, [UR5+0x8], R6 ;  /* 0x00000806ff0075a7 */ /* 0x000ea40008001105 */
[----:B--2---:R-:W-:Y:S05]  /*3ed0*/  @!P0 BRA `(.L_x_81) ;  /* 0x00000094001c8947 */ /* 0x004fea0003800000 */
.L_x_80:
[----:B------:R-:W-:Y:S01]  /*3ee0*/  PRMT R4, R4, 0x654, R3 ;  /* 0x0000065404047816 */ /* 0x000fe20000000003 */
[----:B------:R-:W-:Y:S01]  /*3ef0*/  HFMA2 R3, -RZ, RZ, 0, 5.9604644775390625e-08 ;  /* 0x00000001ff037431 */ /* 0x000fe200000001ff */
[----:B------:R-:W-:Y:S01]  /*3f00*/  UPRMT UR4, UR28, 0x654, UR7 ;  /* 0x000006541c047896 */ /* 0x000fe20008000007 */
[----:B------:R-:W-:Y:S02]  /*3f10*/  IMAD.MOV.U32 R7, RZ, RZ, 0xffff ;  /* 0x0000ffffff077424 */ /* 0x000fe400078e00ff */
[----:B--2---:R-:W-:Y:S02]  /*3f20*/  IMAD.MOV.U32 R6, RZ, RZ, 0x4 ;  /* 0x00000004ff067424 */ /* 0x004fe400078e00ff */
[----:B------:R-:W-:Y:S01]  /*3f30*/  IMAD.SHL.U32 R9, R10, 0x20, RZ ;  /* 0x000000200a097824 */ /* 0x000fe200078e00ff */
[----:B------:R-:W-:Y:S02]  /*3f40*/  MOV R5, UR4 ;  /* 0x0000000400057c02 */ /* 0x000fe40008000f00 */
[-C--:B------:R-:W-:Y:S01]  /*3f50*/  SHF.L.U32 R8, R7, R10.reuse, RZ ;  /* 0x0000000a07087219 */ /* 0x080fe200000006ff */
[----:B------:R2:W-:Y:S01]  /*3f60*/  SYNCS.ARRIVE.TRANS64.RED RZ, [UR4], R6 ;  /* 0x00000006ffff79a7 */ /* 0x0005e20008000404 */
[----:B------:R-:W-:Y:S01]  /*3f70*/  SHF.L.U32 R7, R3, R10, RZ ;  /* 0x0000000a03077219 */ /* 0x000fe200000006ff */
[----:B------:R2:W-:Y:S04]  /*3f80*/  STS [UR6+0x240], R9 ;  /* 0x00024009ff007988 */ /* 0x0005e80008000806 */
[----:B------:R2:W-:Y:S04]  /*3f90*/  STAS [R4.64], R10 ;  /* 0x0000000a04007dbd */ /* 0x0005e8000c0008ff */
[----:B------:R2:W-:Y:S04]  /*3fa0*/  ATOMS.OR RZ, [UR5+0x14], R8 ;  /* 0x00001408ffff798c */ /* 0x0005e8000b000005 */
[----:B------:R2:W-:Y:S04]  /*3fb0*/  ATOMS.OR RZ, [UR5+0x18], R7 ;  /* 0x00001807ffff798c */ /* 0x0005e8000b000005 */
[----:B------:R2:W-:Y:S02]  /*3fc0*/  ATOMS.XOR RZ, [UR5+0x10], R3 ;  /* 0x00001003ffff798c */ /* 0x0005e4000b800005 */
.L_x_77:
[----:B-1----:R-:W-:Y:S05]  /*3fd0*/  BSYNC B0 ;  /* 0x0000000000007941 */ /* 0x002fea0003800000 */
.L_x_76:
[----:B------:R-:W-:Y:S05]  /*3fe0*/  BRA.U UP1, `(.L_x_82) ;  /* 0x00000001016c7547 */ /* 0x000fea000b800000 */
[----:B------:R-:W-:-:S03]  /*3ff0*/  UMOV UR4, 0xffffffff ;  /* 0xffffffff00047882 */ /* 0x000fc60000000000 */
[----:B------:R-:W-:Y:S05]  /*4000*/  BRA.DIV UR4, `(.L_x_83) ;  /* 0x0000009204e87947 */ /* 0x000fea000b800000 */
[----:B------:R-:W-:-:S13]  /*4010*/  ELECT P0, URZ, PT ;  /* 0x0000000000ff782f */ /* 0x000fda0003800000 */
.L_x_216:
[----:B------:R-:W-:Y:S05]  /*4020*/  @!P0 BRA `(.L_x_82) ;  /* 0x00000000005c8947 */ /* 0x000fea0003800000 */
[----:B--2---:R-:W2:Y:S02]  /*4030*/  LDS R4, [UR5+0x10] ;  /* 0x00001005ff047984 */ /* 0x004ea40008000800 */
[----:B--2---:R-:W-:-:S04]  /*4040*/  SHF.L.U32 R4, R4, 0x1f, RZ ;  /* 0x0000001f04047819 */ /* 0x004fc800000006ff */
[----:B------:R-:W2:Y:S02]  /*4050*/  SYNCS.PHASECHK.TRANS64.TRYWAIT P0, [UR5+0x8], R4 ;  /* 0x00000804ff0075a7 */ /* 0x000ea40008001105 */
[----:B--2---:R-:W-:Y:S05]  /*4060*/  @P0 BRA `(.L_x_84) ;  /* 0x0000000000080947 */ /* 0x004fea0003800000 */
[----:B------:R-:W2:Y:S02]  /*4070*/  SYNCS.PHASECHK.TRANS64.TRYWAIT P0, [UR5+0x8], R4 ;  /* 0x00000804ff0075a7 */ /* 0x000ea40008001105 */
[----:B--2---:R-:W-:Y:S05]  /*4080*/  @!P0 BRA `(.L_x_85) ;  /* 0x0000009000ec8947 */ /* 0x004fea0003800000 */
.L_x_84:
[----:B------:R-:W3:Y:S01]  /*4090*/  LDS R6, [UR6+0x240] ;  /* 0x00024006ff067984 */ /* 0x000ee20008000800 */
[----:B--2---:R-:W-:Y:S02]  /*40a0*/  HFMA2 R3, -RZ, RZ, 0, 5.9604644775390625e-08 ;  /* 0x00000001ff037431 */ /* 0x004fe400000001ff */
[----:B------:R-:W-:Y:S01]  /*40b0*/  IMAD.MOV.U32 R4, RZ, RZ, 0xffff ;  /* 0x0000ffffff047424 */ /* 0x000fe200078e00ff */
[----:B------:R-:W-:Y:S01]  /*40c0*/  UPRMT UR4, UR28, 0x654, UR7 ;  /* 0x000006541c047896 */ /* 0x000fe20008000007 */
[----:B---3--:R-:W-:-:S03]  /*40d0*/  IMAD.SHL.U32 R5, R6, 0x20, RZ ;  /* 0x0000002006057824 */ /* 0x008fc600078e00ff */
[-C--:B------:R-:W-:Y:S02]  /*40e0*/  SHF.L.U32 R4, R4, R6.reuse, RZ ;  /* 0x0000000604047219 */ /* 0x080fe400000006ff */
[----:B------:R-:W-:Y:S01]  /*40f0*/  SHF.L.U32 R6, R3, R6, RZ ;  /* 0x0000000603067219 */ /* 0x000fe200000006ff */
[----:B------:R3:W-:Y:S04]  /*4100*/  STS [UR6+0x240], R5 ;  /* 0x00024005ff007988 */ /* 0x0007e80008000806 */
[----:B------:R3:W-:Y:S04]  /*4110*/  ATOMS.OR RZ, [UR5+0x14], R4 ;  /* 0x00001404ffff798c */ /* 0x0007e8000b000005 */
[----:B------:R3:W-:Y:S01]  /*4120*/  ATOMS.OR RZ, [UR5+0x18], R6 ;  /* 0x00001806ffff798c */ /* 0x0007e2000b000005 */
[----:B------:R-:W-:Y:S03]  /*4130*/  SYNCS.ARRIVE.TRANS64.RED.A1T0 RZ, [UR4], RZ ;  /* 0x000000ffffff79a7 */ /* 0x000fe60008100404 */
[----:B------:R3:W-:Y:S01]  /*4140*/  ATOMS.XOR RZ, [UR5+0x10], R3 ;  /* 0x00001003ffff798c */ /* 0x0007e2000b800005 */
[----:B------:R-:W-:Y:S05]  /*4150*/  BRA `(.L_x_82) ;  /* 0x0000000000107947 */ /* 0x000fea0003800000 */
.L_x_75:
[----:B------:R-:W-:Y:S02]  /*4160*/  MOV R3, 0xffffffff ;  /* 0xffffffff00037802 */ /* 0x000fe40000000f00 */
[----:B------:R-:W-:-:S03]  /*4170*/  MOV R4, 0x41a0 ;  /* 0x000041a000047802 */ /* 0x000fc60000000f00 */
[----:B------:R2:W-:Y:S04]  /*4180*/  STS [UR6+0x240], R3 ;  /* 0x00024003ff007988 */ /* 0x0005e80008000806 */
[----:B-12--5:R-:W-:Y:S05]  /*4190*/  CALL.REL.NOINC `($__internal_1_$__cuda_sm10x_tcgen05_guardrail_trap_phase_invalid_during_alloc) ;  /* 0x00000098008c7944 */ /* 0x026fea0003c00000 */
.L_x_82:
[----:B------:R-:W-:Y:S05]  /*41a0*/  WARPSYNC.ALL ;  /* 0x0000000000007948 */ /* 0x000fea0003800000 */
[----:B------:R-:W4:Y:S01]  /*41b0*/  S2UR UR4, SR_CgaCtaId ;  /* 0x00000000000479c3 */ /* 0x000f220000008800 */
[----:B------:R-:W-:Y:S01]  /*41c0*/  UMOV UR13, 0x400 ;  /* 0x00000400000d7882 */ /* 0x000fe20000000000 */
[----:B------:R-:W-:-:S06]  /*41d0*/  NOP ;  /* 0x0000000000007918 */ /* 0x000fcc0000000000 */
[----:B------:R-:W-:Y:S06]  /*41e0*/  BAR.ARV 0x6, 0xa0 ;  /* 0x0182800000007b1d */ /* 0x000fec0000002000 */
[----:B------:R-:W1:Y:S01]  /*41f0*/  LDCU UR6, c[0x0][0x38c] ;  /* 0x00007180ff0677ac */ /* 0x000e620008000800 */
[----:B------:R-:W-:Y:S01]  /*4200*/  LOP3.LUT R0, R0, 0xffff, RZ, 0xc0, !PT ;  /* 0x0000ffff00007812 */ /* 0x000fe200078ec0ff */
[----:B--2---:R-:W-:Y:S01]  /*4210*/  IMAD.MOV.U32 R9, RZ, RZ, 0x1 ;  /* 0x00000001ff097424 */ /* 0x004fe200078e00ff */
[----:B------:R-:W-:Y:S01]  /*4220*/  LOP3.LUT R2, R2, 0xffff, RZ, 0xc0, !PT ;  /* 0x0000ffff02027812 */ /* 0x000fe200078ec0ff */
[----:B------:R-:W-:Y:S01]  /*4230*/  IMAD.MOV.U32 R8, RZ, RZ, RZ ;  /* 0x000000ffff087224 */ /* 0x000fe200078e00ff */
[----:B------:R-:W-:Y:S01]  /*4240*/  R2UR UR24, R0 ;  /* 0x00000000001872ca */ /* 0x000fe200000e0000 */
[----:B------:R-:W-:Y:S01]  /*4250*/  UMOV UR20, URZ ;  /* 0x000000ff00147c82 */ /* 0x000fe20008000000 */
[----:B------:R-:W-:Y:S01]  /*4260*/  R2UR UR16, R2 ;  /* 0x00000000021072ca */ /* 0x000fe200000e0000 */
[----:B------:R-:W-:Y:S01]  /*4270*/  UMOV UR10, URZ ;  /* 0x000000ff000a7c82 */ /* 0x000fe20008000000 */
[----:B------:R-:W-:-:S02]  /*4280*/  UISETP.NE.AND UP3, UPT, UR27, URZ, UPT ;  /* 0x000000ff1b00728c */ /* 0x000fc4000bf65270 */
[----:B----4-:R-:W-:Y:S01]  /*4290*/  ULEA UR13, UR4, UR13, 0x18 ;  /* 0x0000000d040d7291 */ /* 0x010fe2000f8ec0ff */
[----:B------:R-:W-:Y:S01]  /*42a0*/  UMOV UR11, URZ ;  /* 0x000000ff000b7c82 */ /* 0x000fe20008000000 */
[----:B------:R-:W-:Y:S02]  /*42b0*/  UMOV UR22, 0x0 ;  /* 0x0000000000167882 */ /* 0x000fe40000000000 */
[----:B------:R-:W-:Y:S02]  /*42c0*/  UIADD3 UR5, UPT, UPT, UR13, 0xc600, URZ ;  /* 0x0000c6000d057890 */ /* 0x000fe4000fffe0ff */
[----:B------:R-:W-:Y:S02]  /*42d0*/  UIADD3 UR4, UPT, UPT, UR13, 0x22600, URZ ;  /* 0x000226000d047890 */ /* 0x000fe4000fffe0ff */
[----:B-1----:R-:W-:Y:S01]  /*42e0*/  UIADD3 UR6, UPT, UPT, UR6, 0x1f, URZ ;  /* 0x0000001f06067890 */ /* 0x002fe2000fffe0ff */
[----:B---3--:R-:W1:Y:S01]  /*42f0*/  LDS R3, [UR13+0x240] ;  /* 0x0002400dff037984 */ /* 0x008e620008000800 */
[----:B------:R-:W-:-:S02]  /*4300*/  USHF.R.U32.HI UR5, URZ, 0x4, UR5 ;  /* 0x00000004ff057899 */ /* 0x000fc40008011605 */
[----:B------:R-:W-:Y:S02]  /*4310*/  USHF.R.S32.HI UR21, URZ, 0x1f, UR6 ;  /* 0x0000001fff157899 */ /* 0x000fe40008011406 */
[----:B------:R-:W-:Y:S02]  /*4320*/  USHF.R.U32.HI UR4, URZ, 0x4, UR4 ;  /* 0x00000004ff047899 */ /* 0x000fe40008011604 */
[----:B------:R-:W-:Y:S02]  /*4330*/  ULEA.HI UR21, UR21, UR6, URZ, 0x5 ;  /* 0x0000000615157291 */ /* 0x000fe4000f8f28ff */
[----:B------:R-:W-:Y:S02]  /*4340*/  ULOP3.LUT UR5, UR5, 0x3fff, URZ, 0xc0, !UPT ;  /* 0x00003fff05057892 */ /* 0x000fe4000f8ec0ff */
[----:B------:R-:W-:Y:S02]  /*4350*/  USHF.R.S32.HI UR21, URZ, 0x5, UR21 ;  /* 0x00000005ff157899 */ /* 0x000fe40008011415 */
[----:B------:R-:W-:-:S02]  /*4360*/  ULOP3.LUT UR18, UR4, 0x3fff, URZ, 0xc0, !UPT ;  /* 0x00003fff04127892 */ /* 0x000fc4000f8ec0ff */
[----:B------:R-:W-:Y:S02]  /*4370*/  UISETP.LT.AND UP0, UPT, UR21, 0x1, UPT ;  /* 0x000000011500788c */ /* 0x000fe4000bf01270 */
[----:B------:R-:W-:Y:S02]  /*4380*/  ULOP3.LUT UR17, UR5, 0x10000, URZ, 0xfc, !UPT ;  /* 0x0001000005117892 */ /* 0x000fe4000f8efcff */
[----:B------:R-:W-:Y:S02]  /*4390*/  ULOP3.LUT UR18, UR18, 0x10000, URZ, 0xfc, !UPT ;  /* 0x0001000012127892 */ /* 0x000fe4000f8efcff */
[----:B------:R-:W-:Y:S01]  /*43a0*/  USEL UR25, UR21, 0x1, !UP0 ;  /* 0x0000000115197887 */ /* 0x000fe2000c000000 */
[----:B------:R-:W-:Y:S01]  /*43b0*/  UMOV UR23, 0x10400010 ;  /* 0x1040001000177882 */ /* 0x000fe20000000000 */
[----:B-1----:R-:W-:Y:S02]  /*43c0*/  R2UR UR26, R3 ;  /* 0x00000000031a72ca */ /* 0x002fe400000e0000 */
[----:B------:R-:W-:-:S13]  /*43d0*/  CS2R R2, SRZ ;  /* 0x0000000000027805 */ /* 0x000fda000001ff00 */
.L_x_93:
[C---:B------:R-:W-:Y:S02]  /*43e0*/  LEA R0, R8.reuse, UR13, 0x3 ;  /* 0x0000000d08007c11 */ /* 0x040fe4000f8e18ff */
[----:B------:R-:W-:Y:S02]  /*43f0*/  SHF.L.U32 R5, R3, 0x1f, RZ ;  /* 0x0000001f03057819 */ /* 0x000fe400000006ff */
[----:B------:R-:W-:Y:S02]  /*4400*/  LEA R4, R8, UR13, 0x4 ;  /* 0x0000000d08047c11 */ /* 0x000fe4000f8e20ff */
[----:B------:R-:W1:Y:S02]  /*4410*/  SYNCS.PHASECHK.TRANS64.TRYWAIT P0, [R0+URZ+0x1b0], R5 ;  /* 0x0001b005000075a7 */ /* 0x000e6400080011ff */
[----:B-1-3--:R-:W-:Y:S05]  /*4420*/  @!P0 BRA `(.L_x_86) ;  /* 0x00000090001c8947 */ /* 0x00afea0003800000 */
.L_x_217:
[----:B-1----:R-:W1:Y:S01]  /*4430*/  LDS.128 R4, [R4+0x220] ;  /* 0x0002200004047984 */ /* 0x002e620000000c00 */
[----:B------:R-:W-:Y:S02]  /*4440*/  VIADD R0, R0, 0x1c0 ;  /* 0x000001c000007836 */ /* 0x000fe40000000000 */
[----:B------:R-:W-:Y:S01]  /*4450*/  VIADD R8, R8, 0x1 ;  /* 0x0000000108087836 */ /* 0x000fe20000000000 */
[----:B------:R-:W-:Y:S01]  /*4460*/  @!PT LDS RZ, [RZ] ;  /* 0x00000000fffff984 */ /* 0x000fe20000000800 */
[----:B------:R-:W-:Y:S01]  /*4470*/  @!PT LDS RZ, [RZ] ;  /* 0x00000000fffff984 */ /* 0x000fe20000000800 */
[----:B------:R-:W-:Y:S01]  /*4480*/  @!PT LDS RZ, [RZ] ;  /* 0x00000000fffff984 */ /* 0x000fe20000000800 */
[----:B------:R-:W-:Y:S01]  /*4490*/  @!PT LDS RZ, [RZ] ;  /* 0x00000000fffff984 */ /* 0x000fe20000000800 */
[----:B------:R2:W-:Y:S06]  /*44a0*/  MEMBAR.ALL.CTA ;  /* 0x0000000000007992 */ /* 0x0005ec0000008000 */
[----:B--2---:R-:W2:Y:S01]  /*44b0*/  FENCE.VIEW.ASYNC.S ;  /* 0x00000000000073c6 */ /* 0x004ea20000000000 */
[----:B------:R-:W-:-:S04]  /*44c0*/  PRMT R0, RZ, 0x654, R0 ;  /* 0x00000654ff007816 */ /* 0x000fc80000000000 */
[----:B--2---:R2:W-:Y:S01]  /*44d0*/  SYNCS.ARRIVE.TRANS64.RED.A1T0 RZ, [R0+URZ], RZ ;  /* 0x000000ff00ff79a7 */ /* 0x0045e200081004ff */
[----:B-1----:R-:W-:Y:S01]  /*44e0*/  LOP3.LUT P1, RZ, R6, 0x1, RZ, 0xc0, !PT ;  /* 0x0000000106ff7812 */ /* 0x002fe2000782c0ff */
[----:B--2---:R-:W-:-:S12]  /*44f0*/  BRA.U UP3, `(.L_x_87) ;  /* 0x0000000103cc7547 */ /* 0x004fd8000b800000 */
[----:B------:R-:W1:Y:S01]  /*4500*/  LDCU UR4, c[0x0][0x38c] ;  /* 0x00007180ff0477ac */ /* 0x000e620008000800 */
[----:B------:R-:W-:Y:S02]  /*4510*/  PLOP3.LUT P2, PT, PT, PT, PT, 0x80, 0x8 ;  /* 0x000000000008781c */ /* 0x000fe40003f4f070 */
[----:B------:R-:W-:Y:S01]  /*4520*/  SHF.L.U32 R5, R9, 0x1f, RZ ;  /* 0x0000001f09057819 */ /* 0x000fe200000006ff */
[----:B------:R-:W-:Y:S02]  /*4530*/  ULEA UR19, UR20, UR13, 0x3 ;  /* 0x0000000d14137291 */ /* 0x000fe4000f8e18ff */
[----:B-1----:R-:W-:-:S06]  /*4540*/  UISETP.GE.AND UP0, UPT, UR4, 0x1, UPT ;  /* 0x000000010400788c */ /* 0x002fcc000bf06270 */
[----:B------:R-:W-:-:S05]  /*4550*/  PLOP3.LUT P0, PT, PT, PT, UP0, 0x80, 0x8 ;  /* 0x000000000008781c */ /* 0x000fca0003f0f008 */
[----:B------:R-:W-:-:S08]  /*4560*/  @UP0 ULEA UR4, UR10, UR13, 0x3 ;  /* 0x0000000d0a040291 */ /* 0x000fd0000f8e18ff */
[----:B------:R-:W-:-:S04]  /*4570*/  @P0 SHF.L.U32 R0, R2, 0x1f, RZ ;  /* 0x0000001f02000819 */ /* 0x000fc800000006ff */
[----:B------:R1:W2:Y:S01]  /*4580*/  @P0 SYNCS.PHASECHK.TRANS64.TRYWAIT P2, [UR4], R0 ;  /* 0x00000000ff0005a7 */ /* 0x0002a20008041104 */
[----:B------:R-:W3:Y:S02]  /*4590*/  SYNCS.PHASECHK.TRANS64.TRYWAIT P0, [UR19+0x1e0], R5 ;  /* 0x0001e005ff0075a7 */ /* 0x000ee40008001113 */
[----:B-123--:R-:W-:Y:S05]  /*45a0*/  @!P0 BRA `(.L_x_88) ;  /* 0x0000008c00d08947 */ /* 0x00efea0003800000 */
.L_x_219:
[----:B------:R-:W-:Y:S01]  /*45b0*/  UMOV UR14, UR11 ;  /* 0x0000000b000e7c82 */ /* 0x000fe20008000000 */
[----:B------:R-:W-:Y:S05]  /*45c0*/  BRA.U !UP0, `(.L_x_89) ;  /* 0x0000000108887547 */ /* 0x000fea000b800000 */
[----:B------:R-:W-:Y:S02]  /*45d0*/  UIADD3 UR14, UPT, UPT, UR25, UR11, URZ ;  /* 0x0000000b190e7290 */ /* 0x000fe4000fffe0ff */
[----:B------:R-:W-:Y:S02]  /*45e0*/  ULEA UR15, UR20, UR26, 0x8 ;  /* 0x0000001a140f7291 */ /* 0x000fe4000f8e40ff */
[----:B------:R-:W-:Y:S01]  /*45f0*/  UPLOP3.LUT UP2, UPT, UPT, UPT, UPT, 0x40, 0x4 ;  /* 0x000000000004789c */ /* 0x000fe20003f4e870 */
[----:B------:R-:W-:Y:S01]  /*4600*/  UMOV UR12, UR21 ;  /* 0x00000015000c7c82 */ /* 0x000fe20008000000 */
[----:B------:R-:W-:-:S09]  /*4610*/  UMOV UR5, UR10 ;  /* 0x0000000a00057c82 */ /* 0x000fd20008000000 */
.L_x_92:
[----:B--2---:R-:W-:Y:S01]  /*4620*/  ULEA UR6, UR5, UR13, 0x3 ;  /* 0x0000000d05067291 */ /* 0x004fe2000f8e18ff */
[----:B---3--:R-:W-:Y:S11]  /*4630*/  @P2 BRA `(.L_x_90) ;  /* 0x00000000000c2947 */ /* 0x008ff60003800000 */
[----:B-1----:R-:W-:Y:S04]  /*4640*/  SHF.L.U32 R5, R2, 0x1f, RZ ;  /* 0x0000001f02057819 */ /* 0x002fe800000006ff */
[----:B------:R-:W1:Y:S02]  /*4650*/  SYNCS.PHASECHK.TRANS64.TRYWAIT P0, [UR6], R5 ;  /* 0x00000005ff0075a7 */ /* 0x000e640008001106 */
[----:B-1----:R-:W-:Y:S05]  /*4660*/  @!P0 BRA `(.L_x_91) ;  /* 0x0000008c00b88947 */ /* 0x002fea0003800000 */
.L_x_90:
[----:B------:R-:W-:Y:S01]  /*4670*/  UISETP.NE.AND UP0, UPT, UR12, 0x1, UPT ;  /* 0x000000010c00788c */ /* 0x000fe2000bf05270 */
[----:B------:R-:W-:Y:S01]  /*4680*/  PLOP3.LUT P2, PT, PT, PT, PT, 0x80, 0x8 ;  /* 0x000000000008781c */ /* 0x000fe20003f4f070 */
[----:B------:R-:W-:Y:S02]  /*4690*/  UIADD3 UR4, UPT, UPT, UR5, 0x1, URZ ;  /* 0x0000000105047890 */ /* 0x000fe4000fffe0ff */
[----:B------:R-:W-:Y:S02]  /*46a0*/  ULEA UR8, UR5, UR18, 0x8 ;  /* 0x0000001205087291 */ /* 0x000fe4000f8e40ff */
[----:B------:R-:W-:Y:S01]  /*46b0*/  UISETP.NE.AND UP1, UPT, UR4, 0x16, UPT ;  /* 0x000000160400788c */ /* 0x000fe2000bf25270 */
[----:B------:R-:W-:Y:S01]  /*46c0*/  PLOP3.LUT P0, PT, PT, PT, UP0, 0x80, 0x8 ;  /* 0x000000000008781c */ /* 0x000fe20003f0f008 */
[----:B------:R-:W-:Y:S02]  /*46d0*/  UIADD3 UR11, UPT, UPT, UR11, 0x1, URZ ;  /* 0x000000010b0b7890 */ /* 0x000fe4000fffe0ff */
[----:B------:R-:W-:Y:S02]  /*46e0*/  USEL UR7, URZ, 0x1, UP1 ;  /* 0x00000001ff077887 */ /* 0x000fe40008800000 */
[----:B------:R-:W-:Y:S01]  /*46f0*/  USEL UR10, UR4, URZ, UP1 ;  /* 0x000000ff040a7287 */ /* 0x000fe20008800000 */
[----:B------:R-:W-:Y:S01]  /*4700*/  UMOV UR9, 0xc0004010 ;  /* 0xc000401000097882 */ /* 0x000fe20000000000 */
[----:B------:R-:W-:Y:S02]  /*4710*/  UIADD3 UR12, UPT, UPT, UR12, -0x1, URZ ;  /* 0xffffffff0c0c7890 */ /* 0x000fe4000fffe0ff */
[----:B------:R-:W-:Y:S01]  /*4720*/  LOP3.LUT R2, R2, UR7, RZ, 0x3c, !PT ;  /* 0x0000000702027c12 */ /* 0x000fe2000f8e3cff */
[----:B------:R-:W-:Y:S01]  /*4730*/  @UP0 ULEA UR4, UR10, UR13, 0x3 ;  /* 0x0000000d0a040291 */ /* 0x000fe2000f8e18ff */
[----:B------:R-:W-:Y:S02]  /*4740*/  UMOV UR7, 0xc0004010 ;  /* 0xc000401000077882 */ /* 0x000fe40000000000 */
[----:B-1----:R-:W-:Y:S01]  /*4750*/  @P0 SHF.L.U32 R0, R2, 0x1f, RZ ;  /* 0x0000001f02000819 */ /* 0x002fe200000006ff */
[----:B------:R-:W-:Y:S05]  /*4760*/  UISETP.NE.AND UP0, UPT, UR11, UR14, UPT ;  /* 0x0000000e0b00728c */ /* 0x000fea000bf05270 */
[----:B------:R2:W3:Y:S01]  /*4770*/  @P0 SYNCS.PHASECHK.TRANS64.TRYWAIT P2, [UR4], R0 ;  /* 0x00000000ff0005a7 */ /* 0x0004e20008041104 */
[----:B------:R-:W-:Y:S02]  /*4780*/  UIADD3 UR4, UPT, UPT, UR6, 0xb0, URZ ;  /* 0x000000b006047890 */ /* 0x000fe4000fffe0ff */
[----:B------:R-:W-:Y:S03]  /*4790*/  ULEA UR6, UR5, UR17, 0x8 ;  /* 0x0000001105067291 */ /* 0x000fe6000f8e40ff */
[----:B------:R-:W-:Y:S06]  /*47a0*/  UMOV UR5, UR10 ;  /* 0x0000000a00057c82 */ /* 0x000fec0008000000 */
[----:B------:R2:W-:Y:S01]  /*47b0*/  UTCQMMA.2CTA gdesc[UR6], gdesc[UR8], tmem[UR15], tmem[UR22], idesc[UR23], UP2 ;  /* 0x00ff1608060075ea */ /* 0x0005e2000920030f */
[----:B------:R-:W-:Y:S01]  /*47c0*/  UPLOP3.LUT UP2, UPT, UPT, UPT, UPT, 0x80, 0x8 ;  /* 0x000000000008789c */ /* 0x000fe20003f4f070 */
[----:B------:R2:W-:Y:S01]  /*47d0*/  UTCBAR.2CTA.MULTICAST [UR4], URZ, UR16 ;  /* 0x000000ff040073e9 */ /* 0x0005e20008200810 */
[----:B------:R-:W-:Y:S09]  /*47e0*/  BRA.U UP0, `(.L_x_92) ;  /* 0xfffffffd008c7547 */ /* 0x000ff2000b83ffff */
.L_x_89:
[----:B--2---:R-:W-:Y:S01]  /*47f0*/  UIADD3 UR4, UPT, UPT, UR19, 0x1d0, URZ ;  /* 0x000001d013047890 */ /* 0x004fe2000fffe0ff */
[----:B------:R-:W-:-:S08]  /*4800*/  UMOV UR11, UR14 ;  /* 0x0000000e000b7c82 */ /* 0x000fd00008000000 */
[----:B------:R2:W-:Y:S01]  /*4810*/  UTCBAR.2CTA.MULTICAST [UR4], URZ, UR24 ;  /* 0x000000ff040073e9 */ /* 0x0005e20008200818 */
[----:B------:R-:W-:Y:S02]  /*4820*/  NOP ;  /* 0x0000000000007918 */ /* 0x000fe40000000000 */
.L_x_87:
[----:B--2---:R-:W-:Y:S01]  /*4830*/  UIADD3 UR4, UPT, UPT, UR20, 0x1, URZ ;  /* 0x0000000114047890 */ /* 0x004fe2000fffe0ff */
[----:B------:R-:W-:-:S03]  /*4840*/  ISETP.NE.AND P0, PT, R8, 0x2, PT ;  /* 0x000000020800780c */ /* 0x000fc60003f05270 */
[----:B------:R-:W-:Y:S01]  /*4850*/  UISETP.NE.AND UP0, UPT, UR4, 0x2, UPT ;  /* 0x000000020400788c */ /* 0x000fe2000bf05270 */
[----:B-1----:R-:W-:Y:S02]  /*4860*/  SEL R0, RZ, 0x1, P0 ;  /* 0x00000001ff007807 */ /* 0x002fe40000000000 */
[----:B------:R-:W-:Y:S01]  /*4870*/  SEL R8, R8, RZ, P0 ;  /* 0x000000ff08087207 */ /* 0x000fe20000000000 */
[----:B------:R-:W-:Y:S01]  /*4880*/  USEL UR5, URZ, 0x1, UP0 ;  /* 0x00000001ff057887 */ /* 0x000fe20008000000 */
[----:B------:R-:W-:Y:S01]  /*4890*/  LOP3.LUT R3, R3, R0, RZ, 0x3c, !PT ;  /* 0x0000000003037212 */ /* 0x000fe200078e3cff */
[----:B------:R-:W-:-:S04]  /*48a0*/  USEL UR20, UR4, URZ, UP0 ;  /* 0x000000ff04147287 */ /* 0x000fc80008000000 */
[----:B------:R-:W-:Y:S01]  /*48b0*/  LOP3.LUT R9, R9, UR5, RZ, 0x3c, !PT ;  /* 0x0000000509097c12 */ /* 0x000fe2000f8e3cff */
[----:B------:R-:W-:Y:S07]  /*48c0*/  @P1 BRA `(.L_x_93) ;  /* 0xfffffff800c41947 */ /* 0x000fee000383ffff */
[----:B------:R-:W1:Y:S01]  /*48d0*/  S2UR UR8, SR_CgaCtaId ;  /* 0x00000000000879c3 */ /* 0x000e620000008800 */
[----:B------:R-:W-:Y:S01]  /*48e0*/  ELECT P0, URZ, PT ;  /* 0x0000000000ff782f */ /* 0x000fe20003800000 */
[----:B------:R-:W-:Y:S01]  /*48f0*/  HFMA2 R0, -RZ, RZ, 0, 5.9604644775390625e-08 ;  /* 0x00000001ff007431 */ /* 0x000fe200000001ff */
[----:B------:R-:W-:-:S05]  /*4900*/  UMOV UR4, 0x40 ;  /* 0x0000004000047882 */ /* 0x000fca0000000000 */
[----:B------:R-:W-:Y:S01]  /*4910*/  UVIRTCOUNT.DEALLOC.SMPOOL 0x80 ;  /* 0x000000800000784c */ /* 0x000fe20000000000 */
[----:B------:R-:W-:Y:S02]  /*4920*/  UISETP.NE.AND UP0, UPT, UR27, URZ, UPT ;  /* 0x000000ff1b00728c */ /* 0x000fe4000bf05270 */
[----:B-1----:R-:W-:-:S09]  /*4930*/  ULEA UR8, UR8, UR4, 0x18 ;  /* 0x0000000408087291 */ /* 0x002fd2000f8ec0ff */
[----:B------:R1:W-:Y:S01]  /*4940*/  @P0 STS.U8 [UR8+0x1c], R0 ;  /* 0x00001c00ff000988 */ /* 0x0003e20008000008 */
[----:B------:R-:W-:Y:S05]  /*4950*/  BRA.U UP0, `(.L_x_94) ;  /* 0x0000000100587547 */ /* 0x000fea000b800000 */
[----:B------:R-:W-:Y:S01]  /*4960*/  UIADD3 UR5, UPT, UPT, UR13, 0x1e0, URZ ;  /* 0x000001e00d057890 */ /* 0x000fe2000fffe0ff */
[----:B------:R-:W-:-:S03]  /*4970*/  SHF.L.U32 R3, R9, 0x1f, RZ ;  /* 0x0000001f09037819 */ /* 0x000fc600000006ff */
[----:B------:R-:W-:-:S09]  /*4980*/  ULEA UR4, UR20, UR5, 0x3 ;  /* 0x0000000514047291 */ /* 0x000fd2000f8e18ff */
[----:B------:R-:W2:Y:S02]  /*4990*/  SYNCS.PHASECHK.TRANS64.TRYWAIT P0, [UR4], R3 ;  /* 0x00000003ff0075a7 */ /* 0x000ea40008001104 */
[----:B--2---:R-:W-:Y:S05]  /*49a0*/  @!P0 BRA `(.L_x_95) ;  /* 0x0000008c00008947 */ /* 0x004fea0003800000 */
.L_x_222:
[----:B------:R-:W-:-:S04]  /*49b0*/  UIADD3 UR4, UPT, UPT, UR20, 0x1, URZ ;  /* 0x0000000114047890 */ /* 0x000fc8000fffe0ff */
[----:B------:R-:W-:-:S04]  /*49c0*/  UISETP.NE.AND UP1, UPT, UR4, 0x2, UPT ;  /* 0x000000020400788c */ /* 0x000fc8000bf25270 */
[----:B------:R-:W-:Y:S02]  /*49d0*/  USEL UR6, URZ, 0x1, UP1 ;  /* 0x00000001ff067887 */ /* 0x000fe40008800000 */
[----:B------:R-:W-:-:S04]  /*49e0*/  USEL UR4, UR4, URZ, UP1 ;  /* 0x000000ff04047287 */ /* 0x000fc80008800000 */
[----:B------:R-:W-:Y:S01]  /*49f0*/  ULEA UR4, UR4, UR5, 0x3 ;  /* 0x0000000504047291 */ /* 0x000fe2000f8e18ff */
[----:B-1----:R-:W-:-:S04]  /*4a00*/  LOP3.LUT R3, R9, UR6, RZ, 0x3c, !PT ;  /* 0x0000000609037c12 */ /* 0x002fc8000f8e3cff */
[----:B------:R-:W-:Y:S01]  /*4a10*/  SHF.L.U32 R3, R3, 0x1f, RZ ;  /* 0x0000001f03037819 */ /* 0x000fe200000006ff */
[----:B------:R-:W-:-:S04]  /*4a20*/  IMAD.U32 R0, RZ, RZ, UR4 ;  /* 0x00000004ff007e24 */ /* 0x000fc8000f8e00ff */
[----:B------:R1:W2:Y:S03]  /*4a30*/  SYNCS.PHASECHK.TRANS64.TRYWAIT P0, [R0+URZ], R3 ;  /* 0x00000003000075a7 */ /* 0x0002a600080011ff */
[----:B--2---:R-:W-:Y:S05]  /*4a40*/  @!P0 NANOSLEEP.SYNCS 0x989680 ;  /* 0x009896800000895d */ /* 0x004fea0003900000 */
[----:B------:R-:W2:Y:S02]  /*4a50*/  @!P0 SYNCS.PHASECHK.TRANS64 P0, [R0+URZ], R3 ;  /* 0x00000003000085a7 */ /* 0x000ea400080010ff */
[----:B--2---:R-:W-:Y:S05]  /*4a60*/  @P0 BRA `(.L_x_96) ;  /* 0x0000000000200947 */ /* 0x004fea0003800000 */
.L_x_97:
[----:B--2---:R2:W4:Y:S02]  /*4a70*/  SYNCS.PHASECHK.TRANS64.TRYWAIT P0, [R0+URZ], R3 ;  /* 0x00000003000075a7 */ /* 0x00452400080011ff */
[----:B----4-:R-:W-:Y:S05]  /*4a80*/  @!P0 NANOSLEEP.SYNCS 0x989680 ;  /* 0x009896800000895d */ /* 0x010fea0003900000 */
[----:B------:R-:W4:Y:S02]  /*4a90*/  @!P0 SYNCS.PHASECHK.TRANS64 P0, [R0+URZ], R3 ;  /* 0x00000003000085a7 */ /* 0x000f2400080010ff */
[----:B----4-:R-:W-:Y:S05]  /*4aa0*/  @!P0 BRA `(.L_x_97) ;  /* 0xfffffffc00f08947 */ /* 0x010fea000383ffff */
[----:B------:R-:W-:Y:S05]  /*4ab0*/  BRA `(.L_x_96) ;  /* 0x00000000000c7947 */ /* 0x000fea0003800000 */
.L_x_94:
[----:B------:R-:W-:-:S04]  /*4ac0*/  UIADD3 UR4, UPT, UPT, UR13, 0x210, URZ ;  /* 0x000002100d047890 */ /* 0x000fc8000fffe0ff */
[----:B------:R-:W-:-:S09]  /*4ad0*/  UPRMT UR4, UR28, 0x654, UR4 ;  /* 0x000006541c047896 */ /* 0x000fd20008000004 */
[----:B------:R-:W-:Y:S03]  /*4ae0*/  SYNCS.ARRIVE.TRANS64.RED.A1T0 RZ, [UR4], RZ ;  /* 0x000000ffffff79a7 */ /* 0x000fe60008100404 */
.L_x_96:
[----:B-12---:R-:W-:Y:S01]  /*4af0*/  SHF.L.U32 R3, RZ, 0x1f, RZ ;  /* 0x0000001fff037819 */ /* 0x006fe200000006ff */
[----:B------:R-:W-:Y:S01]  /*4b00*/  UIADD3 UR4, UPT, UPT, UR13, 0x210, URZ ;  /* 0x000002100d047890 */ /* 0x000fe2000fffe0ff */
[----:B------:R-:W-:Y:S02]  /*4b10*/  PLOP3.LUT P0, PT, PT, PT, UP0, 0x80, 0x8 ;  /* 0x000000000008781c */ /* 0x000fe40003f0f008 */
[----:B------:R-:W1:Y:S02]  /*4b20*/  SYNCS.PHASECHK.TRANS64.TRYWAIT P1, [UR13+0x210], R3 ;  /* 0x00021003ff0075a7 */ /* 0x000e64000802110d */
[----:B-1----:R-:W-:Y:S09]  /*4b30*/  @!P1 BRA `(.L_x_98) ;  /* 0x0000008800b49947 */ /* 0x002ff20003800000 */
.L_x_224:
[----:B------:R-:W-:Y:S01]  /*4b40*/  @!UP0 UPRMT UR4, UR28, 0x654, UR4 ;  /* 0x000006541c048896 */ /* 0x000fe20008000004 */
[----:B------:R-:W-:Y:S01]  /*4b50*/  UMOV UR5, 0xffff ;  /* 0x0000ffff00057882 */ /* 0x000fe20000000000 */
[----:B------:R-:W-:-:S07]  /*4b60*/  UMOV UR6, 0x1 ;  /* 0x0000000100067882 */ /* 0x000fce0000000000 */
[----:B------:R-:W-:Y:S01]  /*4b70*/  @!P0 SYNCS.ARRIVE.TRANS64.RED.A1T0 RZ, [UR4], RZ ;  /* 0x000000ffffff89a7 */ /* 0x000fe20008100404 */
[----:B------:R-:W-:Y:S01]  /*4b80*/  NOP ;  /* 0x0000000000007918 */ /* 0x000fe20000000000 */
[----:B-1----:R-:W1:Y:S01]  /*4b90*/  LDS R0, [UR8+0x14] ;  /* 0x00001408ff007984 */ /* 0x002e620008000800 */
[----:B------:R-:W-:-:S04]  /*4ba0*/  ULOP3.LUT UR4, UR26, 0xffff, URZ, 0xc0, !UPT ;  /* 0x0000ffff1a047892 */ /* 0x000fc8000f8ec0ff */
[----:B------:R-:W-:-:S04]  /*4bb0*/  USHF.R.U32.HI UR4, URZ, 0x5, UR4 ;  /* 0x00000005ff047899 */ /* 0x000fc80008011604 */
[----:B------:R-:W-:Y:S02]  /*4bc0*/  USHF.L.U32 UR5, UR5, UR4, URZ ;  /* 0x0000000405057299 */ /* 0x000fe400080006ff */
[----:B------:R-:W-:-:S04]  /*4bd0*/  USHF.L.U32 UR4, UR6, UR4, URZ ;  /* 0x0000000406047299 */ /* 0x000fc800080006ff */
[----:B-1----:R-:W-:-:S04]  /*4be0*/  LOP3.LUT R0, R0, UR5, RZ, 0xc0, !PT ;  /* 0x0000000500007c12 */ /* 0x002fc8000f8ec0ff */
[----:B------:R-:W-:-:S13]  /*4bf0*/  ISETP.NE.AND P0, PT, R0, UR5, PT ;  /* 0x0000000500007c0c */ /* 0x000fda000bf05270 */
[----:B------:R-:W-:Y:S05]  /*4c00*/  @P0 BRA `(.L_x_99) ;  /* 0x0000000000580947 */ /* 0x000fea0003800000 */
[----:B------:R-:W1:Y:S02]  /*4c10*/  LDS R0, [UR8+0x18] ;  /* 0x00001808ff007984 */ /* 0x000e640008000800 */
[----:B-1----:R-:W-:-:S04]  /*4c20*/  LOP3.LUT R0, R0, UR4, RZ, 0xc0, !PT ;  /* 0x0000000400007c12 */ /* 0x002fc8000f8ec0ff */
[----:B------:R-:W-:-:S13]  /*4c30*/  ISETP.NE.AND P0, PT, R0, UR4, PT ;  /* 0x0000000400007c0c */ /* 0x000fda000bf05270 */
[----:B------:R-:W-:Y:S05]  /*4c40*/  @P0 BRA `(.L_x_100) ;  /* 0x00000000003c0947 */ /* 0x000fea0003800000 */
[----:B------:R-:W1:Y:S01]  /*4c50*/  S2R R2, SR_LANEID ;  /* 0x0000000000027919 */ /* 0x000e620000000000 */
[----:B------:R-:W-:Y:S01]  /*4c60*/  ULOP3.LUT UR5, URZ, UR5, URZ, 0x33, !UPT ;  /* 0x00000005ff057292 */ /* 0x000fe2000f8e33ff */
[----:B------:R-:W-:Y:S01]  /*4c70*/  LOP3.LUT R4, RZ, UR4, RZ, 0x33, !PT ;  /* 0x00000004ff047c12 */ /* 0x000fe2000f8e33ff */
[----:B------:R-:W-:Y:S02]  /*4c80*/  VOTEU.ANY UR4, UPT, PT ;  /* 0x0000000000047886 */ /* 0x000fe400038e0100 */
[----:B------:R-:W-:Y:S01]  /*4c90*/  UFLO.U32 UR4, UR4 ;  /* 0x00000004000472bd */ /* 0x000fe200080e0000 */
[----:B------:R-:W2:Y:S01]  /*4ca0*/  REDUX UR6, R4 ;  /* 0x00000000040673c4 */ /* 0x000ea20000000000 */
[----:B------:R-:W-:-:S06]  /*4cb0*/  IMAD.U32 R0, RZ, RZ, UR5 ;  /* 0x00000005ff007e24 */ /* 0x000fcc000f8e00ff */
[----:B------:R4:W-:Y:S01]  /*4cc0*/  UTCATOMSWS.AND URZ, UR5 ;  /* 0x0000000500ff79e3 */ /* 0x0009e20008000000 */
[----:B------:R-:W3:Y:S01]  /*4cd0*/  REDUX UR7, R0 ;  /* 0x00000000000773c4 */ /* 0x000ee20000000000 */
[----:B-1----:R-:W-:Y:S01]  /*4ce0*/  ISETP.EQ.U32.AND P0, PT, R2, UR4, PT ;  /* 0x0000000402007c0c */ /* 0x002fe2000bf02070 */
[----:B--2---:R-:W-:Y:S01]  /*4cf0*/  IMAD.U32 R2, RZ, RZ, UR6 ;  /* 0x00000006ff027e24 */ /* 0x004fe2000f8e00ff */
[----:B---3--:R-:W-:-:S11]  /*4d00*/  MOV R3, UR7 ;  /* 0x0000000700037c02 */ /* 0x008fd60008000f00 */
[----:B------:R4:W-:Y:S04]  /*4d10*/  @P0 ATOMS.AND RZ, [UR8+0x14], R3 ;  /* 0x00001403ffff098c */ /* 0x0009e8000a800008 */
[----:B------:R4:W-:Y:S01]  /*4d20*/  @P0 ATOMS.AND RZ, [UR8+0x18], R2 ;  /* 0x00001802ffff098c */ /* 0x0009e2000a800008 */
[----:B------:R-:W-:Y:S05]  /*4d30*/  BRA `(.L_x_101) ;  /* 0x0000000000147947 */ /* 0x000fea0003800000 */
.L_x_100:
[----:B------:R-:W-:Y:S02]  /*4d40*/  MOV R2, 0x4d60 ;  /* 0x00004d6000027802 */ /* 0x000fe40000000f00 */
[----:B---3-5:R-:W-:Y:S05]  /*4d50*/  CALL.REL.NOINC `($__internal_0_$__cuda_sm10x_tcgen05_guardrail_trap_col_being_dealloced_not_returned_by_alloc) ;  /* 0x0000008c00907944 */ /* 0x028fea0003c00000 */
[----:B------:R-:W-:Y:S05]  /*4d60*/  BRA `(.L_x_101) ;  /* 0x0000000000087947 */ /* 0x000fea0003800000 */
.L_x_99:
[----:B------:R-:W-:Y:S02]  /*4d70*/  MOV R2, 0x4d90 ;  /* 0x00004d9000027802 */ /* 0x000fe40000000f00 */
[----:B---3-5:R-:W-:Y:S05]  /*4d80*/  CALL.REL.NOINC `($__internal_2_$__cuda_sm10x_tcgen05_guardrail_trap_unallocated_columns_being_dealloced) ;  /* 0x0000008c009c7944 */ /* 0x028fea0003c00000 */
.L_x_101:
[----:B------:R-:W-:Y:S01]  /*4d90*/  NOP ;  /* 0x0000000000007918 */ /* 0x000fe20000000000 */
[----:B----4-:R-:W-:Y:S05]  /*4da0*/  EXIT ;  /* 0x000000000000794d */ /* 0x010fea0003800000 */
.L_x_74:
[----:B------:R-:W-:-:S09]  /*4db0*/  UISETP.NE.OR UP0, UPT, UR18, 0x3, !UP4 ;  /* 0x000000031200788c */ /* 0x000fd2000e705670 */
[----:B------:R-:W-:Y:S05]  /*4dc0*/  BRA.U UP0, `(.L_x_102) ;  /* 0x0000001100807547 */ /* 0x000fea000b800000 */
[----:B------:R-:W2:Y:S01]  /*4dd0*/  LDCU.64 UR4, c[0x0][0x888] ;  /* 0x00011100ff0477ac */ /* 0x000ea20008000a00 */
[----:B------:R-:W3:Y:S01]  /*4de0*/  LDC.64 R12, c[0x0][0x348] ;  /* 0x0000d200ff0c7b82 */ /* 0x000ee20000000a00 */
[----:B------:R-:W-:Y:S02]  /*4df0*/  HFMA2 R9, -RZ, RZ, 0, 0 ;  /* 0x00000000ff097431 */ /* 0x000fe400000001ff */
[----:B------:R-:W-:Y:S01]  /*4e00*/  IMAD.MOV.U32 R11, RZ, RZ, 0x1 ;  /* 0x00000001ff0b7424 */ /* 0x000fe200078e00ff */
[----:B------:R-:W4:Y:S01]  /*4e10*/  LDCU UR40, c[0x0][0x370] ;  /* 0x00006e00ff2877ac */ /* 0x000f220008000800 */
[----:B------:R-:W-:Y:S01]  /*4e20*/  IMAD.MOV.U32 R10, RZ, RZ, RZ ;  /* 0x000000ffff0a7224 */ /* 0x000fe200078e00ff */
[----:B------:R-:W-:Y:S01]  /*4e30*/  MOV R3, 0x2000 ;  /* 0x0000200000037802 */ /* 0x000fe20000000f00 */
[----:B------:R-:W4:Y:S01]  /*4e40*/  LDCU.128 UR48, c[0x0][0xb10] ;  /* 0x00016200ff3077ac */ /* 0x000f220008000c00 */
[----:B------:R-:W1:Y:S01]  /*4e50*/  LDCU UR37, c[0x0][0x374] ;  /* 0x00006e80ff2577ac */ /* 0x000e620008000800 */
[----:B------:R-:W1:Y:S01]  /*4e60*/  LDCU.64 UR38, c[0x0][0x890] ;  /* 0x00011200ff2677ac */ /* 0x000e620008000a00 */
[----:B------:R-:W1:Y:S01]  /*4e70*/  LDCU UR15, c[0x0][0xb0c] ;  /* 0x00016180ff0f77ac */ /* 0x000e620008000800 */
[----:B--2---:R-:W-:Y:S01]  /*4e80*/  UISETP.NE.U32.AND UP0, UPT, UR4, URZ, UPT ;  /* 0x000000ff0400728c */ /* 0x004fe2000bf05070 */
[----:B------:R-:W2:Y:S01]  /*4e90*/  LDCU UR47, c[0x0][0xb20] ;  /* 0x00016400ff2f77ac */ /* 0x000ea20008000800 */
[----:B------:R-:W2:Y:S01]  /*4ea0*/  LDCU UR4, c[0x0][0xb30] ;  /* 0x00016600ff0477ac */ /* 0x000ea20008000800 */
[----:B------:R-:W-:Y:S01]  /*4eb0*/  UMOV UR21, 0x400 ;  /* 0x0000040000157882 */ /* 0x000fe20000000000 */
[----:B----4-:R-:W-:-:S02]  /*4ec0*/  UIMAD.WIDE.U32 UR6, UR40, UR48, URZ ;  /* 0x00000030280672a5 */ /* 0x010fc4000f8e00ff */
[----:B-1----:R-:W-:Y:S02]  /*4ed0*/  UIMAD.WIDE.U32 UR8, UR37, UR51, URZ ;  /* 0x00000033250872a5 */ /* 0x002fe4000f8e00ff */
[----:B------:R-:W-:Y:S02]  /*4ee0*/  ULEA UR21, UR45, UR21, 0x18 ;  /* 0x000000152d157291 */ /* 0x000fe4000f8ec0ff */
[----:B------:R-:W-:Y:S02]  /*4ef0*/  UISETP.NE.U32.AND UP6, UPT, UR38, URZ, UPT ;  /* 0x000000ff2600728c */ /* 0x000fe4000bfc5070 */
[----:B------:R-:W-:Y:S02]  /*4f00*/  UIADD3 UR41, UPT, UPT, UR21, 0x178, URZ ;  /* 0x0000017815297890 */ /* 0x000fe4000fffe0ff */
[----:B------:R-:W-:Y:S02]  /*4f10*/  UISETP.NE.AND.EX UP5, UPT, UR5, URZ, UPT, UP0 ;  /* 0x000000ff0500728c */ /* 0x000fe4000bfa5300 */
[----:B------:R-:W-:Y:S01]  /*4f20*/  UISETP.NE.AND UP0, UPT, UR42, 0x1, UPT ;  /* 0x000000012a00788c */ /* 0x000fe2000bf05270 */
[----:B------:R-:W-:Y:S01]  /*4f30*/  UMOV UR6, UR7 ;  /* 0x0000000700067c82 */ /* 0x000fe20008000000 */
[----:B------:R-:W-:Y:S01]  /*4f40*/  UMOV UR43, UR9 ;  /* 0x00000009002b7c82 */ /* 0x000fe20008000000 */
[----:B------:R-:W-:-:S02]  /*4f50*/  UISETP.NE.AND UP0, UPT, UR15, 0x1, UPT ;  /* 0x000000010f00788c */ /* 0x000fc4000bf05270 */
[----:B------:R-:W-:Y:S02]  /*4f60*/  UPLOP3.LUT UP4, UPT, UPT, UPT, UPT, 0x40, 0x4 ;  /* 0x000000000004789c */ /* 0x000fe40003f8e870 */
[----:B------:R-:W-:Y:S01]  /*4f70*/  UISETP.GE.AND UP2, UPT, UR42, 0x1, UPT ;  /* 0x000000012a00788c */ /* 0x000fe2000bf46270 */
[----:B------:R-:W1:Y:S01]  /*4f80*/  LDCU.64 UR22, c[0x0][0xb28] ;  /* 0x00016500ff1677ac */ /* 0x000e620008000a00 */
[----:B------:R-:W-:Y:S02]  /*4f90*/  UISETP.NE.AND.EX UP6, UPT, UR39, URZ, UPT, UP6 ;  /* 0x000000ff2700728c */ /* 0x000fe4000bfc5360 */
[----:B------:R-:W-:Y:S02]  /*4fa0*/  UIADD3 UR33, UPT, UPT, UR21, 0x160, URZ ;  /* 0x0000016015217890 */ /* 0x000fe4000fffe0ff */
[----:B------:R-:W-:Y:S02]  /*4fb0*/  UIADD3 UR25, UPT, UPT, UR21, 0x168, URZ ;  /* 0x0000016815197890 */ /* 0x000fe4000fffe0ff */
[----:B------:R-:W-:-:S02]  /*4fc0*/  UIADD3 UR17, UPT, UPT, UR21, 0x170, URZ ;  /* 0x0000017015117890 */ /* 0x000fc4000fffe0ff */
[----:B------:R-:W-:Y:S02]  /*4fd0*/  UPRMT UR41, UR45, 0x654, UR41 ;  /* 0x000006542d297896 */ /* 0x000fe40008000029 */
[----:B------:R-:W-:Y:S02]  /*4fe0*/  USHF.R.U32.HI UR44, URZ, UR49, UR6 ;  /* 0x00000031ff2c7299 */ /* 0x000fe40008011606 */
[----:B--2---:R-:W-:Y:S02]  /*4ff0*/  USHF.R.U32.HI UR43, URZ, UR47, UR43 ;  /* 0x0000002fff2b7299 */ /* 0x004fe4000801162b */
[----:B------:R-:W-:Y:S02]  /*5000*/  UISETP.NE.AND UP0, UPT, UR50, 0x1, UPT ;  /* 0x000000013200788c */ /* 0x000fe4000bf05270 */
[----:B---3--:R-:W-:-:S11]  /*5010*/  UISETP.NE.AND UP3, UPT, UR4, 0x1, UPT ;  /* 0x000000010400788c */ /* 0x008fd6000bf65270 */
.L_x_113:
[C---:B------:R-:W-:Y:S02]  /*5020*/  LEA R8, R10.reuse, UR21, 0x3 ;  /* 0x000000150a087c11 */ /* 0x040fe4000f8e18ff */
[----:B------:R-:W-:Y:S02]  /*5030*/  SHF.L.U32 R5, R9, 0x1f, RZ ;  /* 0x0000001f09057819 */ /* 0x000fe400000006ff */
[----:B------:R-:W-:Y:S02]  /*5040*/  LEA R6, R10, UR21, 0x4 ;  /* 0x000000150a067c11 */ /* 0x000fe4000f8e20ff */
[----:B--2---:R-:W2:Y:S02]  /*5050*/  SYNCS.PHASECHK.TRANS64.TRYWAIT P0, [R8+URZ+0x1b0], R5 ;  /* 0x0001b005080075a7 */ /* 0x004ea400080011ff */
[----:B--2---:R-:W-:Y:S05]  /*5060*/  @!P0 BRA `(.L_x_103) ;  /* 0x0000008400808947 */ /* 0x004fea0003800000 */
.L_x_225:
[----:B--2---:R-:W2:Y:S01]  /*5070*/  LDS.128 R4, [R6+0x220] ;  /* 0x0002200006047984 */ /* 0x004ea20000000c00 */
[----:B------:R-:W-:Y:S01]  /*5080*/  UISETP.GE.AND UP0, UPT, UR42, 0x1, UPT ;  /* 0x000000012a00788c */ /* 0x000fe2000bf06270 */
[----:B------:R-:W-:Y:S01]  /*5090*/  @!PT LDS RZ, [RZ] ;  /* 0x00000000fffff984 */ /* 0x000fe20000000800 */
[----:B------:R-:W-:Y:S01]  /*50a0*/  @!PT LDS RZ, [RZ] ;  /* 0x00000000fffff984 */ /* 0x000fe20000000800 */
[----:B------:R-:W-:Y:S01]  /*50b0*/  @!PT LDS RZ, [RZ] ;  /* 0x00000000fffff984 */ /* 0x000fe20000000800 */
[----:B------:R-:W-:Y:S01]  /*50c0*/  @!PT LDS RZ, [RZ] ;  /* 0x00000000fffff984 */ /* 0x000fe20000000800 */
[----:B------:R3:W-:Y:S06]  /*50d0*/  MEMBAR.ALL.CTA ;  /* 0x0000000000007992 */ /* 0x0007ec0000008000 */
[----:B---3--:R-:W3:Y:S01]  /*50e0*/  FENCE.VIEW.ASYNC.S ;  /* 0x00000000000073c6 */ /* 0x008ee20000000000 */
[----:B--2---:R-:W-:Y:S11]  /*50f0*/  LOP3.LUT P0, RZ, R6, 0x1, RZ, 0xc0, !PT ;  /* 0x0000000106ff7812 */ /* 0x004ff6000780c0ff */
[----:B------:R-:W-:Y:S02]  /*5100*/  @!UPT UIADD3 URZ, UPT, UPT, URZ, URZ, URZ ;  /* 0x000000fffffff290 */ /* 0x000fe4000fffe0ff */
[----:B---3--:R-:W-:Y:S01]  /*5110*/  VOTEU.ANY UP2, P0 ;  /* 0x0000000000ff7886 */ /* 0x008fe20000040100 */
[----:B------:R-:W-:Y:S11]  /*5120*/  PLOP3.LUT P0, PT, PT, PT, UP2, 0x80, 0x8 ;  /* 0x000000000008781c */ /* 0x000ff60003f0f028 */
[----:B------:R-:W-:Y:S02]  /*5130*/  @!UPT UIADD3 URZ, UPT, UPT, URZ, URZ, URZ ;  /* 0x000000fffffff290 */ /* 0x000fe4000fffe0ff */
[----:B------:R-:W-:Y:S02]  /*5140*/  @P0 SHF.R.U32.HI R0, RZ, 0x10, R5 ;  /* 0x00000010ff000819 */ /* 0x000fe40000011605 */
[----:B------:R-:W-:Y:S02]  /*5150*/  @P0 MOV R2, R4 ;  /* 0x0000000400020202 */ /* 0x000fe40000000f00 */
[----:B------:R-:W-:Y:S01]  /*5160*/  @P0 R2UR UR4, R0 ;  /* 0x00000000000402ca */ /* 0x000fe200000e0000 */
[----:B------:R-:W-:Y:S01]  /*5170*/  VIADD R0, R8, 0x1c0 ;  /* 0x000001c008007836 */ /* 0x000fe20000000000 */
[----:B------:R-:W-:Y:S02]  /*5180*/  @P0 LOP3.LUT R4, R5, 0xffff, RZ, 0xc0, !PT ;  /* 0x0000ffff05040812 */ /* 0x000fe400078ec0ff */
[----:B------:R-:W-:Y:S02]  /*5190*/  @P0 R2UR UR6, R2 ;  /* 0x00000000020602ca */ /* 0x000fe400000e0000 */
[----:B------:R-:W-:Y:S02]  /*51a0*/  PRMT R0, RZ, 0x654, R0 ;  /* 0x00000654ff007816 */ /* 0x000fe40000000000 */
[----:B------:R-:W-:Y:S02]  /*51b0*/  @P0 R2UR UR5, R4 ;  /* 0x00000000040502ca */ /* 0x000fe400000e0000 */
[----:B------:R2:W-:Y:S03]  /*51c0*/  SYNCS.ARRIVE.TRANS64.RED.A1T0 RZ, [R0+URZ], RZ ;  /* 0x000000ff00ff79a7 */ /* 0x0005e600081004ff */
[----:B------:R-:W-:Y:S04]  /*51d0*/  @UP2 UMOV UR29, UR4 ;  /* 0x00000004001d2c82 */ /* 0x000fe80008000000 */
[----:B------:R-:W-:Y:S04]  /*51e0*/  @UP2 UMOV UR14, UR6 ;  /* 0x00000006000e2c82 */ /* 0x000fe80008000000 */
[----:B------:R-:W-:Y:S01]  /*51f0*/  @UP2 UMOV UR13, UR5 ;  /* 0x00000005000d2c82 */ /* 0x000fe20008000000 */
[----:B------:R-:W-:Y:S05]  /*5200*/  BRA.U !UP0, `(.L_x_104) ;  /* 0x0000000108c07547 */ /* 0x000fea000b800000 */
[----:B------:R-:W-:Y:S02]  /*5210*/  UIMAD.WIDE.U32 UR18, UR13, UR51, URZ ;  /* 0x000000330d1272a5 */ /* 0x000fe4000f8e00ff */
[----:B------:R-:W-:Y:S02]  /*5220*/  UP2UR UR16, UPR, URZ, 0x4 ;  /* 0x00000004ff107883 */ /* 0x000fe40008000000 */
[----:B------:R-:W-:Y:S02]  /*5230*/  UISETP.NE.AND UP2, UPT, UR50, 0x1, UPT ;  /* 0x000000013200788c */ /* 0x000fe4000bf45270 */
[----:B------:R-:W-:Y:S02]  /*5240*/  UIMAD.WIDE.U32 UR26, UR14, UR48, URZ ;  /* 0x000000300e1a72a5 */ /* 0x000fe4000f8e00ff */
[----:B------:R-:W-:Y:S02]  /*5250*/  USEL UR4, UR37, UR43, !UP2 ;  /* 0x0000002b25047287 */ /* 0x000fe4000d000000 */
[----:B------:R-:W-:Y:S02]  /*5260*/  UISETP.NE.AND UP0, UPT, UR15, 0x1, UPT ;  /* 0x000000010f00788c */ /* 0x000fe4000bf05270 */
[----:B------:R-:W-:Y:S02]  /*5270*/  UP2UR UR20, UPR, URZ, 0x2 ;  /* 0x00000002ff147883 */ /* 0x000fe40008000000 */
[----:B------:R-:W-:Y:S02]  /*5280*/  UISETP.NE.AND UP1, UPT, UR42, 0x1, UPT ;  /* 0x000000012a00788c */ /* 0x000fe4000bf25270 */
[----:B-1----:R-:W-:Y:S02]  /*5290*/  UIMAD.WIDE.U32 UR8, UR4, UR22, URZ ;  /* 0x00000016040872a5 */ /* 0x002fe4000f8e00ff */
[----:B------:R-:W-:Y:S01]  /*52a0*/  USEL UR7, UR40, UR44, !UP0 ;  /* 0x0000002c28077287 */ /* 0x000fe2000c000000 */
[----:B------:R-:W-:Y:S02]  /*52b0*/  UMOV UR5, UR19 ;  /* 0x0000001300057c82 */ /* 0x000fe40008000000 */
[----:B------:R-:W-:Y:S02]  /*52c0*/  USHF.R.U32.HI UR6, URZ, UR47, UR5 ;  /* 0x0000002fff067299 */ /* 0x000fe40008011605 */
[----:B------:R-:W-:Y:S02]  /*52d0*/  UIMAD.WIDE.U32 UR10, UR7, UR22, URZ ;  /* 0x00000016070a72a5 */ /* 0x000fe4000f8e00ff */
[----:B------:R-:W-:Y:S02]  /*52e0*/  USEL UR6, UR13, UR6, !UP2 ;  /* 0x000000060d067287 */ /* 0x000fe4000d000000 */
[----:B------:R-:W-:Y:S01]  /*52f0*/  UISETP.NE.AND UP2, UPT, UR16, URZ, UPT ;  /* 0x000000ff1000728c */ /* 0x000fe2000bf45270 */
[----:B------:R-:W-:Y:S02]  /*5300*/  UMOV UR5, UR27 ;  /* 0x0000001b00057c82 */ /* 0x000fe40008000000 */
[----:B------:R-:W-:Y:S03]  /*5310*/  USHF.R.U32.HI UR12, URZ, UR49, UR5 ;  /* 0x00000031ff0c7299 */ /* 0x000fe60008011605 */
[----:B------:R-:W-:Y:S02]  /*5320*/  UMOV UR5, UR9 ;  /* 0x0000000900057c82 */ /* 0x000fe40008000000 */
[----:B------:R-:W-:Y:S03]  /*5330*/  @UP1 USHF.R.U32.HI UR4, URZ, UR23, UR5 ;  /* 0x00000017ff041299 */ /* 0x000fe60008011605 */
[----:B------:R-:W-:Y:S01]  /*5340*/  UMOV UR5, UR11 ;  /* 0x0000000b00057c82 */ /* 0x000fe20008000000 */
[----:B------:R-:W-:Y:S02]  /*5350*/  UIMAD UR4, UR42, UR4, URZ ;  /* 0x000000042a0472a4 */ /* 0x000fe4000f8e02ff */
[----:B------:R-:W-:Y:S02]  /*5360*/  @UP1 USHF.R.U32.HI UR7, URZ, UR23, UR5 ;  /* 0x00000017ff071299 */ /* 0x000fe40008011605 */
[----:B------:R-:W-:Y:S02]  /*5370*/  USEL UR5, UR14, UR12, !UP0 ;  /* 0x0000000c0e057287 */ /* 0x000fe4000c000000 */
[----:B------:R-:W-:Y:S02]  /*5380*/  UIMAD.WIDE.U32 UR10, UR6, UR22, URZ ;  /* 0x00000016060a72a5 */ /* 0x000fe4000f8e00ff */
[----:B------:R-:W-:Y:S02]  /*5390*/  UIMAD UR8, UR42, UR7, URZ ;  /* 0x000000072a0872a4 */ /* 0x000fe4000f8e02ff */
[----:B------:R-:W-:Y:S03]  /*53a0*/  UISETP.GE.AND UP0, UPT, UR6, UR4, UPT ;  /* 0x000000040600728c */ /* 0x000fe6000bf06270 */
[----:B------:R-:W-:Y:S01]  /*53b0*/  UMOV UR4, UR11 ;  /* 0x0000000b00047c82 */ /* 0x000fe20008000000 */
[----:B------:R-:W-:Y:S02]  /*53c0*/  UISETP.GE.OR UP0, UPT, UR5, UR8, UP0 ;  /* 0x000000080500728c */ /* 0x000fe40008706670 */
[----:B------:R-:W-:Y:S02]  /*53d0*/  USHF.R.U32.HI UR4, URZ, UR23, UR4 ;  /* 0x00000017ff047299 */ /* 0x000fe40008011604 */
[----:B------:R-:W-:Y:S02]  /*53e0*/  UIMAD.WIDE.U32 UR8, UR5, UR22, URZ ;  /* 0x00000016050872a5 */ /* 0x000fe4000f8e00ff */
[----:B------:R-:W-:Y:S04]  /*53f0*/  USEL UR10, UR6, UR4, !UP1 ;  /* 0x00000004060a7287 */ /* 0x000fe8000c800000 */
[----:B------:R-:W-:Y:S01]  /*5400*/  UIADD3 UR11, UPT, UPT, -UR10, URZ, URZ ;  /* 0x000000ff0a0b7290 */ /* 0x000fe2000fffe1ff */
[----:B------:R-:W-:Y:S02]  /*5410*/  @!UP0 UMOV UR4, UR9 ;  /* 0x0000000900048c82 */ /* 0x000fe40008000000 */
[----:B------:R-:W-:Y:S02]  /*5420*/  @!UP0 USHF.R.U32.HI UR4, URZ, UR23, UR4 ;  /* 0x00000017ff048299 */ /* 0x000fe40008011604 */
[----:B------:R-:W-:Y:S02]  /*5430*/  UIMAD UR8, UR42, UR11, UR6 ;  /* 0x0000000b2a0872a4 */ /* 0x000fe4000f8e0206 */
[----:B------:R-:W-:Y:S02]  /*5440*/  @!UP0 USEL UR4, UR5, UR4, !UP1 ;  /* 0x0000000405048287 */ /* 0x000fe4000c800000 */
[----:B------:R-:W-:Y:S02]  /*5450*/  UISETP.NE.AND UP1, UPT, UR20, URZ, UPT ;  /* 0x000000ff1400728c */ /* 0x000fe4000bf25270 */
[----:B------:R-:W-:Y:S02]  /*5460*/  @!UP0 UIMAD UR8, UR7, UR8, UR4 ;  /* 0x00000008070882a4 */ /* 0x000fe4000f8e0204 */
[----:B------:R-:W-:Y:S02]  /*5470*/  @!UP0 UIADD3 UR9, UPT, UPT, UR10, -UR4, URZ ;  /* 0x800000040a098290 */ /* 0x000fe4000fffe0ff */
[----:B------:R-:W-:Y:S02]  /*5480*/  UIADD3 UR4, UPT, UPT, -UR5, URZ, URZ ;  /* 0x000000ff05047290 */ /* 0x000fe4000fffe1ff */
[----:B------:R-:W-:Y:S02]  /*5490*/  UIADD3 UR7, UPT, UPT, -UR6, URZ, URZ ;  /* 0x000000ff06077290 */ /* 0x000fe4000fffe1ff */
[----:B------:R-:W-:Y:S02]  /*54a0*/  @!UP0 UIMAD UR6, UR9, UR42, UR5 ;  /* 0x0000002a090682a4 */ /* 0x000fe4000f8e0205 */
[----:B------:R-:W-:Y:S02]  /*54b0*/  UIMAD UR14, UR15, UR4, UR14 ;  /* 0x000000040f0e72a4 */ /* 0x000fe4000f8e020e */
[----:B------:R-:W-:Y:S01]  /*54c0*/  UIMAD UR13, UR50, UR7, UR13 ;  /* 0x00000007320d72a4 */ /* 0x000fe2000f8e020d */
[----:B------:R-:W-:Y:S02]  /*54d0*/  @!UP0 UMOV UR5, UR8 ;  /* 0x0000000800058c82 */ /* 0x000fe40008000000 */
[----:B------:R-:W-:Y:S02]  /*54e0*/  UIMAD UR14, UR5, UR15, UR14 ;  /* 0x0000000f050e72a4 */ /* 0x000fe4000f8e020e */
[----:B------:R-:W-:Y:S11]  /*54f0*/  UIMAD UR13, UR6, UR50, UR13 ;  /* 0x00000032060d72a4 */ /* 0x000ff6000f8e020d */
[----:B------:R-:W-:Y:S01]  /*5500*/  @!UPT UIADD3 URZ, UPT, UPT, URZ, URZ, URZ ;  /* 0x000000fffffff290 */ /* 0x000fe2000fffe0ff */
.L_x_104:
[----:B------:R-:W3:Y:S01]  /*5510*/  @!UP3 LDCU.128 UR8, c[0x0][0xb10] ;  /* 0x00016200ff08b7ac */ /* 0x000ee20008000c00 */
[----:B------:R-:W-:Y:S02]  /*5520*/  ISETP.NE.U32.AND P0, PT, RZ, UR38, PT ;  /* 0x00000026ff007c0c */ /* 0x000fe4000bf05070 */
[----:B------:R-:W-:Y:S02]  /*5530*/  SHF.L.U32 R4, R11, 0x1f, RZ ;  /* 0x0000001f0b047819 */ /* 0x000fe400000006ff */
[----:B------:R-:W-:Y:S01]  /*5540*/  ISETP.NE.AND.EX P0, PT, RZ, UR39, PT, P0 ;  /* 0x00000027ff007c0c */ /* 0x000fe2000bf05300 */
[----:B------:R-:W4:Y:S01]  /*5550*/  @!UP3 LDCU UR5, c[0x0][0xb0c] ;  /* 0x00016180ff05b7ac */ /* 0x000f220008000800 */
[----:B------:R-:W-:Y:S02]  /*5560*/  USHF.L.U32 UR35, UR30, 0x7, URZ ;  /* 0x000000071e237899 */ /* 0x000fe400080006ff */
[----:B------:R-:W-:Y:S02]  /*5570*/  USHF.L.U32 UR34, UR31, 0x8, URZ ;  /* 0x000000081f227899 */ /* 0x000fe400080006ff */
[----:B---3--:R-:W-:Y:S07]  /*5580*/  UIMAD.WIDE.U32 UR6, UR14, UR8, URZ ;  /* 0x000000080e0672a5 */ /* 0x008fee000f8e00ff */
[----:B------:R-:W-:Y:S01]  /*5590*/  @!UP3 UMOV UR4, UR7 ;  /* 0x000000070004bc82 */ /* 0x000fe20008000000 */
[----:B----4-:R-:W-:Y:S02]  /*55a0*/  @!UP3 UISETP.NE.AND UP0, UPT, UR5, 0x1, UPT ;  /* 0x000000010500b88c */ /* 0x010fe4000bf05270 */
[----:B------:R-:W-:Y:S02]  /*55b0*/  @!UP3 USHF.R.U32.HI UR4, URZ, UR9, UR4 ;  /* 0x00000009ff04b299 */ /* 0x000fe40008011604 */
[----:B------:R-:W-:Y:S02]  /*55c0*/  UIMAD.WIDE.U32 UR6, UR13, UR11, URZ ;  /* 0x0000000b0d0672a5 */ /* 0x000fe4000f8e00ff */
[----:B------:R-:W-:Y:S02]  /*55d0*/  @!UP3 USEL UR8, UR14, UR4, !UP0 ;  /* 0x000000040e08b287 */ /* 0x000fe4000c000000 */
[----:B------:R-:W-:Y:S03]  /*55e0*/  @!UP3 UISETP.NE.AND UP0, UPT, UR10, 0x1, UPT ;  /* 0x000000010a00b88c */ /* 0x000fe6000bf05270 */
[----:B------:R-:W-:Y:S02]  /*55f0*/  @!UP3 UMOV UR6, UR7 ;  /* 0x000000070006bc82 */ /* 0x000fe40008000000 */
[----:B------:R-:W3:Y:S02]  /*5600*/  @!UP3 LDCU UR4, c[0x0][0xb20] ;  /* 0x00016400ff04b7ac */ /* 0x000ee40008000800 */
[----:B---3--:R-:W-:Y:S04]  /*5610*/  @!UP3 USHF.R.U32.HI UR6, URZ, UR4, UR6 ;  /* 0x00000004ff06b299 */ /* 0x008fe80008011606 */
[----:B------:R-:W-:Y:S04]  /*5620*/  @!UP3 USEL UR6, UR13, UR6, !UP0 ;  /* 0x000000060d06b287 */ /* 0x000fe8000c000000 */
[----:B------:R-:W-:Y:S02]  /*5630*/  @!UP3 UIADD3 UR4, UPT, UPT, -UR8, UR6, URZ ;  /* 0x000000060804b290 */ /* 0x000fe4000fffe1ff */
[----:B------:R-:W-:Y:S02]  /*5640*/  @!UP3 UIADD3 UR6, UPT, UPT, UR8, -UR6, URZ ;  /* 0x800000060806b290 */ /* 0x000fe4000fffe0ff */
[----:B------:R-:W-:Y:S02]  /*5650*/  @!UP3 UIMAD UR14, UR4, UR5, UR14 ;  /* 0x00000005040eb2a4 */ /* 0x000fe4000f8e020e */
[----:B------:R-:W-:Y:S01]  /*5660*/  @!UP3 UIMAD UR13, UR6, UR10, UR13 ;  /* 0x0000000a060db2a4 */ /* 0x000fe2000f8e020d */
[----:B------:R-:W-:Y:S11]  /*5670*/  BRA.U UP4, `(.L_x_105) ;  /* 0x0000000104107547 */ /* 0x000ff6000b800000 */
[----:B--2---:R-:W-:Y:S04]  /*5680*/  MOV R0, UR46 ;  /* 0x0000002e00007c02 */ /* 0x004fe80008000f00 */
[----:B------:R-:W-:Y:S04]  /*5690*/  SHF.L.U32 R5, R0, 0x1f, RZ ;  /* 0x0000001f00057819 */ /* 0x000fe800000006ff */
[----:B------:R-:W2:Y:S02]  /*56a0*/  SYNCS.PHASECHK.TRANS64.TRYWAIT P1, [UR21+0x1a8], R5 ;  /* 0x0001a805ff0075a7 */ /* 0x000ea40008021115 */
[----:B--2---:R-:W-:Y:S05]  /*56b0*/  @!P1 BRA `(.L_x_106) ;  /* 0x0000008000009947 */ /* 0x004fea0003800000 */
.L_x_105:
[----:B------:R-:W-:Y:S05]  /*56c0*/  BRA.U !UP6, `(.L_x_107) ;  /* 0x000000010e387547 */ /* 0x000fea000b800000 */
[----:B------:R-:W-:Y:S01]  /*56d0*/  UPLOP3.LUT UP1, UPT, UPT, UPT, UP5, 0x80, 0x8 ;  /* 0x000000000008789c */ /* 0x000fe20003f2f050 */
[----:B--2---:R-:W-:Y:S01]  /*56e0*/  HFMA2 R0, -RZ, RZ, 0, 5.9604644775390625e-08 ;  /* 0x00000001ff007431 */ /* 0x004fe200000001ff */
[----:B------:R-:W2:Y:S01]  /*56f0*/  LDCU.64 UR8, c[0x0][0x358] ;  /* 0x00006b00ff0877ac */ /* 0x000ea20008000a00 */
[----:B------:R-:W-:Y:S03]  /*5700*/  IMAD.MOV.U32 R158, RZ, RZ, 0x1 ;  /* 0x00000001ff9e7424 */ /* 0x000fe600078e00ff */
[----:B------:R-:W-:Y:S05]  /*5710*/  PLOP3.LUT P1, PT, PT, PT, UP1, 0x80, 0x8 ;  /* 0x000000000008781c */ /* 0x000fea0003f2f018 */
[----:B------:R-:W3:Y:S01]  /*5720*/  @UP1 LDCU.64 UR4, c[0x0][0x888] ;  /* 0x00011100ff0417ac */ /* 0x000ee20008000a00 */
[----:B------:R-:W-:Y:S07]  /*5730*/  @UP1 UIMAD UR6, UR36, UR38, URZ ;  /* 0x00000026240612a4 */ /* 0x000fee000f8e02ff */
[----:B------:R-:W-:Y:S01]  /*5740*/  @!P1 PRMT R158, R0, 0x7610, R158 ;  /* 0x00007610009e9816 */ /* 0x000fe2000000009e */
[----:B---3--:R-:W-:Y:S06]  /*5750*/  @UP1 UIMAD.WIDE UR4, UR6, 0x4, UR4 ;  /* 0x00000004060418a5 */ /* 0x008fec000f8e0204 */
[----:B------:R-:W-:Y:S01]  /*5760*/  IMAD.U32 R6, RZ, RZ, UR4 ;  /* 0x00000004ff067e24 */ /* 0x000fe2000f8e00ff */
[----:B------:R-:W-:Y:S04]  /*5770*/  MOV R7, UR5 ;  /* 0x0000000500077c02 */ /* 0x000fe80008000f00 */
[----:B------:R-:W3:Y:S01]  /*5780*/  @!UP1 LDCU UR4, c[0x0][0x880] ;  /* 0x00011000ff0497ac */ /* 0x000ee20008000800 */
[----:B--2--5:R4:W5:Y:S02]  /*5790*/  @P1 LDG.E R73, desc[UR8][R6.64] ;  /* 0x0000000806491981 */ /* 0x024964000c1e1900 */
[----:B---34-:R-:W-:Y:S07]  /*57a0*/  @!P1 IMAD.U32 R73, RZ, RZ, UR4 ;  /* 0x00000004ff499e24 */ /* 0x018fee000f8e00ff */
.L_x_107:
[----:B-----5:R-:W-:Y:S01]  /*57b0*/  @!P0 FSETP.EQ.AND P2, PT, R73, RZ, PT ;  /* 0x000000ff4900820b */ /* 0x020fe20003f42000 */
[----:B------:R-:W-:Y:S01]  /*57c0*/  @!UPT UIADD3 URZ, UPT, UPT, URZ, URZ, URZ ;  /* 0x000000fffffff290 */ /* 0x000fe2000fffe0ff */
[----:B------:R-:W-:Y:S11]  /*57d0*/  @!P0 BRA `(.L_x_108) ;  /* 0x0000000000148947 */ /* 0x000ff60003800000 */
[----:B------:R-:W-:Y:S02]  /*57e0*/  LOP3.LUT P0, RZ, R158, 0xff, RZ, 0xc0, !PT ;  /* 0x000000ff9eff7812 */ /* 0x000fe4000780c0ff */
[----:B------:R-:W-:Y:S04]  /*57f0*/  PLOP3.LUT P2, PT, PT, PT, UP1, 0x80, 0x8 ;  /* 0x000000000008781c */ /* 0x000fe80003f4f018 */
[----:B------:R-:W-:Y:S07]  /*5800*/  PLOP3.LUT P2, PT, P2, PT, PT, 0x8, 0x80 ;  /* 0x000000000080781c */ /* 0x000fee000174e170 */
[----:B------:R-:W-:Y:S11]  /*5810*/  @P0 FSETP.EQ.AND P2, PT, R73, RZ, PT ;  /* 0x000000ff4900020b */ /* 0x000ff60003f42000 */
[----:B------:R-:W-:Y:S02]  /*5820*/  @!UPT UIADD3 URZ, UPT, UPT, URZ, URZ, URZ ;  /* 0x000000fffffff290 */ /* 0x000fe4000fffe0ff */
.L_x_108:
[----:B------:R-:W3:Y:S01]  /*5830*/  SYNCS.PHASECHK.TRANS64.TRYWAIT P0, [UR21+0x180], R4 ;  /* 0x00018004ff0075a7 */ /* 0x000ee20008001115 */
[----:B------:R-:W-:Y:S04]  /*5840*/  ELECT P1, URZ, PT ;  /* 0x0000000000ff782f */ /* 0x000fe80003820000 */
[----:B------:R-:W-:Y:S01]  /*5850*/  PLOP3.LUT P1, PT, P2, P1, PT, 0xf2, 0x2f ;  /* 0x00000000002f781c */ /* 0x000fe20001723e72 */
[----:B------:R-:W-:Y:S01]  /*5860*/  @!UPT UIADD3 URZ, UPT, UPT, URZ, URZ, URZ ;  /* 0x000000fffffff290 */ /* 0x000fe2000fffe0ff */
[----:B---3--:R-:W-:Y:S11]  /*5870*/  @!P0 BRA `(.L_x_109) ;  /* 0x0000007c00a88947 */ /* 0x008ff60003800000 */
.L_x_228:
[----:B------:R-:W-:Y:S01]  /*5880*/  @!P1 IADD3 R2, P0, PT, R12, 0x580, RZ ;  /* 0x000005800c029810 */ /* 0x000fe20007f1e0ff */
[----:B------:R-:W-:Y:S01]  /*5890*/  VOTEU.ALL UP0, P1 ;  /* 0x0000000000ff7886 */ /* 0x000fe20000800000 */
[----:B------:R-:W-:Y:S01]  /*58a0*/  UMOV UR6, 0x0 ;  /* 0x0000000000067882 */ /* 0x000fe20000000000 */
[----:B------:R-:W-:Y:S01]  /*58b0*/  UMOV UR7, 0x10000000 ;  /* 0x1000000000077882 */ /* 0x000fe20000000000 */
[----:B------:R-:W-:Y:S01]  /*58c0*/  @!P1 R2UR UR5, R2 ;  /* 0x00000000020592ca */ /* 0x000fe200000e0000 */
[----:B--2---:R-:W-:Y:S01]  /*58d0*/  @!P1 IMAD.X R0, RZ, RZ, R13, P0 ;  /* 0x000000ffff009224 */ /* 0x004fe200000e060d */
[----:B------:R-:W-:Y:S01]  /*58e0*/  @!UP0 UIADD3 UR32, UPT, UPT, UR21, 0x400, URZ ;  /* 0x0000040015208890 */ /* 0x000fe2000fffe0ff */
[----:B------:R-:W-:Y:S03]  /*58f0*/  VOTEU.ALL UP0, P1 ;  /* 0x0000000000ff7886 */ /* 0x000fe60000800000 */
[----:B------:R-:W-:Y:S01]  /*5900*/  @!P1 R2UR UR4, R0 ;  /* 0x00000000000492ca */ /* 0x000fe200000e0000 */
[----:B------:R-:W-:Y:S06]  /*5910*/  @!P1 IMAD.MOV.U32 R0, RZ, RZ, 0x2000 ;  /* 0x00002000ff009424 */ /* 0x000fec00078e00ff */
[----:B------:R-:W-:Y:S06]  /*5920*/  IMAD.U32 R6, RZ, RZ, UR5 ;  /* 0x00000005ff067e24 */ /* 0x000fec000f8e00ff */
[----:B------:R-:W-:Y:S01]  /*5930*/  IMAD.U32 R7, RZ, RZ, UR4 ;  /* 0x00000004ff077e24 */ /* 0x000fe2000f8e00ff */
[----:B------:R-:W-:Y:S04]  /*5940*/  @!P1 R2UR UR4, R6 ;  /* 0x00000000060492ca */ /* 0x000fe800000e0000 */
[----:B------:R-:W-:Y:S11]  /*5950*/  @!P1 R2UR UR5, R7 ;  /* 0x00000000070592ca */ /* 0x000ff600000e0000 */
[----:B------:R-:W-:Y:S02]  /*5960*/  @!UPT UIADD3 URZ, UPT, UPT, URZ, URZ, URZ ;  /* 0x000000fffffff290 */ /* 0x000fe4000fffe0ff */
[----:B------:R2:W-:Y:S01]  /*5970*/  @!UP0 UTMALDG.3D [UR32], [UR4], desc[UR6] ;  /* 0x00000620040085b4 */ /* 0x0005e20008011000 */
[----:B------:R3:W-:Y:S01]  /*5980*/  @!P1 SYNCS.ARRIVE.TRANS64.RED.A0TR RZ, [UR21+0x160], R0 ;  /* 0x00016000ffff99a7 */ /* 0x0007e20008300415 */
[----:B--2---:R-:W-:Y:S09]  /*5990*/  UPRMT UR4, UR45, 0x654, UR33 ;  /* 0x000006542d047896 */ /* 0x004ff20008000021 */
[----:B------:R-:W-:Y:S01]  /*59a0*/  SYNCS.ARRIVE.TRANS64.RED.A1T0 RZ, [UR4], RZ ;  /* 0x000000ffffff79a7 */ /* 0x000fe20008100404 */
[----:B------:R-:W2:Y:S02]  /*59b0*/  SYNCS.PHASECHK.TRANS64.TRYWAIT P0, [UR21+0x188], R4 ;  /* 0x00018804ff0075a7 */ /* 0x000ea40008001115 */
[----:B--23--:R-:W-:Y:S05]  /*59c0*/  @!P0 BRA `(.L_x_110) ;  /* 0x0000007c006c8947 */ /* 0x00cfea0003800000 */
.L_x_230:
[----:B------:R-:W-:Y:S01]  /*59d0*/  @!P1 IADD3 R2, P0, PT, R12, 0x580, RZ ;  /* 0x000005800c029810 */ /* 0x000fe20007f1e0ff */
[----:B------:R-:W-:Y:S01]  /*59e0*/  VOTEU.ALL UP0, P1 ;  /* 0x0000000000ff7886 */ /* 0x000fe20000800000 */
[----:B------:R-:W-:Y:S01]  /*59f0*/  UMOV UR6, 0x0 ;  /* 0x0000000000067882 */ /* 0x000fe20000000000 */
[----:B------:R-:W-:Y:S01]  /*5a00*/  UMOV UR7, 0x10000000 ;  /* 0x1000000000077882 */ /* 0x000fe20000000000 */
[----:B------:R-:W-:Y:S01]  /*5a10*/  @!P1 R2UR UR5, R2 ;  /* 0x00000000020592ca */ /* 0x000fe200000e0000 */
[----:B------:R-:W-:Y:S01]  /*5a20*/  @!P1 IMAD.X R0, RZ, RZ, R13, P0 ;  /* 0x000000ffff009224 */ /* 0x000fe200000e060d */
[----:B------:R-:W-:Y:S02]  /*5a30*/  @!UP0 UIADD3 UR26, UPT, UPT, UR34, 0x40, URZ ;  /* 0x00000040221a8890 */ /* 0x000fe4000fffe0ff */
[----:B------:R-:W-:Y:S02]  /*5a40*/  @!UP0 UIADD3 UR24, UPT, UPT, UR21, 0x2400, URZ ;  /* 0x0000240015188890 */ /* 0x000fe4000fffe0ff */
[----:B------:R-:W-:Y:S01]  /*5a50*/  @!P1 R2UR UR4, R0 ;  /* 0x00000000000492ca */ /* 0x000fe200000e0000 */
[----:B------:R-:W-:Y:S01]  /*5a60*/  VOTEU.ALL UP0, P1 ;  /* 0x0000000000ff7886 */ /* 0x000fe20000800000 */
[----:B------:R-:W-:Y:S01]  /*5a70*/  UMOV UR27, UR35 ;  /* 0x00000023001b7c82 */ /* 0x000fe20008000000 */
[----:B------:R-:W-:Y:S01]  /*5a80*/  UMOV UR28, UR36 ;  /* 0x00000024001c7c82 */ /* 0x000fe20008000000 */
[----:B------:R-:W-:Y:S03]  /*5a90*/  @!P1 IMAD.MOV.U32 R0, RZ, RZ, 0x2000 ;  /* 0x00002000ff009424 */ /* 0x000fe600078e00ff */
[----:B------:R-:W-:Y:S06]  /*5aa0*/  IMAD.U32 R6, RZ, RZ, UR5 ;  /* 0x00000005ff067e24 */ /* 0x000fec000f8e00ff */
[----:B------:R-:W-:Y:S01]  /*5ab0*/  IMAD.U32 R7, RZ, RZ, UR4 ;  /* 0x00000004ff077e24 */ /* 0x000fe2000f8e00ff */
[----:B------:R-:W-:Y:S04]  /*5ac0*/  @!P1 R2UR UR4, R6 ;  /* 0x00000000060492ca */ /* 0x000fe800000e0000 */
[----:B------:R-:W-:Y:S11]  /*5ad0*/  @!P1 R2UR UR5, R7 ;  /* 0x00000000070592ca */ /* 0x000ff600000e0000 */
[----:B------:R-:W-:Y:S02]  /*5ae0*/  @!UPT UIADD3 URZ, UPT, UPT, URZ, URZ, URZ ;  /* 0x000000fffffff290 */ /* 0x000fe4000fffe0ff */
[----:B------:R3:W-:Y:S01]  /*5af0*/  @!UP0 UTMALDG.3D [UR24], [UR4], desc[UR6] ;  /* 0x00000618040085b4 */ /* 0x0007e20008011000 */
[----:B------:R4:W-:Y:S01]  /*5b00*/  @!P1 SYNCS.ARRIVE.TRANS64.RED.A0TR RZ, [UR21+0x168], R0 ;  /* 0x00016800ffff99a7 */ /* 0x0009e20008300415 */
[----:B---3--:R-:W-:Y:S09]  /*5b10*/  UPRMT UR4, UR45, 0x654, UR25 ;  /* 0x000006542d047896 */ /* 0x008ff20008000019 */
[----:B------:R-:W-:Y:S01]  /*5b20*/  SYNCS.ARRIVE.TRANS64.RED.A1T0 RZ, [UR4], RZ ;  /* 0x000000ffffff79a7 */ /* 0x000fe20008100404 */
[----:B------:R-:W3:Y:S02]  /*5b30*/  SYNCS.PHASECHK.TRANS64.TRYWAIT P0, [UR21+0x190], R4 ;  /* 0x00019004ff0075a7 */ /* 0x000ee40008001115 */
[----:B---34-:R-:W-:Y:S05]  /*5b40*/  @!P0 BRA `(.L_x_111) ;  /* 0x0000007c00248947 */ /* 0x018fea0003800000 */
.L_x_232:
[----:B------:R-:W-:Y:S01]  /*5b50*/  @!P1 IADD3 R2, P0, PT, R12, 0x580, RZ ;  /* 0x000005800c029810 */ /* 0x000fe20007f1e0ff */
[----:B------:R-:W-:Y:S01]  /*5b60*/  VOTEU.ALL UP0, P1 ;  /* 0x0000000000ff7886 */ /* 0x000fe20000800000 */
[----:B------:R-:W-:Y:S01]  /*5b70*/  UMOV UR6, 0x0 ;  /* 0x0000000000067882 */ /* 0x000fe20000000000 */
[----:B------:R-:W-:Y:S01]  /*5b80*/  UMOV UR7, 0x10000000 ;  /* 0x1000000000077882 */ /* 0x000fe20000000000 */
[----:B------:R-:W-:Y:S01]  /*5b90*/  @!P1 R2UR UR5, R2 ;  /* 0x00000000020592ca */ /* 0x000fe200000e0000 */
[----:B------:R-:W-:Y:S01]  /*5ba0*/  @!P1 IMAD.X R0, RZ, RZ, R13, P0 ;  /* 0x000000ffff009224 */ /* 0x000fe200000e060d */
[----:B------:R-:W-:Y:S01]  /*5bb0*/  @!UP0 UIADD3 UR18, UPT, UPT, UR34, 0x80, URZ ;  /* 0x0000008022128890 */ /* 0x000fe2000fffe0ff */
[----:B------:R-:W-:Y:S01]  /*5bc0*/  VIADD R10, R10, 0x1 ;  /* 0x000000010a0a7836 */ /* 0x000fe20000000000 */
        /* <DEDUP_REMOVED lines=17> */
.L_x_234:
[----:B------:R-:W-:Y:S01]  /*5ce0*/  @!P1 IADD3 R2, P0, PT, R12, 0x580, RZ ;  /* 0x000005800c029810 */ /* 0x000fe20007f1e0ff */
[----:B------:R-:W-:Y:S01]  /*5cf0*/  VOTEU.ALL UP0, P1 ;  /* 0x0000000000ff7886 */ /* 0x000fe20000800000 */
[----:B------:R-:W-:Y:S01]  /*5d00*/  UMOV UR6, 0x0 ;  /* 0x0000000000067882 */ /* 0x000fe20000000000 */
[----:B------:R-:W-:Y:S01]  /*5d10*/  UMOV UR7, 0x10000000 ;  /* 0x1000000000077882 */ /* 0x000fe20000000000 */
[----:B------:R-:W-:Y:S01]  /*5d20*/  @!P1 R2UR UR5, R2 ;  /* 0x00000000020592ca */ /* 0x000fe200000e0000 */
[----:B------:R-:W-:Y:S01]  /*5d30*/  @!P1 IMAD.X R0, RZ, RZ, R13, P0 ;  /* 0x000000ffff009224 */ /* 0x000fe200000e060d */
[----:B------:R-:W-:Y:S01]  /*5d40*/  @!UP0 UIADD3 UR10, UPT, UPT, UR34, 0xc0, URZ ;  /* 0x000000c0220a8890 */ /* 0x000fe2000fffe0ff */
[----:B------:R-:W-:Y:S01]  /*5d50*/  R2UR UR18, R160 ;  /* 0x00000000a01272ca */ /* 0x000fe200000e0000 */
[----:B------:R-:W-:Y:S01]  /*5d60*/  @!UP0 UIADD3 UR8, UPT, UPT, UR21, 0x6400, URZ ;  /* 0x0000640015088890 */ /* 0x000fe2000fffe0ff */
[----:B------:R-:W-:Y:S01]  /*5d70*/  R2UR UR16, R161 ;  /* 0x00000000a11072ca */ /* 0x000fe200000e0000 */
[----:B------:R-:W-:Y:S01]  /*5d80*/  @!UP0 UIADD3 UR9, UPT, UPT, UR21, 0x178, URZ ;  /* 0x0000017815098890 */ /* 0x000fe2000fffe0ff */
[----:B------:R-:W-:Y:S01]  /*5d90*/  @!P1 R2UR UR4, R0 ;  /* 0x00000000000492ca */ /* 0x000fe200000e0000 */
[----:B------:R-:W-:Y:S01]  /*5da0*/  VOTEU.ALL UP0, P1 ;  /* 0x0000000000ff7886 */ /* 0x000fe20000800000 */
[----:B------:R-:W-:Y:S01]  /*5db0*/  UMOV UR11, UR35 ;  /* 0x00000023000b7c82 */ /* 0x000fe20008000000 */
[----:B------:R-:W-:Y:S01]  /*5dc0*/  UMOV UR12, UR36 ;  /* 0x00000024000c7c82 */ /* 0x000fe20008000000 */
[C---:B------:R-:W-:Y:S01]  /*5dd0*/  ISETP.NE.AND P0, PT, R10.reuse, 0x2, PT ;  /* 0x000000020a00780c */ /* 0x040fe20003f05270 */
[----:B------:R-:W-:Y:S01]  /*5de0*/  UMOV UR36, UR29 ;  /* 0x0000001d00247c82 */ /* 0x000fe20008000000 */
[----:B--2---:R-:W-:Y:S01]  /*5df0*/  IMAD.U32 R4, RZ, RZ, UR5 ;  /* 0x00000005ff047e24 */ /* 0x004fe2000f8e00ff */
[----:B------:R-:W-:Y:S01]  /*5e00*/  LOP3.LUT R11, R11, 0x1, RZ, 0x3c, !PT ;  /* 0x000000010b0b7812 */ /* 0x000fe200078e3cff */
[----:B------:R-:W-:Y:S01]  /*5e10*/  UPLOP3.LUT UP4, UPT, UPT, UPT, UPT, 0x80, 0x8 ;  /* 0x000000000008789c */ /* 0x000fe20003f8f070 */
[----:B------:R-:W-:Y:S01]  /*5e20*/  SEL R0, RZ, 0x1, P0 ;  /* 0x00000001ff007807 */ /* 0x000fe20000000000 */
[----:B------:R-:W-:Y:S01]  /*5e30*/  UIADD3 UR31, UPT, UPT, UR13, UR18, URZ ;  /* 0x000000120d1f7290 */ /* 0x000fe2000fffe0ff */
[----:B------:R-:W-:Y:S01]  /*5e40*/  SEL R10, R10, RZ, P0 ;  /* 0x000000ff0a0a7207 */ /* 0x000fe20000000000 */
[----:B------:R-:W-:Y:S01]  /*5e50*/  UIADD3 UR30, UPT, UPT, UR14, UR16, URZ ;  /* 0x000000100e1e7290 */ /* 0x000fe2000fffe0ff */
[----:B------:R-:W-:Y:S01]  /*5e60*/  IMAD.U32 R5, RZ, RZ, UR4 ;  /* 0x00000004ff057e24 */ /* 0x000fe2000f8e00ff */
[----:B------:R-:W-:Y:S02]  /*5e70*/  @!P1 R2UR UR4, R4 ;  /* 0x00000000040492ca */ /* 0x000fe400000e0000 */
[----:B------:R-:W-:Y:S02]  /*5e80*/  LOP3.LUT R9, R9, R0, RZ, 0x3c, !PT ;  /* 0x0000000009097212 */ /* 0x000fe400078e3cff */
[----:B------:R-:W-:Y:S11]  /*5e90*/  @!P1 R2UR UR5, R5 ;  /* 0x00000000050592ca */ /* 0x000ff600000e0000 */
[----:B------:R-:W-:Y:S02]  /*5ea0*/  @!UPT UIADD3 URZ, UPT, UPT, URZ, URZ, URZ ;  /* 0x000000fffffff290 */ /* 0x000fe4000fffe0ff */
[----:B------:R2:W-:Y:S01]  /*5eb0*/  @!UP0 UTMALDG.3D [UR8], [UR4], desc[UR6] ;  /* 0x00000608040085b4 */ /* 0x0005e20008011000 */
[----:B------:R2:W-:Y:S01]  /*5ec0*/  @!P1 SYNCS.ARRIVE.TRANS64.RED.A0TR RZ, [UR21+0x178], R3 ;  /* 0x00017803ffff99a7 */ /* 0x0005e20008300415 */
[----:B------:R-:W-:Y:S01]  /*5ed0*/  SYNCS.ARRIVE.TRANS64.RED.A1T0 RZ, [UR41], RZ ;  /* 0x000000ffffff79a7 */ /* 0x000fe20008100429 */
[----:B------:R-:W-:Y:S05]  /*5ee0*/  BRA.U UP2, `(.L_x_113) ;  /* 0xfffffff1024c7547 */ /* 0x000fea000b83ffff */
[----:B--2---:R-:W-:-:S04]  /*5ef0*/  SHF.L.U32 R3, R11, 0x1f, RZ ;  /* 0x0000001f0b037819 */ /* 0x004fc800000006ff */
[----:B------:R-:W2:Y:S02]  /*5f00*/  SYNCS.PHASECHK.TRANS64.TRYWAIT P0, [UR21+0x180], R3 ;  /* 0x00018003ff0075a7 */ /* 0x000ea40008001115 */
[----:B--2---:R-:W-:Y:S05]  /*5f10*/  @!P0 BRA `(.L_x_114) ;  /* 0x0000007800608947 */ /* 0x004fea0003800000 */
.L_x_236:
[----:B------:R-:W3:Y:S02]  /*5f20*/  SYNCS.PHASECHK.TRANS64.TRYWAIT P0, [UR21+0x188], R3 ;  /* 0x00018803ff0075a7 */ /* 0x000ee40008001115 */
[----:B---3--:R-:W-:Y:S05]  /*5f30*/  @!P0 BRA `(.L_x_115) ;  /* 0x0000007800708947 */ /* 0x008fea0003800000 */
.L_x_238:
[----:B------:R-:W3:Y:S02]  /*5f40*/  SYNCS.PHASECHK.TRANS64.TRYWAIT P0, [UR21+0x190], R3 ;  /* 0x00019003ff0075a7 */ /* 0x000ee40008001115 */
[----:B---3--:R-:W-:Y:S05]  /*5f50*/  @!P0 BRA `(.L_x_116) ;  /* 0x0000007800808947 */ /* 0x008fea0003800000 */
.L_x_240:
[----:B--2---:R-:W-:-:S07]  /*5f60*/  MOV R0, UR21 ;  /* 0x0000001500007c02 */ /* 0x004fce0008000f00 */
.L_x_117:
[----:B--2---:R-:W-:-:S04]  /*5f70*/  SHF.L.U32 R3, R11, 0x1f, RZ ;  /* 0x0000001f0b037819 */ /* 0x004fc800000006ff */
[----:B------:R2:W3:Y:S03]  /*5f80*/  SYNCS.PHASECHK.TRANS64.TRYWAIT P0, [R0+URZ+0x198], R3 ;  /* 0x00019803000075a7 */ /* 0x0004e600080011ff */
[----:B---3--:R-:W-:Y:S05]  /*5f90*/  @!P0 NANOSLEEP.SYNCS 0x989680 ;  /* 0x009896800000895d */ /* 0x008fea0003900000 */
[----:B------:R-:W3:Y:S02]  /*5fa0*/  @!P0 SYNCS.PHASECHK.TRANS64 P0, [R0+URZ+0x198], R3 ;  /* 0x00019803000085a7 */ /* 0x000ee400080010ff */
[----:B-1-3--:R-:W-:Y:S05]  /*5fb0*/  @P0 EXIT ;  /* 0x000000000000094d */ /* 0x00afea0003800000 */
[----:B------:R-:W-:Y:S05]  /*5fc0*/  BRA `(.L_x_117) ;  /* 0xfffffffc00e87947 */ /* 0x000fea000383ffff */
.L_x_102:
[----:B------:R-:W-:-:S06]  /*5fd0*/  UISETP.GE.AND UP0, UPT, UR18, 0x4, UPT ;  /* 0x000000041200788c */ /* 0x000fcc000bf06270 */
[----:B------:R-:W-:-:S13]  /*5fe0*/  PLOP3.LUT P0, PT, PT, PT, UP0, 0x80, 0x8 ;  /* 0x000000000008781c */ /* 0x000fda0003f0f008 */
[----:B-1----:R-:W-:Y:S05]  /*5ff0*/  @!P0 EXIT ;  /* 0x000000000000894d */ /* 0x002fea0003800000 */
[----:B------:R-:W-:Y:S01]  /*6000*/  BAR.SYNC.DEFER_BLOCKING 0x6, 0xa0 ;  /* 0x0182800000007b1d */ /* 0x000fe20000010000 */
[C---:B------:R-:W-:Y:S01]  /*6010*/  IMAD.SHL.U32 R4, R172.reuse, 0x40, RZ ;  /* 0x00000040ac047824 */ /* 0x040fe200078e00ff */
[C---:B------:R-:W-:Y:S01]  /*6020*/  LOP3.LUT R176, R172.reuse, 0x60, RZ, 0xc0, !PT ;  /* 0x00000060acb07812 */ /* 0x040fe200078ec0ff */
[C---:B------:R-:W-:Y:S01]  /*6030*/  IMAD.SHL.U32 R137, R172.reuse, 0x8, RZ ;  /* 0x00000008ac897824 */ /* 0x040fe200078e00ff */
[C---:B------:R-:W-:Y:S01]  /*6040*/  LOP3.LUT R174, R172.reuse, 0x2, RZ, 0xc0, !PT ;  /* 0x00000002acae7812 */ /* 0x040fe200078ec0ff */
[----:B------:R-:W-:Y:S01]  /*6050*/  IMAD.U32 R69, R172, 0x10000, RZ ;  /* 0x00010000ac457824 */ /* 0x000fe200078e00ff */
[----:B------:R-:W-:Y:S02]  /*6060*/  UMOV UR44, 0x400 ;  /* 0x00000400002c7882 */ /* 0x000fe40000000000 */
[----:B------:R-:W1:Y:S01]  /*6070*/  LDC.64 R156, c[0x0][0x8b0] ;  /* 0x00022c00ff9c7b82 */ /* 0x000e620000000a00 */
[----:B------:R-:W-:Y:S01]  /*6080*/  ULEA UR44, UR45, UR44, 0x18 ;  /* 0x0000002c2d2c7291 */ /* 0x000fe2000f8ec0ff */
[----:B------:R-:W-:Y:S01]  /*6090*/  LOP3.LUT R6, R4, 0x180, RZ, 0xc0, !PT ;  /* 0x0000018004067812 */ /* 0x000fe200078ec0ff */
[----:B------:R-:W-:Y:S01]  /*60a0*/  HFMA2 R164, -RZ, RZ, 0, 0 ;  /* 0x00000000ffa47431 */ /* 0x000fe200000001ff */
[----:B------:R-:W-:Y:S01]  /*60b0*/  LOP3.LUT R172, R172, 0x4, RZ, 0xc0, !PT ;  /* 0x00000004acac7812 */ /* 0x000fe200078ec0ff */
[----:B------:R-:W-:Y:S01]  /*60c0*/  UIADD3 UR4, UPT, UPT, UR44, 0x8400, URZ ;  /* 0x000084002c047890 */ /* 0x000fe2000fffe0ff */
[----:B------:R-:W-:Y:S01]  /*60d0*/  LOP3.LUT R137, R6, 0x30, R137, 0xf8, !PT ;  /* 0x0000003006897812 */ /* 0x000fe200078ef889 */
[----:B------:R-:W-:Y:S01]  /*60e0*/  UIADD3 UR5, UPT, UPT, UR44, 0x400, URZ ;  /* 0x000004002c057890 */ /* 0x000fe2000fffe0ff */
[----:B------:R-:W2:Y:S01]  /*60f0*/  LDC.64 R138, c[0x0][0x8a8] ;  /* 0x00022a00ff8a7b82 */ /* 0x000ea20000000a00 */
[----:B------:R-:W-:Y:S01]  /*6100*/  LOP3.LUT R69, R69, 0x600000, RZ, 0xc0, !PT ;  /* 0x0060000045457812 */ /* 0x000fe200078ec0ff */
[----:B------:R-:W-:Y:S01]  /*6110*/  IMAD.MOV.U32 R68, RZ, RZ, RZ ;  /* 0x000000ffff447224 */ /* 0x000fe200078e00ff */
[----:B------:R-:W-:Y:S01]  /*6120*/  LOP3.LUT R137, R137, 0x1e40, R4, 0xf8, !PT ;  /* 0x00001e4089897812 */ /* 0x000fe200078ef804 */
[----:B------:R-:W-:Y:S01]  /*6130*/  IMAD.MOV.U32 R170, RZ, RZ, RZ ;  /* 0x000000ffffaa7224 */ /* 0x000fe200078e00ff */
[----:B------:R-:W-:Y:S01]  /*6140*/  CS2R R168, SRZ ;  /* 0x0000000000a87805 */ /* 0x000fe2000001ff00 */
[----:B------:R-:W-:Y:S01]  /*6150*/  IMAD.MOV.U32 R167, RZ, RZ, RZ ;  /* 0x000000ffffa77224 */ /* 0x000fe200078e00ff */
[----:B------:R-:W-:Y:S01]  /*6160*/  IADD3 R171, PT, PT, -R172, 0x2, RZ ;  /* 0x00000002acab7810 */ /* 0x000fe20007ffe1ff */
[----:B------:R-:W-:Y:S01]  /*6170*/  VIADD R173, R137, UR44 ;  /* 0x0000002c89ad7c36 */ /* 0x000fe20008000000 */
[----:B------:R-:W3:Y:S01]  /*6180*/  LDS R0, [UR44+0x240] ;  /* 0x0002402cff007984 */ /* 0x000ee20008000800 */
[----:B------:R-:W-:Y:S01]  /*6190*/  IADD3 R166, PT, PT, -R174, RZ, RZ ;  /* 0x000000ffaea67210 */ /* 0x000fe20007ffe1ff */
[----:B------:R-:W-:Y:S01]  /*61a0*/  IMAD.U32 R177, RZ, RZ, UR5 ;  /* 0x00000005ffb17e24 */ /* 0x000fe2000f8e00ff */
[----:B------:R-:W-:Y:S01]  /*61b0*/  MOV R175, UR4 ;  /* 0x0000000400af7c02 */ /* 0x000fe20008000f00 */
[----:B------:R-:W-:Y:S01]  /*61c0*/  IMAD.MOV R165, RZ, RZ, -R172 ;  /* 0x000000ffffa57224 */ /* 0x000fe200078e0aac */
[----:B------:R-:W4:Y:S01]  /*61d0*/  LDCU UR58, c[0x0][0x370] ;  /* 0x00006e00ff3a77ac */ /* 0x000f220008000800 */
[----:B------:R-:W-:Y:S01]  /*61e0*/  VIADD R173, R173, 0x400 ;  /* 0x00000400adad7836 */ /* 0x000fe20000000000 */
[----:B------:R-:W1:Y:S01]  /*61f0*/  LDCU.64 UR62, c[0x0][0x348] ;  /* 0x00006900ff3e77ac */ /* 0x000e620008000a00 */
[----:B------:R-:W1:Y:S01]  /*6200*/  LDCU UR43, c[0x0][0xb0c] ;  /* 0x00016180ff2b77ac */ /* 0x000e620008000800 */
[----:B------:R-:W1:Y:S01]  /*6210*/  LDCU UR39, c[0x0][0xb30] ;  /* 0x00016600ff2777ac */ /* 0x000e620008000800 */
[----:B------:R-:W1:Y:S01]  /*6220*/  LDCU.64 UR56, c[0x0][0x888] ;  /* 0x00011100ff3877ac */ /* 0x000e620008000a00 */
[----:B------:R-:W1:Y:S01]  /*6230*/  LDCU.64 UR40, c[0x0][0xb28] ;  /* 0x00016500ff2877ac */ /* 0x000e620008000a00 */
[----:B------:R-:W1:Y:S01]  /*6240*/  LDCU.64 UR60, c[0x0][0x890] ;  /* 0x00011200ff3c77ac */ /* 0x000e620008000a00 */
[----:B------:R-:W1:Y:S01]  /*6250*/  LDCU.128 UR52, c[0x0][0xb10] ;  /* 0x00016200ff3477ac */ /* 0x000e620008000c00 */
[----:B------:R-:W1:Y:S02]  /*6260*/  LDCU UR47, c[0x0][0x374] ;  /* 0x00006e80ff2f77ac */ /* 0x000e640008000800 */
[----:B-1234-:R-:W-:-:S07]  /*6270*/  IADD3 R69, PT, PT, R0, R69, RZ ;  /* 0x0000004500457210 */ /* 0x01efce0007ffe0ff */
.L_x_162:
[C---:B------:R-:W-:Y:S02]  /*6280*/  LEA R3, R164.reuse, UR44, 0x3 ;  /* 0x0000002ca4037c11 */ /* 0x040fe4000f8e18ff */
[----:B------:R-:W-:Y:S02]  /*6290*/  SHF.L.U32 R0, R169, 0x1f, RZ ;  /* 0x0000001fa9007819 */ /* 0x000fe400000006ff */
[----:B------:R-:W-:Y:S02]  /*62a0*/  LEA R5, R164, UR44, 0x4 ;  /* 0x0000002ca4057c11 */ /* 0x000fe4000f8e20ff */
[----:B-1----:R-:W1:Y:S02]  /*62b0*/  SYNCS.PHASECHK.TRANS64.TRYWAIT P0, [R3+URZ+0x1b0], R0 ;  /* 0x0001b000030075a7 */ /* 0x002e6400080011ff */
[----:B-1----:R-:W-:Y:S05]  /*62c0*/  @!P0 BRA `(.L_x_118) ;  /* 0x0000007400bc8947 */ /* 0x002fea0003800000 */
.L_x_241:
        /* <DEDUP_REMOVED lines=11> */
[----:B------:R-:W-:Y:S01]  /*6380*/  PLOP3.LUT P0, PT, PT, PT, UP1, 0x80, 0x8 ;  /* 0x000000000008781c */ /* 0x000fe20003f0f018 */
[----:B------:R-:W-:Y:S11]  /*6390*/  UP2UR UR46, UPR, URZ, 0x2 ;  /* 0x00000002ff2e7883 */ /* 0x000ff60008000000 */
[----:B------:R-:W-:Y:S01]  /*63a0*/  @!UPT UIADD3 URZ, UPT, UPT, URZ, URZ, URZ ;  /* 0x000000fffffff290 */ /* 0x000fe2000fffe0ff */
[----:B-1----:R-:W-:Y:S02]  /*63b0*/  @P0 SHF.R.U32.HI R0, RZ, 0x10, R5 ;  /* 0x00000010ff000819 */ /* 0x002fe40000011605 */
        /* <DEDUP_REMOVED lines=12> */
[----:B------:R-:W2:Y:S01]  /*6480*/  LDCU UR12, c[0x0][0xb20] ;  /* 0x00016400ff0c77ac */ /* 0x000ea20008000800 */
[----:B------:R-:W-:Y:S02]  /*6490*/  UIMAD.WIDE.U32 UR4, UR47, UR55, URZ ;  /* 0x000000372f0472a5 */ /* 0x000fe4000f8e00ff */
[----:B------:R-:W-:Y:S02]  /*64a0*/  UIMAD.WIDE.U32 UR6, UR58, UR52, URZ ;  /* 0x000000343a0672a5 */ /* 0x000fe4000f8e00ff */
[----:B------:R-:W-:Y:S02]  /*64b0*/  UISETP.NE.AND UP0, UPT, UR54, 0x1, UPT ;  /* 0x000000013600788c */ /* 0x000fe4000bf05270 */
[----:B------:R-:W-:Y:S02]  /*64c0*/  UIMAD.WIDE.U32 UR8, UR37, UR55, URZ ;  /* 0x00000037250872a5 */ /* 0x000fe4000f8e00ff */
[----:B------:R-:W-:Y:S02]  /*64d0*/  UIMAD.WIDE.U32 UR10, UR38, UR52, URZ ;  /* 0x00000034260a72a5 */ /* 0x000fe4000f8e00ff */
[----:B------:R-:W-:Y:S02]  /*64e0*/  UISETP.NE.AND UP1, UPT, UR43, 0x1, UPT ;  /* 0x000000012b00788c */ /* 0x000fe4000bf25270 */
[----:B------:R-:W-:Y:S01]  /*64f0*/  UISETP.NE.AND UP2, UPT, UR42, 0x1, UPT ;  /* 0x000000012a00788c */ /* 0x000fe2000bf45270 */
[----:B------:R-:W-:Y:S02]  /*6500*/  UMOV UR4, UR5 ;  /* 0x0000000500047c82 */ /* 0x000fe40008000000 */
[----:B--2---:R-:W-:Y:S03]  /*6510*/  USHF.R.U32.HI UR5, URZ, UR12, UR4 ;  /* 0x0000000cff057299 */ /* 0x004fe60008011604 */
[----:B------:R-:W-:Y:S02]  /*6520*/  UMOV UR4, UR7 ;  /* 0x0000000700047c82 */ /* 0x000fe40008000000 */
[----:B------:R-:W-:Y:S02]  /*6530*/  USHF.R.U32.HI UR7, URZ, UR53, UR4 ;  /* 0x00000035ff077299 */ /* 0x000fe40008011604 */
[----:B------:R-:W-:Y:S02]  /*6540*/  USEL UR4, UR47, UR5, !UP0 ;  /* 0x000000052f047287 */ /* 0x000fe4000c000000 */
[----:B------:R-:W-:Y:S01]  /*6550*/  USEL UR7, UR58, UR7, !UP1 ;  /* 0x000000073a077287 */ /* 0x000fe2000c800000 */
[----:B------:R-:W-:Y:S01]  /*6560*/  UMOV UR5, UR9 ;  /* 0x0000000900057c82 */ /* 0x000fe20008000000 */
[----:B------:R-:W-:Y:S02]  /*6570*/  UIMAD.WIDE.U32 UR8, UR4, UR40, URZ ;  /* 0x00000028040872a5 */ /* 0x000fe4000f8e00ff */
[----:B------:R-:W-:Y:S03]  /*6580*/  USHF.R.U32.HI UR6, URZ, UR12, UR5 ;  /* 0x0000000cff067299 */ /* 0x000fe60008011605 */
[----:B------:R-:W-:Y:S01]  /*6590*/  UMOV UR5, UR11 ;  /* 0x0000000b00057c82 */ /* 0x000fe20008000000 */
[----:B------:R-:W-:Y:S02]  /*65a0*/  UIMAD.WIDE.U32 UR10, UR7, UR40, URZ ;  /* 0x00000028070a72a5 */ /* 0x000fe4000f8e00ff */
[----:B------:R-:W-:Y:S02]  /*65b0*/  USHF.R.U32.HI UR12, URZ, UR53, UR5 ;  /* 0x00000035ff0c7299 */ /* 0x000fe40008011605 */
[----:B------:R-:W-:Y:S01]  /*65c0*/  USEL UR6, UR37, UR6, !UP0 ;  /* 0x0000000625067287 */ /* 0x000fe2000c000000 */
[----:B------:R-:W-:Y:S02]  /*65d0*/  UMOV UR5, UR9 ;  /* 0x0000000900057c82 */ /* 0x000fe40008000000 */
[----:B------:R-:W-:Y:S01]  /*65e0*/  UMOV UR10, UR11 ;  /* 0x0000000b000a7c82 */ /* 0x000fe20008000000 */
[----:B------:R-:W-:Y:S02]  /*65f0*/  @UP2 USHF.R.U32.HI UR4, URZ, UR41, UR5 ;  /* 0x00000029ff042299 */ /* 0x000fe40008011605 */
[----:B------:R-:W-:Y:S02]  /*6600*/  @UP2 USHF.R.U32.HI UR7, URZ, UR41, UR10 ;  /* 0x00000029ff072299 */ /* 0x000fe4000801160a */
[----:B------:R-:W-:Y:S02]  /*6610*/  UIMAD UR4, UR42, UR4, URZ ;  /* 0x000000042a0472a4 */ /* 0x000fe4000f8e02ff */
[----:B------:R-:W-:Y:S02]  /*6620*/  UIMAD.WIDE.U32 UR10, UR6, UR40, URZ ;  /* 0x00000028060a72a5 */ /* 0x000fe4000f8e00ff */
[----:B------:R-:W-:Y:S02]  /*6630*/  USEL UR5, UR38, UR12, !UP1 ;  /* 0x0000000c26057287 */ /* 0x000fe4000c800000 */
[----:B------:R-:W-:Y:S02]  /*6640*/  UIMAD UR8, UR42, UR7, URZ ;  /* 0x000000072a0872a4 */ /* 0x000fe4000f8e02ff */
[----:B------:R-:W-:Y:S03]  /*6650*/  UISETP.GE.AND UP0, UPT, UR6, UR4, UPT ;  /* 0x000000040600728c */ /* 0x000fe6000bf06270 */
[----:B------:R-:W-:Y:S01]  /*6660*/  UMOV UR4, UR11 ;  /* 0x0000000b00047c82 */ /* 0x000fe20008000000 */
[----:B------:R-:W-:Y:S02]  /*6670*/  UISETP.GE.OR UP0, UPT, UR5, UR8, UP0 ;  /* 0x000000080500728c */ /* 0x000fe40008706670 */
[----:B------:R-:W-:Y:S02]  /*6680*/  USHF.R.U32.HI UR4, URZ, UR41, UR4 ;  /* 0x00000029ff047299 */ /* 0x000fe40008011604 */
[----:B------:R-:W-:Y:S02]  /*6690*/  UIMAD.WIDE.U32 UR8, UR5, UR40, URZ ;  /* 0x00000028050872a5 */ /* 0x000fe4000f8e00ff */
[----:B------:R-:W-:Y:S02]  /*66a0*/  USEL UR11, UR6, UR4, !UP2 ;  /* 0x00000004060b7287 */ /* 0x000fe4000d000000 */
[----:B------:R-:W-:Y:S02]  /*66b0*/  UIADD3 UR8, UPT, UPT, -UR5, URZ, URZ ;  /* 0x000000ff05087290 */ /* 0x000fe4000fffe1ff */
[----:B------:R-:W-:Y:S01]  /*66c0*/  UIADD3 UR10, UPT, UPT, -UR11, URZ, URZ ;  /* 0x000000ff0b0a7290 */ /* 0x000fe2000fffe1ff */
[----:B------:R-:W-:Y:S01]  /*66d0*/  @!UP0 UMOV UR4, UR9 ;  /* 0x0000000900048c82 */ /* 0x000fe20008000000 */
[----:B------:R-:W-:Y:S02]  /*66e0*/  UIADD3 UR9, UPT, UPT, -UR6, URZ, URZ ;  /* 0x000000ff06097290 */ /* 0x000fe4000fffe1ff */
[----:B------:R-:W-:Y:S02]  /*66f0*/  @!UP0 USHF.R.U32.HI UR4, URZ, UR41, UR4 ;  /* 0x00000029ff048299 */ /* 0x000fe40008011604 */
[----:B------:R-:W-:Y:S02]  /*6700*/  UIMAD UR10, UR42, UR10, UR6 ;  /* 0x0000000a2a0a72a4 */ /* 0x000fe4000f8e0206 */
[----:B------:R-:W-:Y:S04]  /*6710*/  @!UP0 USEL UR4, UR5, UR4, !UP2 ;  /* 0x0000000405048287 */ /* 0x000fe8000d000000 */
[----:B------:R-:W-:Y:S02]  /*6720*/  @!UP0 UIMAD UR10, UR7, UR10, UR4 ;  /* 0x0000000a070a82a4 */ /* 0x000fe4000f8e0204 */
[----:B------:R-:W-:Y:S02]  /*6730*/  @!UP0 UIADD3 UR11, UPT, UPT, UR11, -UR4, URZ ;  /* 0x800000040b0b8290 */ /* 0x000fe4000fffe0ff */
[----:B------:R-:W-:Y:S02]  /*6740*/  UIMAD UR7, UR43, UR8, UR38 ;  /* 0x000000082b0772a4 */ /* 0x000fe4000f8e0226 */
[----:B------:R-:W-:Y:S02]  /*6750*/  @!UP0 UIMAD UR6, UR11, UR42, UR5 ;  /* 0x0000002a0b0682a4 */ /* 0x000fe4000f8e0205 */
[----:B------:R-:W-:Y:S01]  /*6760*/  UIMAD UR4, UR54, UR9, UR37 ;  /* 0x00000009360472a4 */ /* 0x000fe2000f8e0225 */
[----:B------:R-:W-:Y:S02]  /*6770*/  @!UP0 UMOV UR5, UR10 ;  /* 0x0000000a00058c82 */ /* 0x000fe40008000000 */
[----:B------:R-:W-:Y:S02]  /*6780*/  UIMAD UR38, UR5, UR43, UR7 ;  /* 0x0000002b052672a4 */ /* 0x000fe4000f8e0207 */
[----:B------:R-:W-:Y:S11]  /*6790*/  UIMAD UR37, UR6, UR54, UR4 ;  /* 0x00000036062572a4 */ /* 0x000ff6000f8e0204 */
[----:B------:R-:W-:Y:S01]  /*67a0*/  @!UPT UIADD3 URZ, UPT, UPT, URZ, URZ, URZ ;  /* 0x000000fffffff290 */ /* 0x000fe2000fffe0ff */
.L_x_119:
[----:B------:R-:W-:Y:S01]  /*67b0*/  UISETP.NE.AND UP0, UPT, UR39, 0x1, UPT ;  /* 0x000000012700788c */ /* 0x000fe2000bf05270 */
[----:B------:R-:W-:Y:S01]  /*67c0*/  R2UR UR11, R177 ;  /* 0x00000000b10b72ca */ /* 0x000fe200000e0000 */
[----:B------:R-:W-:Y:S01]  /*67d0*/  USHF.L.U32 UR50, UR30, 0x7, URZ ;  /* 0x000000071e327899 */ /* 0x000fe200080006ff */
[----:B------:R-:W-:Y:S01]  /*67e0*/  IADD3 R164, PT, PT, R164, 0x1, RZ ;  /* 0x00000001a4a47810 */ /* 0x000fe20007ffe0ff */
[----:B------:R-:W-:Y:S07]  /*67f0*/  USHF.L.U32 UR49, UR31, 0x8, URZ ;  /* 0x000000081f317899 */ /* 0x000fee00080006ff */
[----:B------:R-:W2:Y:S01]  /*6800*/  @!UP0 LDCU.128 UR12, c[0x0][0xb10] ;  /* 0x00016200ff0c87ac */ /* 0x000ea20008000c00 */
[----:B------:R-:W3:Y:S01]  /*6810*/  @!UP0 LDCU UR5, c[0x0][0xb0c] ;  /* 0x00016180ff0587ac */ /* 0x000ee20008000800 */
[----:B------:R-:W4:Y:S01]  /*6820*/  @!UP0 LDCU UR10, c[0x0][0xb20] ;  /* 0x00016400ff0a87ac */ /* 0x000f220008000800 */
[----:B--2---:R-:W-:Y:S02]  /*6830*/  UIMAD.WIDE.U32 UR8, UR38, UR12, URZ ;  /* 0x0000000c260872a5 */ /* 0x004fe4000f8e00ff */
[----:B------:R-:W-:Y:S02]  /*6840*/  UIMAD.WIDE.U32 UR6, UR37, UR15, URZ ;  /* 0x0000000f250672a5 */ /* 0x000fe4000f8e00ff */
[----:B------:R-:W-:Y:S03]  /*6850*/  @!UP0 UISETP.NE.AND UP1, UPT, UR14, 0x1, UPT ;  /* 0x000000010e00888c */ /* 0x000fe6000bf25270 */
[----:B------:R-:W-:Y:S01]  /*6860*/  @!UP0 UMOV UR4, UR9 ;  /* 0x0000000900048c82 */ /* 0x000fe20008000000 */
[----:B---3--:R-:W-:Y:S02]  /*6870*/  @!UP0 UISETP.NE.AND UP2, UPT, UR5, 0x1, UPT ;  /* 0x000000010500888c */ /* 0x008fe4000bf45270 */
[----:B------:R-:W-:Y:S01]  /*6880*/  @!UP0 USHF.R.U32.HI UR4, URZ, UR13, UR4 ;  /* 0x0000000dff048299 */ /* 0x000fe20008011604 */
[----:B------:R-:W-:Y:S02]  /*6890*/  @!UP0 UMOV UR6, UR7 ;  /* 0x0000000700068c82 */ /* 0x000fe40008000000 */
[----:B----4-:R-:W-:Y:S02]  /*68a0*/  @!UP0 USHF.R.U32.HI UR6, URZ, UR10, UR6 ;  /* 0x0000000aff068299 */ /* 0x010fe40008011606 */
[----:B------:R-:W-:Y:S02]  /*68b0*/  @!UP0 USEL UR7, UR38, UR4, !UP2 ;  /* 0x0000000426078287 */ /* 0x000fe4000d000000 */
[----:B------:R-:W-:Y:S04]  /*68c0*/  @!UP0 USEL UR6, UR37, UR6, !UP1 ;  /* 0x0000000625068287 */ /* 0x000fe8000c800000 */
[----:B------:R-:W-:Y:S02]  /*68d0*/  @!UP0 UIADD3 UR4, UPT, UPT, -UR7, UR6, URZ ;  /* 0x0000000607048290 */ /* 0x000fe4000fffe1ff */
[----:B------:R-:W-:Y:S02]  /*68e0*/  @!UP0 UIADD3 UR6, UPT, UPT, UR7, -UR6, URZ ;  /* 0x8000000607068290 */ /* 0x000fe4000fffe0ff */
[----:B------:R-:W-:Y:S02]  /*68f0*/  @!UP0 UIMAD UR38, UR4, UR5, UR38 ;  /* 0x00000005042682a4 */ /* 0x000fe4000f8e0226 */
[----:B------:R-:W-:Y:S02]  /*6900*/  @!UP0 UIMAD UR37, UR6, UR14, UR37 ;  /* 0x0000000e062582a4 */ /* 0x000fe4000f8e0225 */
[----:B------:R-:W-:Y:S09]  /*6910*/  ULOP3.LUT UP0, URZ, UR11, 0x1b0, URZ, 0xc0, !UPT ;  /* 0x000001b00bff7892 */ /* 0x000ff2000f80c0ff */
[----:B------:R-:W-:Y:S05]  /*6920*/  BRA.U !UP0, `(.L_x_120) ;  /* 0x0000000108407547 */ /* 0x000fea000b800000 */
[----:B------:R-:W2:Y:S01]  /*6930*/  LDCU.64 UR8, c[0x4][0x88] ;  /* 0x01001100ff0877ac */ /* 0x000ea20008000a00 */
[----:B------:R-:W-:Y:S01]  /*6940*/  MOV R3, 0x0 ;  /* 0x0000000000037802 */ /* 0x000fe20000000f00 */
[----:B------:R-:W-:Y:S02]  /*6950*/  HFMA2 R12, -RZ, RZ, 0, 5.9604644775390625e-08 ;  /* 0x00000001ff0c7431 */ /* 0x000fe400000001ff */
[----:B------:R-:W-:Y:S02]  /*6960*/  IMAD.MOV.U32 R8, RZ, RZ, 0x70 ;  /* 0x00000070ff087424 */ /* 0x000fe400078e00ff */
[----:B------:R-:W-:Y:S01]  /*6970*/  IMAD.MOV.U32 R13, RZ, RZ, RZ ;  /* 0x000000ffff0d7224 */ /* 0x000fe200078e00ff */
[----:B------:R-:W3:Y:S01]  /*6980*/  LDCU.64 UR6, c[0x4][0x90] ;  /* 0x01001200ff0677ac */ /* 0x000ee20008000a00 */
[----:B------:R-:W4:Y:S01]  /*6990*/  LDC.64 R2, c[0x4][R3] ;  /* 0x0100000003027b82 */ /* 0x000f220000000a00 */
[----:B------:R-:W1:Y:S01]  /*69a0*/  LDCU.64 UR4, c[0x4][0x8] ;  /* 0x01000100ff0477ac */ /* 0x000e620008000a00 */
[----:B--2---:R-:W-:Y:S01]  /*69b0*/  MOV R5, UR9 ;  /* 0x0000000900057c02 */ /* 0x004fe20008000f00 */
[----:B------:R-:W-:Y:S01]  /*69c0*/  IMAD.U32 R4, RZ, RZ, UR8 ;  /* 0x00000008ff047e24 */ /* 0x000fe2000f8e00ff */
[----:B---3--:R-:W-:Y:S01]  /*69d0*/  MOV R7, UR7 ;  /* 0x0000000700077c02 */ /* 0x008fe20008000f00 */
[----:B------:R-:W-:Y:S01]  /*69e0*/  IMAD.U32 R6, RZ, RZ, UR6 ;  /* 0x00000006ff067e24 */ /* 0x000fe2000f8e00ff */
[----:B-1----:R-:W-:Y:S01]  /*69f0*/  MOV R11, UR5 ;  /* 0x00000005000b7c02 */ /* 0x002fe20008000f00 */
[----:B------:R-:W-:Y:S02]  /*6a00*/  IMAD.U32 R10, RZ, RZ, UR4 ;  /* 0x00000004ff0a7e24 */ /* 0x000fe4000f8e00ff */
[----:B------:R-:W-:Y:S07]  /*6a10*/  LEPC R20, `(.L_x_120) ;  /* 0x000000001014794e */ /* 0x000fee0000000000 */
[----:B----45:R-:W-:Y:S05]  /*6a20*/  CALL.ABS.NOINC R2 ;  /* 0x0000000002007343 */ /* 0x030fea0003c00000 */
.L_x_120:
[----:B------:R-:W-:Y:S01]  /*6a30*/  LOP3.LUT P0, RZ, R175, 0x1b0, RZ, 0xc0, !PT ;  /* 0x000001b0afff7812 */ /* 0x000fe2000780c0ff */
[----:B------:R-:W-:Y:S11]  /*6a40*/  BSSY.RECONVERGENT B6, `(.L_x_121) ;  /* 0x0000013000067945 */ /* 0x000ff60003800200 */
[----:B------:R-:W-:Y:S01]  /*6a50*/  @!UPT UIADD3 URZ, UPT, UPT, URZ, URZ, URZ ;  /* 0x000000fffffff290 */ /* 0x000fe2000fffe0ff */
[----:B------:R-:W-:Y:S05]  /*6a60*/  @!P0 BRA `(.L_x_122) ;  /* 0x0000000000408947 */ /* 0x000fea0003800000 */
        /* <DEDUP_REMOVED lines=16> */
.L_x_122:
[----:B------:R-:W-:Y:S05]  /*6b70*/  BSYNC.RECONVERGENT B6 ;  /* 0x0000000000067941 */ /* 0x000fea0003800200 */
.L_x_121:
[----:B------:R-:W-:Y:S01]  /*6b80*/  R2UR UR4, R162 ;  /* 0x00000000a20472ca */ /* 0x000fe200000e0000 */
[----:B------:R-:W-:Y:S01]  /*6b90*/  UISETP.NE.U32.AND UP0, UPT, UR60, URZ, UPT ;  /* 0x000000ff3c00728c */ /* 0x000fe2000bf05070 */
[----:B------:R-:W-:Y:S02]  /*6ba0*/  ISETP.NE.U32.AND P4, PT, R156, RZ, PT ;  /* 0x000000ff9c00720c */ /* 0x000fe40003f85070 */
[----:B------:R-:W-:Y:S01]  /*6bb0*/  ISETP.NE.U32.AND P2, PT, RZ, UR56, PT ;  /* 0x00000038ff007c0c */ /* 0x000fe2000bf45070 */
[----:B------:R-:W-:Y:S01]  /*6bc0*/  UISETP.NE.AND.EX UP1, UPT, UR61, URZ, UPT, UP0 ;  /* 0x000000ff3d00728c */ /* 0x000fe2000bf25300 */
[----:B------:R-:W-:Y:S01]  /*6bd0*/  ISETP.NE.AND.EX P4, PT, R157, RZ, PT, P4 ;  /* 0x000000ff9d00720c */ /* 0x000fe20003f85340 */
[----:B------:R-:W-:Y:S01]  /*6be0*/  UPLOP3.LUT UP0, UPT, UPT, UPT, UPT, 0x40, 0x4 ;  /* 0x000000000004789c */ /* 0x000fe20003f0e870 */
[----:B------:R-:W-:Y:S05]  /*6bf0*/  ISETP.NE.AND.EX P2, PT, RZ, UR57, PT, P2 ;  /* 0x00000039ff007c0c */ /* 0x000fea000bf45320 */
[----:B------:R-:W-:Y:S06]  /*6c00*/  UISETP.NE.AND UP2, UPT, UR4, URZ, UPT ;  /* 0x000000ff0400728c */ /* 0x000fec000bf45270 */
[----:B------:R-:W-:Y:S05]  /*6c10*/  PLOP3.LUT P1, PT, PT, PT, UP2, 0x80, 0x8 ;  /* 0x000000000008781c */ /* 0x000fea0003f2f028 */
[----:B------:R-:W-:Y:S06]  /*6c20*/  @UP2 UPLOP3.LUT UP0, UPT, UPT, UPT, UP1, 0x80, 0x8 ;  /* 0x000000000008289c */ /* 0x000fec0003f0f010 */
[----:B------:R-:W-:Y:S01]  /*6c30*/  PLOP3.LUT P0, PT, PT, PT, UP0, 0x80, 0x8 ;  /* 0x000000000008781c */ /* 0x000fe20003f0f008 */
[----:B------:R-:W-:Y:S01]  /*6c40*/  @!UPT UIADD3 URZ, UPT, UPT, URZ, URZ, URZ ;  /* 0x000000fffffff290 */ /* 0x000fe2000fffe0ff */
[----:B------:R-:W-:Y:S11]  /*6c50*/  BRA.U !UP1, `(.L_x_123) ;  /* 0x00000001093c7547 */ /* 0x000ff6000b800000 */
[----:B------:R-:W-:Y:S01]  /*6c60*/  UISETP.NE.U32.AND UP0, UPT, UR56, URZ, UPT ;  /* 0x000000ff3800728c */ /* 0x000fe2000bf05070 */
[----:B-1----:R-:W-:Y:S01]  /*6c70*/  HFMA2 R0, -RZ, RZ, 0, 5.9604644775390625e-08 ;  /* 0x00000001ff007431 */ /* 0x002fe200000001ff */
[----:B------:R-:W1:Y:S01]  /*6c80*/  LDCU.64 UR8, c[0x0][0x358] ;  /* 0x00006b00ff0877ac */ /* 0x000e620008000a00 */
[----:B------:R-:W-:Y:S01]  /*6c90*/  IMAD.MOV.U32 R158, RZ, RZ, 0x1 ;  /* 0x00000001ff9e7424 */ /* 0x000fe200078e00ff */
[----:B------:R-:W-:Y:S06]  /*6ca0*/  UISETP.NE.AND.EX UP0, UPT, UR57, URZ, UPT, UP0 ;  /* 0x000000ff3900728c */ /* 0x000fec000bf05300 */
[----:B------:R-:W-:Y:S05]  /*6cb0*/  PLOP3.LUT P3, PT, PT, PT, UP0, 0x80, 0x8 ;  /* 0x000000000008781c */ /* 0x000fea0003f6f008 */
[----:B------:R-:W2:Y:S01]  /*6cc0*/  @UP0 LDCU.64 UR4, c[0x0][0x888] ;  /* 0x00011100ff0407ac */ /* 0x000ea20008000a00 */
[----:B------:R-:W-:Y:S07]  /*6cd0*/  @UP0 UIMAD UR6, UR36, UR60, URZ ;  /* 0x0000003c240602a4 */ /* 0x000fee000f8e02ff */
[----:B------:R-:W-:Y:S01]  /*6ce0*/  @!P3 PRMT R158, R0, 0x7610, R158 ;  /* 0x00007610009eb816 */ /* 0x000fe2000000009e */
[----:B--2---:R-:W-:Y:S06]  /*6cf0*/  @UP0 UIMAD.WIDE UR4, UR6, 0x4, UR4 ;  /* 0x00000004060408a5 */ /* 0x004fec000f8e0204 */
[----:B------:R-:W-:Y:S01]  /*6d00*/  IMAD.U32 R2, RZ, RZ, UR4 ;  /* 0x00000004ff027e24 */ /* 0x000fe2000f8e00ff */
[----:B------:R-:W-:Y:S04]  /*6d10*/  MOV R3, UR5 ;  /* 0x0000000500037c02 */ /* 0x000fe80008000f00 */
[----:B------:R-:W2:Y:S01]  /*6d20*/  @!UP0 LDCU UR4, c[0x0][0x880] ;  /* 0x00011000ff0487ac */ /* 0x000ea20008000800 */
[----:B-1---5:R3:W5:Y:S02]  /*6d30*/  @P3 LDG.E R73, desc[UR8][R2.64] ;  /* 0x0000000802493981 */ /* 0x022764000c1e1900 */
[----:B--23--:R-:W-:Y:S02]  /*6d40*/  @!P3 IMAD.U32 R73, RZ, RZ, UR4 ;  /* 0x00000004ff49be24 */ /* 0x00cfe4000f8e00ff */
.L_x_123:
[----:B------:R-:W-:Y:S05]  /*6d50*/  @!P4 BRA `(.L_x_124) ;  /* 0x000000000024c947 */ /* 0x000fea0003800000 */
[----:B------:R-:W-:Y:S01]  /*6d60*/  ISETP.NE.U32.AND P3, PT, R138, RZ, PT ;  /* 0x000000ff8a00720c */ /* 0x000fe20003f65070 */
[----:B------:R-:W2:Y:S03]  /*6d70*/  LDCU.64 UR4, c[0x0][0x358] ;  /* 0x00006b00ff0477ac */ /* 0x000ea60008000a00 */
[----:B------:R-:W-:Y:S11]  /*6d80*/  ISETP.NE.AND.EX P3, PT, R139, RZ, PT, P3 ;  /* 0x000000ff8b00720c */ /* 0x000ff60003f65330 */
[----:B------:R-:W-:Y:S02]  /*6d90*/  @!UPT UIADD3 URZ, UPT, UPT, URZ, URZ, URZ ;  /* 0x000000fffffff290 */ /* 0x000fe4000fffe0ff */
[----:B------:R-:W3:Y:S01]  /*6da0*/  @P3 LDC.64 R2, c[0x0][0x8a8] ;  /* 0x00022a00ff023b82 */ /* 0x000ee20000000a00 */
[----:B-1----:R-:W-:Y:S04]  /*6db0*/  @P3 IMAD R0, R156, UR36, RZ ;  /* 0x000000249c003c24 */ /* 0x002fe8000f8e02ff */
[----:B---3--:R-:W-:Y:S05]  /*6dc0*/  @P3 IMAD.WIDE R2, R0, 0x4, R2 ;  /* 0x0000000400023825 */ /* 0x008fea00078e0202 */
[----:B--2--5:R2:W5:Y:S02]  /*6dd0*/  @P3 LDG.E R70, desc[UR4][R2.64] ;  /* 0x0000000402463981 */ /* 0x024564000c1e1900 */
[----:B--2---:R-:W3:Y:S02]  /*6de0*/  @!P3 LDC R70, c[0x0][0x8a0] ;  /* 0x00022800ff46bb82 */ /* 0x004ee40000000800 */
.L_x_124:
[----:B-----5:R-:W-:Y:S01]  /*6df0*/  FSETP.NEU.AND P4, PT, R73, RZ, PT ;  /* 0x000000ff4900720b */ /* 0x020fe20003f8d000 */
[----:B------:R-:W-:Y:S01]  /*6e00*/  BSSY B1, `(.L_x_125) ;  /* 0x0000047000017945 */ /* 0x000fe20003800000 */
[----:B------:R-:W-:Y:S01]  /*6e10*/  SEL R5, RZ, 0xffffffff, P2 ;  /* 0xffffffffff057807 */ /* 0x000fe20001000000 */
[----:B------:R-:W-:Y:S01]  /*6e20*/  IMAD.MOV.U32 R181, RZ, RZ, 0x1 ;  /* 0x00000001ffb57424 */ /* 0x000fe200078e00ff */
[----:B------:R-:W-:Y:S01]  /*6e30*/  LOP3.LUT P3, RZ, R158, 0xff, RZ, 0xc0, !PT ;  /* 0x000000ff9eff7812 */ /* 0x000fe2000786c0ff */
[----:B------:R-:W-:Y:S01]  /*6e40*/  IMAD R71, R68, 0x100, R69 ;  /* 0x0000010044477824 */ /* 0x000fe200078e0245 */
[----:B-1----:R-:W-:Y:S02]  /*6e50*/  @P1 SEL R0, RZ, 0xffffffff, P4 ;  /* 0xffffffffff001807 */ /* 0x002fe40002000000 */
[----:B------:R-:W-:Y:S02]  /*6e60*/  CS2R R154, SRZ ;  /* 0x00000000009a7805 */ /* 0x000fe4000001ff00 */
[----:B------:R-:W-:Y:S02]  /*6e70*/  LEA R3, R168, UR44, 0x3 ;  /* 0x0000002ca8037c11 */ /* 0x000fe4000f8e18ff */
[----:B------:R-:W-:Y:S02]  /*6e80*/  CS2R R152, SRZ ;  /* 0x0000000000987805 */ /* 0x000fe4000001ff00 */
[----:B------:R-:W-:Y:S02]  /*6e90*/  @P0 SEL R0, R5, R0, !P3 ;  /* 0x0000000005000207 */ /* 0x000fe40005800000 */
[----:B------:R-:W-:Y:S02]  /*6ea0*/  CS2R R150, SRZ ;  /* 0x0000000000967805 */ /* 0x000fe4000001ff00 */
[----:B------:R-:W-:Y:S02]  /*6eb0*/  LEA R163, R68, UR44, 0x3 ;  /* 0x0000002c44a37c11 */ /* 0x000fe4000f8e18ff */
[----:B------:R-:W-:Y:S02]  /*6ec0*/  CS2R R148, SRZ ;  /* 0x0000000000947805 */ /* 0x000fe4000001ff00 */
[----:B------:R-:W-:Y:S02]  /*6ed0*/  @P1 LOP3.LUT R0, R0, 0x1, RZ, 0xc0, !PT ;  /* 0x0000000100001812 */ /* 0x000fe400078ec0ff */
[----:B------:R-:W-:Y:S02]  /*6ee0*/  CS2R R146, SRZ ;  /* 0x0000000000927805 */ /* 0x000fe4000001ff00 */
[----:B------:R-:W-:Y:S02]  /*6ef0*/  SHF.L.U32 R2, R170, 0x1f, RZ ;  /* 0x0000001faa027819 */ /* 0x000fe400000006ff */
[----:B------:R-:W-:Y:S02]  /*6f00*/  CS2R R144, SRZ ;  /* 0x0000000000907805 */ /* 0x000fe4000001ff00 */
[----:B------:R-:W-:Y:S02]  /*6f10*/  ISETP.NE.U32.OR P6, PT, R0, 0x1, !P1 ;  /* 0x000000010000780c */ /* 0x000fe40004fc5470 */
[----:B------:R-:W-:Y:S02]  /*6f20*/  CS2R R142, SRZ ;  /* 0x00000000008e7805 */ /* 0x000fe4000001ff00 */
[----:B------:R-:W-:Y:S02]  /*6f30*/  PLOP3.LUT P2, PT, PT, PT, UP1, 0x80, 0x8 ;  /* 0x000000000008781c */ /* 0x000fe40003f4f018 */
[----:B------:R-:W-:Y:S02]  /*6f40*/  CS2R R140, SRZ ;  /* 0x00000000008c7805 */ /* 0x000fe4000001ff00 */
[----:B------:R-:W-:Y:S02]  /*6f50*/  SEL R0, RZ, 0xffffffff, P4 ;  /* 0xffffffffff007807 */ /* 0x000fe40002000000 */
[----:B------:R-:W-:Y:S03]  /*6f60*/  P2R R189, PR, RZ, 0x40 ;  /* 0x00000040ffbd7803 */ /* 0x000fe60000000000 */
[----:B------:R-:W-:Y:S04]  /*6f70*/  @P6 SHF.L.U32 R4, R167, 0x1f, RZ ;  /* 0x0000001fa7046819 */ /* 0x000fe800000006ff */
[----:B------:R-:W-:Y:S01]  /*6f80*/  @P2 SEL R0, R5, R0, !P3 ;  /* 0x0000000005002207 */ /* 0x000fe20005800000 */
[----:B------:R-:W1:Y:S03]  /*6f90*/  @P6 SYNCS.PHASECHK.TRANS64.TRYWAIT P1, [R3+URZ+0x160], R4 ;  /* 0x00016004030065a7 */ /* 0x000e6600080211ff */
[----:B------:R-:W-:Y:S04]  /*6fa0*/  LOP3.LUT R0, R0, 0x1, RZ, 0xc0, !PT ;  /* 0x0000000100007812 */ /* 0x000fe800078ec0ff */
[----:B------:R-:W-:Y:S04]  /*6fb0*/  ISETP.NE.U32.AND P5, PT, R0, 0x1, PT ;  /* 0x000000010000780c */ /* 0x000fe80003fa5070 */
[----:B------:R-:W-:Y:S01]  /*6fc0*/  P2R R182, PR, RZ, 0x20 ;  /* 0x00000020ffb67803 */ /* 0x000fe20000000000 */
[----:B------:R2:W4:Y:S01]  /*6fd0*/  SYNCS.PHASECHK.TRANS64.TRYWAIT P0, [R163+URZ+0x1d0], R2 ;  /* 0x0001d002a30075a7 */ /* 0x00052200080011ff */
[----:B-1----:R-:W-:Y:S01]  /*6fe0*/  @P6 SEL R181, RZ, 0x1, !P1 ;  /* 0x00000001ffb56807 */ /* 0x002fe20004800000 */
[----:B--2---:R-:W-:Y:S06]  /*6ff0*/  @!P6 BRA `(.L_x_126) ;  /* 0x00000000009ce947 */ /* 0x004fec0003800000 */
[----:B------:R-:W-:Y:S01]  /*7000*/  @P5 IMAD R7, R168, 0x2000, R173 ;  /* 0x00002000a8075824 */ /* 0x000fe200078e02ad */
[----:B------:R-:W-:Y:S01]  /*7010*/  ISETP.NE.AND P1, PT, R181, RZ, PT ;  /* 0x000000ffb500720c */ /* 0x000fe20003f25270 */
[----:B------:R-:W-:Y:S01]  /*7020*/  BSSY B0, `(.L_x_127) ;  /* 0x0000010000007945 */ /* 0x000fe20003800000 */
[----:B------:R-:W-:Y:S01]  /*7030*/  CS2R R142, SRZ ;  /* 0x00000000008e7805 */ /* 0x000fe2000001ff00 */
[--C-:B------:R-:W-:Y:S01]  /*7040*/  @P5 IMAD R6, R174, -0x10, R7.reuse ;  /* 0xfffffff0ae065824 */ /* 0x100fe200078e0207 */
[----:B------:R-:W-:Y:S01]  /*7050*/  CS2R R140, SRZ ;  /* 0x00000000008c7805 */ /* 0x000fe2000001ff00 */
[----:B------:R-:W-:Y:S01]  /*7060*/  @P5 IMAD R5, R172, -0x10, R7 ;  /* 0xfffffff0ac055824 */ /* 0x000fe200078e0207 */
[----:B------:R-:W-:Y:S01]  /*7070*/  CS2R R150, SRZ ;  /* 0x0000000000967805 */ /* 0x000fe2000001ff00 */
[----:B------:R-:W-:Y:S01]  /*7080*/  @P5 IMAD R4, R171, 0x10, R6 ;  /* 0x00000010ab045824 */ /* 0x000fe200078e0206 */
[----:B------:R-:W-:Y:S02]  /*7090*/  CS2R R148, SRZ ;  /* 0x0000000000947805 */ /* 0x000fe4000001ff00 */
[----:B------:R-:W-:Y:S02]  /*70a0*/  CS2R R146, SRZ ;  /* 0x0000000000927805 */ /* 0x000fe4000001ff00 */
[----:B------:R-:W-:Y:S02]  /*70b0*/  CS2R R144, SRZ ;  /* 0x0000000000907805 */ /* 0x000fe4000001ff00 */
[----:B------:R-:W-:Y:S02]  /*70c0*/  CS2R R154, SRZ ;  /* 0x00000000009a7805 */ /* 0x000fe4000001ff00 */
[----:B------:R-:W-:Y:S01]  /*70d0*/  CS2R R152, SRZ ;  /* 0x0000000000987805 */ /* 0x000fe2000001ff00 */
[----:B------:R-:W-:Y:S06]  /*70e0*/  @P1 BRA `(.L_x_128) ;  /* 0x00000000000c1947 */ /* 0x000fec0003800000 */
[----:B------:R-:W-:Y:S04]  /*70f0*/  SHF.L.U32 R0, R167, 0x1f, RZ ;  /* 0x0000001fa7007819 */ /* 0x000fe800000006ff */
[----:B------:R-:W1:Y:S02]  /*7100*/  SYNCS.PHASECHK.TRANS64.TRYWAIT P1, [R3+URZ+0x160], R0 ;  /* 0x00016000030075a7 */ /* 0x000e6400080211ff */
[----:B-1----:R-:W-:Y:S05]  /*7110*/  @!P1 BRA `(.L_x_129) ;  /* 0x00000068003c9947 */ /* 0x002fea0003800000 */
.L_x_128:
[----:B------:R-:W-:Y:S05]  /*7120*/  BSYNC B0 ;  /* 0x0000000000007941 */ /* 0x000fea0003800000 */
.L_x_127:
[----:B------:R-:W-:Y:S01]  /*7130*/  ISETP.NE.AND P1, PT, R182, RZ, PT ;  /* 0x000000ffb600720c */ /* 0x000fe20003f25270 */
[----:B-1----:R-:W-:Y:S02]  /*7140*/  VIADD R3, R3, 0x180 ;  /* 0x0000018003037836 */ /* 0x002fe40000000000 */
[----:B------:R-:W-:Y:S02]  /*7150*/  IMAD.U32 R0, RZ, RZ, UR45 ;  /* 0x0000002dff007e24 */ /* 0x000fe4000f8e00ff */
[----:B------:R-:W-:Y:S03]  /*7160*/  VIADD R168, R168, 0x1 ;  /* 0x00000001a8a87836 */ /* 0x000fe60000000000 */
[----:B------:R-:W-:Y:S05]  /*7170*/  PRMT R0, R0, 0x654, R3 ;  /* 0x0000065400007816 */ /* 0x000fea0000000003 */
[----:B------:R1:W2:Y:S04]  /*7180*/  @P1 LDS.128 R140, [R7] ;  /* 0x00000000078c1984 */ /* 0x0002a80000000c00 */
[----:B------:R1:W1:Y:S04]  /*7190*/  @P1 LDS.128 R148, [R5+0x20] ;  /* 0x0000200005941984 */ /* 0x0002680000000c00 */
[----:B------:R1:W1:Y:S04]  /*71a0*/  @P1 LDS.128 R144, [R6+0x10] ;  /* 0x0000100006901984 */ /* 0x0002680000000c00 */
[----:B------:R1:W1:Y:S01]  /*71b0*/  @P1 LDS.128 R152, [R4+0x10] ;  /* 0x0000100004981984 */ /* 0x0002620000000c00 */
[C---:B------:R-:W-:Y:S01]  /*71c0*/  ISETP.NE.AND P1, PT, R168.reuse, 0x4, PT ;  /* 0x00000004a800780c */ /* 0x040fe20003f25270 */
[----:B------:R-:W-:Y:S01]  /*71d0*/  @!PT LDS RZ, [RZ] ;  /* 0x00000000fffff984 */ /* 0x000fe20000000800 */
[----:B------:R-:W-:Y:S01]  /*71e0*/  @!PT LDS RZ, [RZ] ;  /* 0x00000000fffff984 */ /* 0x000fe20000000800 */
[----:B------:R-:W-:Y:S01]  /*71f0*/  @!PT LDS RZ, [RZ] ;  /* 0x00000000fffff984 */ /* 0x000fe20000000800 */
[----:B------:R-:W-:Y:S01]  /*7200*/  @!PT LDS RZ, [RZ] ;  /* 0x00000000fffff984 */ /* 0x000fe20000000800 */
[----:B------:R5:W-:Y:S06]  /*7210*/  MEMBAR.ALL.CTA ;  /* 0x0000000000007992 */ /* 0x000bec0000008000 */
[----:B-----5:R-:W5:Y:S01]  /*7220*/  FENCE.VIEW.ASYNC.S ;  /* 0x00000000000073c6 */ /* 0x020f620000000000 */
[----:B------:R-:W-:Y:S01]  /*7230*/  SEL R168, R168, RZ, P1 ;  /* 0x000000ffa8a87207 */ /* 0x000fe20000800000 */
[----:B-----5:R5:W-:Y:S02]  /*7240*/  SYNCS.ARRIVE.TRANS64.RED.A1T0 RZ, [R0+URZ], RZ ;  /* 0x000000ff00ff79a7 */ /* 0x020be400081004ff */
[----:B-----5:R-:W-:Y:S04]  /*7250*/  SEL R0, RZ, 0x1, P1 ;  /* 0x00000001ff007807 */ /* 0x020fe80000800000 */
[----:B--2---:R-:W-:Y:S02]  /*7260*/  LOP3.LUT R167, R167, R0, RZ, 0x3c, !PT ;  /* 0x00000000a7a77212 */ /* 0x004fe400078e3cff */
.L_x_126:
[----:B------:R-:W-:Y:S05]  /*7270*/  BSYNC B1 ;  /* 0x0000000000017941 */ /* 0x000fea0003800000 */
.L_x_125:
[----:B------:R-:W-:Y:S04]  /*7280*/  SHF.R.U32.HI R0, RZ, 0x15, R71 ;  /* 0x00000015ff007819 */ /* 0x000fe80000011647 */
[----:B------:R-:W-:Y:S01]  /*7290*/  LOP3.LUT P1, RZ, R0, 0x3, R159, 0x48, !PT ;  /* 0x0000000300ff7812 */ /* 0x000fe2000782489f */
[----:B------:R-:W-:Y:S01]  /*72a0*/  @!UPT UIADD3 URZ, UPT, UPT, URZ, URZ, URZ ;  /* 0x000000fffffff290 */ /* 0x000fe2000fffe0ff */
[----:B----4-:R-:W-:Y:S11]  /*72b0*/  @P0 BRA `(.L_x_130) ;  /* 0x0000000000080947 */ /* 0x010ff60003800000 */
[----:B------:R-:W2:Y:S02]  /*72c0*/  SYNCS.PHASECHK.TRANS64.TRYWAIT P0, [R163+URZ+0x1d0], R2 ;  /* 0x0001d002a30075a7 */ /* 0x000ea400080011ff */
[----:B--2---:R-:W-:Y:S05]  /*72d0*/  @!P0 BRA `(.L_x_131) ;  /* 0x0000006400e08947 */ /* 0x004fea0003800000 */
.L_x_130:
[----:B------:R-:W-:Y:S04]  /*72e0*/  BSSY.RECONVERGENT B6, `(.L_x_132) ;  /* 0x0000012000067945 */ /* 0x000fe80003800200 */
[----:B------:R-:W-:Y:S05]  /*72f0*/  @!P1 BRA `(.L_x_133) ;  /* 0x0000000000409947 */ /* 0x000fea0003800000 */
[----:B------:R-:W1:Y:S01]  /*7300*/  LDCU.64 UR8, c[0x4][0x78] ;  /* 0x01000f00ff0877ac */ /* 0x000e620008000a00 */
[----:B------:R-:W-:Y:S01]  /*7310*/  MOV R3, 0x0 ;  /* 0x0000000000037802 */ /* 0x000fe20000000f00 */
[----:B------:R-:W-:Y:S02]  /*7320*/  HFMA2 R12, -RZ, RZ, 0, 5.9604644775390625e-08 ;  /* 0x00000001ff0c7431 */ /* 0x000fe400000001ff */
[----:B------:R-:W-:Y:S02]  /*7330*/  IMAD.MOV.U32 R8, RZ, RZ, 0x192 ;  /* 0x00000192ff087424 */ /* 0x000fe400078e00ff */
[----:B------:R-:W-:Y:S01]  /*7340*/  IMAD.MOV.U32 R13, RZ, RZ, RZ ;  /* 0x000000ffff0d7224 */ /* 0x000fe200078e00ff */
[----:B------:R-:W4:Y:S01]  /*7350*/  LDCU.64 UR6, c[0x4][0x80] ;  /* 0x01001000ff0677ac */ /* 0x000f220008000a00 */
[----:B--2---:R-:W2:Y:S01]  /*7360*/  LDC.64 R2, c[0x4][R3] ;  /* 0x0100000003027b82 */ /* 0x004ea20000000a00 */
[----:B------:R-:W5:Y:S01]  /*7370*/  LDCU.64 UR4, c[0x4][0x18] ;  /* 0x01000300ff0477ac */ /* 0x000f620008000a00 */
[----:B-1----:R-:W-:Y:S01]  /*7380*/  MOV R5, UR9 ;  /* 0x0000000900057c02 */ /* 0x002fe20008000f00 */
[----:B------:R-:W-:Y:S01]  /*7390*/  IMAD.U32 R4, RZ, RZ, UR8 ;  /* 0x00000008ff047e24 */ /* 0x000fe2000f8e00ff */
[----:B----4-:R-:W-:Y:S01]  /*73a0*/  MOV R7, UR7 ;  /* 0x0000000700077c02 */ /* 0x010fe20008000f00 */
[----:B------:R-:W-:Y:S01]  /*73b0*/  IMAD.U32 R6, RZ, RZ, UR6 ;  /* 0x00000006ff067e24 */ /* 0x000fe2000f8e00ff */
[----:B-----5:R-:W-:Y:S01]  /*73c0*/  MOV R11, UR5 ;  /* 0x00000005000b7c02 */ /* 0x020fe20008000f00 */
[----:B------:R-:W-:Y:S02]  /*73d0*/  IMAD.U32 R10, RZ, RZ, UR4 ;  /* 0x00000004ff0a7e24 */ /* 0x000fe4000f8e00ff */
[----:B------:R-:W-:Y:S07]  /*73e0*/  LEPC R20, `(.L_x_133) ;  /* 0x000000001014794e */ /* 0x000fee0000000000 */
[----:B--23--:R-:W-:Y:S05]  /*73f0*/  CALL.ABS.NOINC R2 ;  /* 0x0000000002007343 */ /* 0x00cfea0003c00000 */
.L_x_133:
[----:B------:R-:W-:Y:S05]  /*7400*/  BSYNC.RECONVERGENT B6 ;  /* 0x0000000000067941 */ /* 0x000fea0003800200 */
.L_x_132:
[-C--:B------:R-:W-:Y:S01]  /*7410*/  F2FP.F16.E4M3.UNPACK_B R74, R140.reuse ;  /* 0x0000008cff4a723e */ /* 0x080fe200020006ff */
[----:B------:R-:W-:Y:S05]  /*7420*/  WARPSYNC.ALL ;  /* 0x0000000000007948 */ /* 0x000fea0003800000 */
[----:B------:R-:W-:Y:S01]  /*7430*/  R2UR UR4, R71 ;  /* 0x00000000470472ca */ /* 0x000fe200000e0000 */
[--C-:B------:R-:W-:Y:S01]  /*7440*/  HADD2.F32 R72, -RZ, R74.reuse.H0_H0 ;  /* 0x2000004aff487230 */ /* 0x100fe20000004100 */
[----:B------:R-:W-:Y:S01]  /*7450*/  F2FP.F16.E4M3.UNPACK_B R76, R140.H1 ;  /* 0x0000008cff4c723e */ /* 0x000fe200030006ff */
[----:B------:R-:W-:Y:S01]  /*7460*/  HADD2.F32 R75, -RZ, R74.H1_H1 ;  /* 0x3000004aff4b7230 */ /* 0x000fe20000004100 */
[-C--:B------:R-:W-:Y:S01]  /*7470*/  F2FP.F16.E4M3.UNPACK_B R78, R141.reuse ;  /* 0x0000008dff4e723e */ /* 0x080fe200020006ff */
[----:B------:R-:W-:Y:S01]  /*7480*/  BSSY.RECONVERGENT B0, `(.L_x_134) ;  /* 0x000011d000007945 */ /* 0x000fe20003800200 */
[----:B------:R-:W-:Y:S01]  /*7490*/  F2FP.F16.E4M3.UNPACK_B R80, R141.H1 ;  /* 0x0000008dff50723e */ /* 0x000fe200030006ff */
[----:B------:R-:W-:Y:S01]  /*74a0*/  HADD2.F32 R74, -RZ, R76.H0_H0 ;  /* 0x2000004cff4a7230 */ /* 0x000fe20000004100 */
[-C--:B------:R-:W-:Y:S01]  /*74b0*/  F2FP.F16.E4M3.UNPACK_B R82, R142.reuse ;  /* 0x0000008eff52723e */ /* 0x080fe200020006ff */
[--C-:B------:R-:W-:Y:S01]  /*74c0*/  HADD2.F32 R77, -RZ, R78.reuse.H0_H0 ;  /* 0x2000004eff4d7230 */ /* 0x100fe20000004100 */
[----:B------:R-:W-:Y:S01]  /*74d0*/  F2FP.F16.E4M3.UNPACK_B R84, R142.H1 ;  /* 0x0000008eff54723e */ /* 0x000fe200030006ff */
[----:B------:R-:W-:Y:S01]  /*74e0*/  HADD2.F32 R78, -RZ, R78.H1_H1 ;  /* 0x3000004eff4e7230 */ /* 0x000fe20000004100 */
[-C--:B------:R-:W-:Y:S01]  /*74f0*/  F2FP.F16.E4M3.UNPACK_B R86, R143.reuse ;  /* 0x0000008fff56723e */ /* 0x080fe200020006ff */
[----:B-1----:R-:W3:Y:S01]  /*7500*/  LDTM.x64 R4, tmem[UR4] ;  /* 0x00000004000479ee */ /* 0x002ee20008340000 */
[----:B------:R-:W-:Y:S01]  /*7510*/  F2FP.F16.E4M3.UNPACK_B R88, R143.H1 ;  /* 0x0000008fff58723e */ /* 0x000fe200030006ff */
[----:B------:R-:W-:Y:S01]  /*7520*/  HADD2.F32 R76, -RZ, R76.H1_H1 ;  /* 0x3000004cff4c7230 */ /* 0x000fe20000004100 */
[-C--:B------:R-:W-:Y:S01]  /*7530*/  F2FP.F16.E4M3.UNPACK_B R90, R144.reuse ;  /* 0x00000090ff5a723e */ /* 0x080fe200020006ff */
[----:B------:R-:W-:Y:S01]  /*7540*/  HADD2.F32 R79, -RZ, R80.H0_H0 ;  /* 0x20000050ff4f7230 */ /* 0x000fe20000004100 */
[----:B------:R-:W-:Y:S01]  /*7550*/  F2FP.F16.E4M3.UNPACK_B R92, R144.H1 ;  /* 0x00000090ff5c723e */ /* 0x000fe200030006ff */
[--C-:B------:R-:W-:Y:S01]  /*7560*/  HADD2.F32 R81, -RZ, R82.reuse.H0_H0 ;  /* 0x20000052ff517230 */ /* 0x100fe20000004100 */
[----:B------:R-:W-:Y:S01]  /*7570*/  SHF.L.U32 R188, R166, 0x4, RZ ;  /* 0x00000004a6bc7819 */ /* 0x000fe200000006ff */
[----:B------:R-:W-:Y:S01]  /*7580*/  HADD2.F32 R82, -RZ, R82.H1_H1 ;  /* 0x30000052ff527230 */ /* 0x000fe20000004100 */
[----:B------:R-:W-:Y:S01]  /*7590*/  SHF.L.U32 R190, R165, 0x4, RZ ;  /* 0x00000004a5be7819 */ /* 0x000fe200000006ff */
[--C-:B------:R-:W-:Y:S01]  /*75a0*/  HADD2.F32 R85, -RZ, R86.reuse.H0_H0 ;  /* 0x20000056ff557230 */ /* 0x100fe20000004100 */
[C---:B------:R-:W-:Y:S01]  /*75b0*/  IADD3 R178, PT, PT, R173.reuse, R188, RZ ;  /* 0x000000bcadb27210 */ /* 0x040fe20007ffe0ff */
[----:B------:R-:W-:Y:S01]  /*75c0*/  HADD2.F32 R86, -RZ, R86.H1_H1 ;  /* 0x30000056ff567230 */ /* 0x000fe20000004100 */
[----:B------:R-:W-:Y:S01]  /*75d0*/  IADD3 R180, PT, PT, R173, R190, RZ ;  /* 0x000000beadb47210 */ /* 0x000fe20007ffe0ff */
[--C-:B------:R-:W-:Y:S01]  /*75e0*/  HADD2.F32 R89, -RZ, R90.reuse.H0_H0 ;  /* 0x2000005aff597230 */ /* 0x100fe20000004100 */
[----:B------:R-:W-:Y:S01]  /*75f0*/  SHF.L.U32 R183, R171, 0x4, RZ ;  /* 0x00000004abb77819 */ /* 0x000fe200000006ff */
[----:B------:R-:W-:Y:S01]  /*7600*/  HADD2.F32 R90, -RZ, R90.H1_H1 ;  /* 0x3000005aff5a7230 */ /* 0x000fe20000004100 */
[----:B------:R-:W-:Y:S01]  /*7610*/  F2FP.F16.E4M3.UNPACK_B R94, R145 ;  /* 0x00000091ff5e723e */ /* 0x000fe200020006ff */
[----:B------:R-:W-:Y:S01]  /*7620*/  HADD2.F32 R80, -RZ, R80.H1_H1 ;  /* 0x30000050ff507230 */ /* 0x000fe20000004100 */
[----:B------:R-:W-:Y:S01]  /*7630*/  F2FP.F16.E4M3.UNPACK_B R98, R146 ;  /* 0x00000092ff62723e */ /* 0x000fe200020006ff */
[----:B------:R-:W-:Y:S01]  /*7640*/  HADD2.F32 R83, -RZ, R84.H0_H0 ;  /* 0x20000054ff537230 */ /* 0x000fe20000004100 */
[----:B------:R-:W-:Y:S01]  /*7650*/  F2FP.F16.E4M3.UNPACK_B R102, R147 ;  /* 0x00000093ff66723e */ /* 0x000fe200020006ff */
[--C-:B------:R-:W-:Y:S01]  /*7660*/  HADD2.F32 R93, -RZ, R94.reuse.H0_H0 ;  /* 0x2000005eff5d7230 */ /* 0x100fe20000004100 */
[----:B------:R-:W-:Y:S01]  /*7670*/  F2FP.F16.E4M3.UNPACK_B R106, R148 ;  /* 0x00000094ff6a723e */ /* 0x000fe200020006ff */
[C---:B---3--:R-:W-:Y:S01]  /*7680*/  FMUL R0, R70.reuse, R4 ;  /* 0x0000000446007220 */ /* 0x048fe20000400000 */
[C---:B--2---:R-:W-:Y:S01]  /*7690*/  FMUL R2, R70.reuse, R5 ;  /* 0x0000000546027220 */ /* 0x044fe20000400000 */
[C---:B------:R-:W-:Y:S01]  /*76a0*/  FMUL R4, R70.reuse, R8 ;  /* 0x0000000846047220 */ /* 0x040fe20000400000 */
[C---:B------:R-:W-:Y:S01]  /*76b0*/  FMUL R5, R70.reuse, R9 ;  /* 0x0000000946057220 */ /* 0x040fe20000400000 */
[C---:B------:R-:W-:Y:S01]  /*76c0*/  FFMA R0, R73.reuse, R72, R0 ;  /* 0x0000004849007223 */ /* 0x040fe20000000000 */
[C---:B------:R-:W-:Y:S01]  /*76d0*/  FFMA R2, R73.reuse, R75, R2 ;  /* 0x0000004b49027223 */ /* 0x040fe20000000002 */
[C---:B------:R-:W-:Y:S01]  /*76e0*/  FMUL R8, R70.reuse, R12 ;  /* 0x0000000c46087220 */ /* 0x040fe20000400000 */
[C---:B------:R-:W-:Y:S01]  /*76f0*/  FMUL R9, R70.reuse, R13 ;  /* 0x0000000d46097220 */ /* 0x040fe20000400000 */
[C---:B------:R-:W-:Y:S01]  /*7700*/  FMUL R12, R70.reuse, R16 ;  /* 0x00000010460c7220 */ /* 0x040fe20000400000 */
[C---:B------:R-:W-:Y:S01]  /*7710*/  FMUL R13, R70.reuse, R17 ;  /* 0x00000011460d7220 */ /* 0x040fe20000400000 */
[C---:B------:R-:W-:Y:S01]  /*7720*/  FMUL R16, R70.reuse, R20 ;  /* 0x0000001446107220 */ /* 0x040fe20000400000 */
[C---:B------:R-:W-:Y:S01]  /*7730*/  FMUL R17, R70.reuse, R21 ;  /* 0x0000001546117220 */ /* 0x040fe20000400000 */
[----:B------:R-:W-:Y:S02]  /*7740*/  HADD2.F32 R94, -RZ, R94.H1_H1 ;  /* 0x3000005eff5e7230 */ /* 0x000fe40000004100 */
[C---:B------:R-:W-:Y:S01]  /*7750*/  FMUL R20, R70.reuse, R24 ;  /* 0x0000001846147220 */ /* 0x040fe20000400000 */
[C---:B------:R-:W-:Y:S01]  /*7760*/  FMUL R21, R70.reuse, R25 ;  /* 0x0000001946157220 */ /* 0x040fe20000400000 */
[--C-:B------:R-:W-:Y:S02]  /*7770*/  HADD2.F32 R97, -RZ, R98.reuse.H0_H0 ;  /* 0x20000062ff617230 */ /* 0x100fe40000004100 */
[C---:B------:R-:W-:Y:S01]  /*7780*/  FMUL R24, R70.reuse, R28 ;  /* 0x0000001c46187220 */ /* 0x040fe20000400000 */
[----:B------:R-:W-:Y:S02]  /*7790*/  HADD2.F32 R98, -RZ, R98.H1_H1 ;  /* 0x30000062ff627230 */ /* 0x000fe40000004100 */
[C---:B------:R-:W-:Y:S01]  /*77a0*/  FMUL R25, R70.reuse, R29 ;  /* 0x0000001d46197220 */ /* 0x040fe20000400000 */
[--C-:B------:R-:W-:Y:S02]  /*77b0*/  HADD2.F32 R101, -RZ, R102.reuse.H0_H0 ;  /* 0x20000066ff657230 */ /* 0x100fe40000004100 */
[C---:B------:R-:W-:Y:S01]  /*77c0*/  FMUL R28, R70.reuse, R32 ;  /* 0x00000020461c7220 */ /* 0x040fe20000400000 */
[----:B------:R-:W-:Y:S02]  /*77d0*/  HADD2.F32 R102, -RZ, R102.H1_H1 ;  /* 0x30000066ff667230 */ /* 0x000fe40000004100 */
[C---:B------:R-:W-:Y:S01]  /*77e0*/  FMUL R29, R70.reuse, R33 ;  /* 0x00000021461d7220 */ /* 0x040fe20000400000 */
[--C-:B------:R-:W-:Y:S02]  /*77f0*/  HADD2.F32 R105, -RZ, R106.reuse.H0_H0 ;  /* 0x2000006aff697230 */ /* 0x100fe40000004100 */
[C---:B------:R-:W-:Y:S01]  /*7800*/  FMUL R32, R70.reuse, R36 ;  /* 0x0000002446207220 */ /* 0x040fe20000400000 */
[----:B------:R-:W-:Y:S01]  /*7810*/  F2FP.F16.E4M3.UNPACK_B R96, R145.H1 ;  /* 0x00000091ff60723e */ /* 0x000fe200030006ff */
[----:B------:R-:W-:Y:S02]  /*7820*/  HADD2.F32 R106, -RZ, R106.H1_H1 ;  /* 0x3000006aff6a7230 */ /* 0x000fe40000004100 */
[C---:B------:R-:W-:Y:S01]  /*7830*/  FMUL R33, R70.reuse, R37 ;  /* 0x0000002546217220 */ /* 0x040fe20000400000 */
[C---:B------:R-:W-:Y:S01]  /*7840*/  FMUL R36, R70.reuse, R40 ;  /* 0x0000002846247220 */ /* 0x040fe20000400000 */
[----:B------:R-:W-:Y:S01]  /*7850*/  F2FP.F16.E4M3.UNPACK_B R100, R146.H1 ;  /* 0x00000092ff64723e */ /* 0x000fe200030006ff */
        /* <DEDUP_REMOVED lines=8> */
[----:B------:R-:W-:Y:S01]  /*78e0*/  F2FP.F16.E4M3.UNPACK_B R110, R149 ;  /* 0x00000095ff6e723e */ /* 0x000fe200020006ff */
[C---:B------:R-:W-:Y:S01]  /*78f0*/  FMUL R49, R70.reuse, R53 ;  /* 0x0000003546317220 */ /* 0x040fe20000400000 */
[C---:B------:R-:W-:Y:S01]  /*7900*/  FMUL R52, R70.reuse, R56 ;  /* 0x0000003846347220 */ /* 0x040fe20000400000 */
[----:B------:R-:W-:Y:S01]  /*7910*/  F2FP.F16.E4M3.UNPACK_B R112, R149.H1 ;  /* 0x00000095ff70723e */ /* 0x000fe200030006ff */
[C---:B------:R-:W-:Y:S01]  /*7920*/  FMUL R53, R70.reuse, R57 ;  /* 0x0000003946357220 */ /* 0x040fe20000400000 */
[--C-:B------:R-:W-:Y:S02]  /*7930*/  HADD2.F32 R109, -RZ, R110.reuse.H0_H0 ;  /* 0x2000006eff6d7230 */ /* 0x100fe40000004100 */
[C---:B------:R-:W-:Y:S01]  /*7940*/  FMUL R56, R70.reuse, R60 ;  /* 0x0000003c46387220 */ /* 0x040fe20000400000 */
[----:B------:R-:W-:Y:S01]  /*7950*/  F2FP.F16.E4M3.UNPACK_B R114, R150 ;  /* 0x00000096ff72723e */ /* 0x000fe200020006ff */
[----:B------:R-:W-:Y:S02]  /*7960*/  HADD2.F32 R110, -RZ, R110.H1_H1 ;  /* 0x3000006eff6e7230 */ /* 0x000fe40000004100 */
[C---:B------:R-:W-:Y:S01]  /*7970*/  FMUL R57, R70.reuse, R61 ;  /* 0x0000003d46397220 */ /* 0x040fe20000400000 */
[C---:B------:R-:W-:Y:S01]  /*7980*/  FMUL R60, R70.reuse, R64 ;  /* 0x00000040463c7220 */ /* 0x040fe20000400000 */
[----:B------:R-:W-:Y:S01]  /*7990*/  F2FP.F16.E4M3.UNPACK_B R116, R150.H1 ;  /* 0x00000096ff74723e */ /* 0x000fe200030006ff */
[--C-:B------:R-:W-:Y:S02]  /*79a0*/  HADD2.F32 R113, -RZ, R114.reuse.H0_H0 ;  /* 0x20000072ff717230 */ /* 0x100fe40000004100 */
[C---:B------:R-:W-:Y:S01]  /*79b0*/  FMUL R61, R70.reuse, R65 ;  /* 0x00000041463d7220 */ /* 0x040fe20000400000 */
[----:B------:R-:W-:Y:S02]  /*79c0*/  HADD2.F32 R114, -RZ, R114.H1_H1 ;  /* 0x30000072ff727230 */ /* 0x000fe40000004100 */
[C---:B------:R-:W-:Y:S01]  /*79d0*/  FMUL R3, R70.reuse, R6 ;  /* 0x0000000646037220 */ /* 0x040fe20000400000 */
[----:B------:R-:W-:Y:S01]  /*79e0*/  F2FP.F16.E4M3.UNPACK_B R118, R151 ;  /* 0x00000097ff76723e */ /* 0x000fe200020006ff */
[C---:B------:R-:W-:Y:S01]  /*79f0*/  FMUL R7, R70.reuse, R7 ;  /* 0x0000000746077220 */ /* 0x040fe20000400000 */
[C---:B------:R-:W-:Y:S01]  /*7a00*/  FMUL R6, R70.reuse, R10 ;  /* 0x0000000a46067220 */ /* 0x040fe20000400000 */
[----:B------:R-:W-:Y:S01]  /*7a10*/  F2FP.F16.E4M3.UNPACK_B R120, R151.H1 ;  /* 0x00000097ff78723e */ /* 0x000fe200030006ff */
[C---:B------:R-:W-:Y:S01]  /*7a20*/  FFMA R3, R73.reuse, R74, R3 ;  /* 0x0000004a49037223 */ /* 0x040fe20000000003 */
[C---:B------:R-:W-:Y:S01]  /*7a30*/  FFMA R7, R73.reuse, R76, R7 ;  /* 0x0000004c49077223 */ /* 0x040fe20000000007 */
[----:B------:R-:W-:Y:S01]  /*7a40*/  F2FP.F16.E4M3.UNPACK_B R122, R152 ;  /* 0x00000098ff7a723e */ /* 0x000fe200020006ff */
[C---:B------:R-:W-:Y:S01]  /*7a50*/  FFMA R4, R73.reuse, R77, R4 ;  /* 0x0000004d49047223 */ /* 0x040fe20000000004 */
[C---:B------:R-:W-:Y:S01]  /*7a60*/  FFMA R5, R73.reuse, R78, R5 ;  /* 0x0000004e49057223 */ /* 0x040fe20000000005 */
[----:B------:R-:W-:Y:S01]  /*7a70*/  F2FP.F16.E4M3.UNPACK_B R124, R152.H1 ;  /* 0x00000098ff7c723e */ /* 0x000fe200030006ff */
[----:B------:R-:W-:Y:S01]  /*7a80*/  FFMA R6, R73, R79, R6 ;  /* 0x0000004f49067223 */ /* 0x000fe20000000006 */
[----:B------:R-:W-:Y:S01]  /*7a90*/  F2FP.SATFINITE.E4M3.F32.PACK_AB_MERGE_C R179, R7, R3, RZ ;  /* 0x0000000307b3723e */ /* 0x000fe200048070ff */
[--C-:B------:R-:W-:Y:S02]  /*7aa0*/  HADD2.F32 R117, -RZ, R118.reuse.H0_H0 ;  /* 0x20000076ff757230 */ /* 0x100fe40000004100 */
[----:B------:R-:W-:Y:S01]  /*7ab0*/  FMUL R11, R70, R11 ;  /* 0x0000000b460b7220 */ /* 0x000fe20000400000 */
[----:B------:R-:W-:Y:S01]  /*7ac0*/  HADD2.F32 R118, -RZ, R118.H1_H1 ;  /* 0x30000076ff767230 */ /* 0x000fe20000004100 */
[----:B------:R-:W-:Y:S01]  /*7ad0*/  F2FP.SATFINITE.E4M3.F32.PACK_AB_MERGE_C R184, R2, R0, R179 ;  /* 0x0000000002b8723e */ /* 0x000fe200048070b3 */
[--C-:B------:R-:W-:Y:S01]  /*7ae0*/  HADD2.F32 R121, -RZ, R122.reuse.H0_H0 ;  /* 0x2000007aff797230 */ /* 0x100fe20000004100 */
[----:B------:R-:W-:Y:S01]  /*7af0*/  IADD3 R179, PT, PT, R183, R178, RZ ;  /* 0x000000b2b7b37210 */ /* 0x000fe20007ffe0ff */
[C---:B------:R-:W-:Y:S01]  /*7b00*/  FFMA R11, R73.reuse, R80, R11 ;  /* 0x00000050490b7223 */ /* 0x040fe2000000000b */
[C---:B------:R-:W-:Y:S01]  /*7b10*/  FFMA R8, R73.reuse, R81, R8 ;  /* 0x0000005149087223 */ /* 0x040fe20000000008 */
[----:B------:R-:W-:Y:S01]  /*7b20*/  FFMA R9, R73, R82, R9 ;  /* 0x0000005249097223 */ /* 0x000fe20000000009 */
[----:B------:R-:W-:Y:S02]  /*7b30*/  HADD2.F32 R122, -RZ, R122.H1_H1 ;  /* 0x3000007aff7a7230 */ /* 0x000fe40000004100 */
[C---:B------:R-:W-:Y:S01]  /*7b40*/  FMUL R10, R70.reuse, R14 ;  /* 0x0000000e460a7220 */ /* 0x040fe20000400000 */
[----:B------:R-:W-:Y:S01]  /*7b50*/  HADD2.F32 R84, -RZ, R84.H1_H1 ;  /* 0x30000054ff547230 */ /* 0x000fe20000004100 */
[----:B------:R-:W-:Y:S01]  /*7b60*/  F2FP.SATFINITE.E4M3.F32.PACK_AB_MERGE_C R185, R11, R6, RZ ;  /* 0x000000060bb9723e */ /* 0x000fe200048070ff */
[C---:B------:R-:W-:Y:S01]  /*7b70*/  FMUL R15, R70.reuse, R15 ;  /* 0x0000000f460f7220 */ /* 0x040fe20000400000 */
[--C-:B------:R-:W-:Y:S02]  /*7b80*/  HADD2.F32 R87, -RZ, R88.reuse.H0_H0 ;  /* 0x20000058ff577230 */ /* 0x100fe40000004100 */
[----:B------:R-:W-:Y:S01]  /*7b90*/  FFMA R10, R73, R83, R10 ;  /* 0x00000053490a7223 */ /* 0x000fe2000000000a */
[----:B------:R-:W-:Y:S01]  /*7ba0*/  F2FP.SATFINITE.E4M3.F32.PACK_AB_MERGE_C R185, R5, R4, R185 ;  /* 0x0000000405b9723e */ /* 0x000fe200048070b9 */
[C---:B------:R-:W-:Y:S01]  /*7bb0*/  FFMA R15, R73.reuse, R84, R15 ;  /* 0x00000054490f7223 */ /* 0x040fe2000000000f */
[C---:B------:R-:W-:Y:S01]  /*7bc0*/  FFMA R12, R73.reuse, R85, R12 ;  /* 0x00000055490c7223 */ /* 0x040fe2000000000c */
[----:B------:R-:W-:Y:S01]  /*7bd0*/  FFMA R13, R73, R86, R13 ;  /* 0x00000056490d7223 */ /* 0x000fe2000000000d */
[----:B------:R-:W-:Y:S02]  /*7be0*/  HADD2.F32 R88, -RZ, R88.H1_H1 ;  /* 0x30000058ff587230 */ /* 0x000fe40000004100 */
[C---:B------:R-:W-:Y:S01]  /*7bf0*/  FMUL R14, R70.reuse, R18 ;  /* 0x00000012460e7220 */ /* 0x040fe20000400000 */
[----:B------:R-:W-:Y:S01]  /*7c00*/  F2FP.F16.E4M3.UNPACK_B R126, R153 ;  /* 0x00000099ff7e723e */ /* 0x000fe200020006ff */
[C---:B------:R-:W-:Y:S01]  /*7c10*/  FMUL R19, R70.reuse, R19 ;  /* 0x0000001346137220 */ /* 0x040fe20000400000 */
[----:B------:R-:W-:Y:S01]  /*7c20*/  HADD2.F32 R91, -RZ, R92.H0_H0 ;  /* 0x2000005cff5b7230 */ /* 0x000fe20000004100 */
[----:B------:R-:W-:Y:S01]  /*7c30*/  F2FP.SATFINITE.E4M3.F32.PACK_AB_MERGE_C R186, R15, R10, RZ ;  /* 0x0000000a0fba723e */ /* 0x000fe200048070ff */
[C---:B------:R-:W-:Y:S01]  /*7c40*/  FFMA R14, R73.reuse, R87, R14 ;  /* 0x00000057490e7223 */ /* 0x040fe2000000000e */
[C---:B------:R-:W-:Y:S01]  /*7c50*/  FFMA R19, R73.reuse, R88, R19 ;  /* 0x0000005849137223 */ /* 0x040fe20000000013 */
[C---:B------:R-:W-:Y:S01]  /*7c60*/  FFMA R16, R73.reuse, R89, R16 ;  /* 0x0000005949107223 */ /* 0x040fe20000000010 */
[----:B------:R-:W-:Y:S01]  /*7c70*/  F2FP.F16.E4M3.UNPACK_B R128, R153.H1 ;  /* 0x00000099ff80723e */ /* 0x000fe200030006ff */
[----:B------:R-:W-:Y:S01]  /*7c80*/  FFMA R17, R73, R90, R17 ;  /* 0x0000005a49117223 */ /* 0x000fe20000000011 */
[----:B------:R-:W-:Y:S01]  /*7c90*/  F2FP.SATFINITE.E4M3.F32.PACK_AB_MERGE_C R186, R9, R8, R186 ;  /* 0x0000000809ba723e */ /* 0x000fe200048070ba */
[--C-:B------:R-:W-:Y:S01]  /*7ca0*/  HADD2.F32 R125, -RZ, R126.reuse.H0_H0 ;  /* 0x2000007eff7d7230 */ /* 0x100fe20000004100 */
[----:B------:R-:W-:Y:S01]  /*7cb0*/  F2FP.SATFINITE.E4M3.F32.PACK_AB_MERGE_C R187, R19, R14, RZ ;  /* 0x0000000e13bb723e */ /* 0x000fe200048070ff */
[----:B------:R-:W-:Y:S02]  /*7cc0*/  HADD2.F32 R126, -RZ, R126.H1_H1 ;  /* 0x3000007eff7e7230 */ /* 0x000fe40000004100 */
[C---:B------:R-:W-:Y:S01]  /*7cd0*/  FMUL R18, R70.reuse, R22 ;  /* 0x0000001646127220 */ /* 0x040fe20000400000 */
[----:B------:R-:W-:Y:S01]  /*7ce0*/  HADD2.F32 R92, -RZ, R92.H1_H1 ;  /* 0x3000005cff5c7230 */ /* 0x000fe20000004100 */
[----:B------:R-:W-:Y:S01]  /*7cf0*/  F2FP.SATFINITE.E4M3.F32.PACK_AB_MERGE_C R187, R13, R12, R187 ;  /* 0x0000000c0dbb723e */ /* 0x000fe200048070bb */
[C---:B------:R-:W-:Y:S01]  /*7d00*/  FMUL R23, R70.reuse, R23 ;  /* 0x0000001746177220 */ /* 0x040fe20000400000 */
[--C-:B------:R-:W-:Y:S02]  /*7d10*/  HADD2.F32 R95, -RZ, R96.reuse.H0_H0 ;  /* 0x20000060ff5f7230 */ /* 0x100fe40000004100 */
[C---:B------:R-:W-:Y:S01]  /*7d20*/  FFMA R18, R73.reuse, R91, R18 ;  /* 0x0000005b49127223 */ /* 0x040fe20000000012 */
[----:B------:R-:W-:Y:S01]  /*7d30*/  HADD2.F32 R96, -RZ, R96.H1_H1 ;  /* 0x30000060ff607230 */ /* 0x000fe20000004100 */
[----:B------:R1:W-:Y:S01]  /*7d40*/  STS.128 [R137+UR44+0x8400], R184 ;  /* 0x008400b889007988 */ /* 0x0003e20008000c2c */
[C---:B------:R-:W-:Y:S01]  /*7d50*/  FFMA R23, R73.reuse, R92, R23 ;  /* 0x0000005c49177223 */ /* 0x040fe20000000017 */
[C---:B------:R-:W-:Y:S01]  /*7d60*/  FFMA R20, R73.reuse, R93, R20 ;  /* 0x0000005d49147223 */ /* 0x040fe20000000014 */
[----:B------:R-:W-:Y:S01]  /*7d70*/  FFMA R21, R73, R94, R21 ;  /* 0x0000005e49157223 */ /* 0x000fe20000000015 */
        /* <DEDUP_REMOVED lines=20> */
[----:B------:R-:W-:Y:S02]  /*7ec0*/  HADD2.F32 R104, -RZ, R104.H1_H1 ;  /* 0x30000068ff687230 */ /* 0x000fe40000004100 */
        /* <DEDUP_REMOVED lines=24> */
[----:B------:R1:W-:Y:S01]  /*8050*/  STS.128 [R178+0x8010], R192 ;  /* 0x008010c0b2007388 */ /* 0x0003e20000000c00 */
[C---:B------:R-:W-:Y:S01]  /*8060*/  FFMA R39, R73.reuse, R108, R39 ;  /* 0x0000006c49277223 */ /* 0x040fe20000000027 */
[C---:B------:R-:W-:Y:S01]  /*8070*/  FFMA R36, R73.reuse, R109, R36 ;  /* 0x0000006d49247223 */ /* 0x040fe20000000024 */
[----:B------:R-:W-:Y:S01]  /*8080*/  FFMA R37, R73, R110, R37 ;  /* 0x0000006e49257223 */ /* 0x000fe20000000025 */
[----:B------:R-:W-:Y:S01]  /*8090*/  FMUL R38, R70, R42 ;  /* 0x0000002a46267220 */ /* 0x000fe20000400000 */
[----:B------:R-:W-:Y:S01]  /*80a0*/  ISETP.NE.AND P0, PT, R176, RZ, PT ;  /* 0x000000ffb000720c */ /* 0x000fe20003f05270 */
[C---:B------:R-:W-:Y:S01]  /*80b0*/  FMUL R43, R70.reuse, R43 ;  /* 0x0000002b462b7220 */ /* 0x040fe20000400000 */
[--C-:B------:R-:W-:Y:S01]  /*80c0*/  HADD2.F32 R115, -RZ, R116.reuse.H0_H0 ;  /* 0x20000074ff737230 */ /* 0x100fe20000004100 */
[----:B------:R-:W-:Y:S01]  /*80d0*/  F2FP.SATFINITE.E4M3.F32.PACK_AB_MERGE_C R196, R39, R34, RZ ;  /* 0x0000002227c4723e */ /* 0x000fe200048070ff */
[C---:B------:R-:W-:Y:S01]  /*80e0*/  FFMA R38, R73.reuse, R111, R38 ;  /* 0x0000006f49267223 */ /* 0x040fe20000000026 */
[C---:B------:R-:W-:Y:S01]  /*80f0*/  FFMA R43, R73.reuse, R112, R43 ;  /* 0x00000070492b7223 */ /* 0x040fe2000000002b */
[----:B------:R-:W-:Y:S01]  /*8100*/  FFMA R40, R73, R113, R40 ;  /* 0x0000007149287223 */ /* 0x000fe20000000028 */
[----:B------:R-:W-:Y:S01]  /*8110*/  F2FP.SATFINITE.E4M3.F32.PACK_AB_MERGE_C R196, R33, R32, R196 ;  /* 0x0000002021c4723e */ /* 0x000fe200048070c4 */
[----:B------:R-:W-:Y:S01]  /*8120*/  FFMA R41, R73, R114, R41 ;  /* 0x0000007249297223 */ /* 0x000fe20000000029 */
[----:B------:R-:W-:Y:S01]  /*8130*/  HADD2.F32 R116, -RZ, R116.H1_H1 ;  /* 0x30000074ff747230 */ /* 0x000fe20000004100 */
[----:B------:R-:W-:Y:S01]  /*8140*/  F2FP.SATFINITE.E4M3.F32.PACK_AB_MERGE_C R197, R43, R38, RZ ;  /* 0x000000262bc5723e */ /* 0x000fe200048070ff */
[C---:B------:R-:W-:Y:S01]  /*8150*/  FMUL R42, R70.reuse, R46 ;  /* 0x0000002e462a7220 */ /* 0x040fe20000400000 */
[C---:B------:R-:W-:Y:S01]  /*8160*/  FMUL R47, R70.reuse, R47 ;  /* 0x0000002f462f7220 */ /* 0x040fe20000400000 */
[--C-:B------:R-:W-:Y:S01]  /*8170*/  HADD2.F32 R119, -RZ, R120.reuse.H0_H0 ;  /* 0x20000078ff777230 */ /* 0x100fe20000004100 */
[----:B------:R-:W-:Y:S01]  /*8180*/  F2FP.SATFINITE.E4M3.F32.PACK_AB_MERGE_C R197, R37, R36, R197 ;  /* 0x0000002425c5723e */ /* 0x000fe200048070c5 */
[C---:B------:R-:W-:Y:S01]  /*8190*/  FFMA R42, R73.reuse, R115, R42 ;  /* 0x00000073492a7223 */ /* 0x040fe2000000002a */
[C---:B------:R-:W-:Y:S01]  /*81a0*/  FFMA R47, R73.reuse, R116, R47 ;  /* 0x00000074492f7223 */ /* 0x040fe2000000002f */
[----:B------:R-:W-:Y:S01]  /*81b0*/  FFMA R44, R73, R117, R44 ;  /* 0x00000075492c7223 */ /* 0x000fe2000000002c */
[----:B------:R-:W-:Y:S01]  /*81c0*/  ISETP.NE.AND P6, PT, R189, RZ, PT ;  /* 0x000000ffbd00720c */ /* 0x000fe20003fc5270 */
[----:B------:R-:W-:Y:S01]  /*81d0*/  FFMA R45, R73, R118, R45 ;  /* 0x00000076492d7223 */ /* 0x000fe2000000002d */
[----:B------:R-:W-:Y:S01]  /*81e0*/  HADD2.F32 R120, -RZ, R120.H1_H1 ;  /* 0x30000078ff787230 */ /* 0x000fe20000004100 */
[----:B------:R-:W-:Y:S01]  /*81f0*/  F2FP.SATFINITE.E4M3.F32.PACK_AB_MERGE_C R198, R47, R42, RZ ;  /* 0x0000002a2fc6723e */ /* 0x000fe200048070ff */
[C---:B------:R-:W-:Y:S01]  /*8200*/  FMUL R46, R70.reuse, R50 ;  /* 0x00000032462e7220 */ /* 0x040fe20000400000 */
[C---:B------:R-:W-:Y:S01]  /*8210*/  FMUL R51, R70.reuse, R51 ;  /* 0x0000003346337220 */ /* 0x040fe20000400000 */
[--C-:B------:R-:W-:Y:S02]  /*8220*/  HADD2.F32 R123, -RZ, R124.reuse.H0_H0 ;  /* 0x2000007cff7b7230 */ /* 0x100fe40000004100 */
[C---:B------:R-:W-:Y:S01]  /*8230*/  FMUL R50, R70.reuse, R54 ;  /* 0x0000003646327220 */ /* 0x040fe20000400000 */
[C---:B------:R-:W-:Y:S01]  /*8240*/  FFMA R46, R73.reuse, R119, R46 ;  /* 0x00000077492e7223 */ /* 0x040fe2000000002e */
[----:B------:R-:W-:Y:S02]  /*8250*/  HADD2.F32 R124, -RZ, R124.H1_H1 ;  /* 0x3000007cff7c7230 */ /* 0x000fe40000004100 */
[C---:B------:R-:W-:Y:S01]  /*8260*/  FFMA R51, R73.reuse, R120, R51 ;  /* 0x0000007849337223 */ /* 0x040fe20000000033 */
[C---:B------:R-:W-:Y:S01]  /*8270*/  FMUL R55, R70.reuse, R55 ;  /* 0x0000003746377220 */ /* 0x040fe20000400000 */
[C---:B------:R-:W-:Y:S01]  /*8280*/  FFMA R48, R73.reuse, R121, R48 ;  /* 0x0000007949307223 */ /* 0x040fe20000000030 */
[C---:B------:R-:W-:Y:S01]  /*8290*/  FFMA R49, R73.reuse, R122, R49 ;  /* 0x0000007a49317223 */ /* 0x040fe20000000031 */
[--C-:B------:R-:W-:Y:S02]  /*82a0*/  HADD2.F32 R127, -RZ, R128.reuse.H0_H0 ;  /* 0x20000080ff7f7230 */ /* 0x100fe40000004100 */
[C---:B------:R-:W-:Y:S01]  /*82b0*/  FFMA R50, R73.reuse, R123, R50 ;  /* 0x0000007b49327223 */ /* 0x040fe20000000032 */
[----:B------:R-:W-:Y:S02]  /*82c0*/  HADD2.F32 R128, -RZ, R128.H1_H1 ;  /* 0x30000080ff807230 */ /* 0x000fe40000004100 */
[C---:B------:R-:W-:Y:S01]  /*82d0*/  FMUL R54, R70.reuse, R58 ;  /* 0x0000003a46367220 */ /* 0x040fe20000400000 */
        /* <DEDUP_REMOVED lines=16> */
[----:B------:R-:W-:Y:S01]  /*83e0*/  FFMA R63, R73, R132, R63 ;  /* 0x00000084493f7223 */ /* 0x000fe2000000003f */
[----:B------:R-:W-:Y:S01]  /*83f0*/  FMUL R67, R70, R67 ;  /* 0x0000004346437220 */ /* 0x000fe20000400000 */
[----:B------:R-:W-:Y:S01]  /*8400*/  F2FP.SATFINITE.E4M3.F32.PACK_AB_MERGE_C R199, R51, R46, RZ ;  /* 0x0000002e33c7723e */ /* 0x000fe200048070ff */
[C---:B------:R-:W-:Y:S01]  /*8410*/  FFMA R60, R73.reuse, R133, R60 ;  /* 0x00000085493c7223 */ /* 0x040fe2000000003c */
[C---:B------:R-:W-:Y:S01]  /*8420*/  FFMA R61, R73.reuse, R134, R61 ;  /* 0x00000086493d7223 */ /* 0x040fe2000000003d */
[C---:B------:R-:W-:Y:S01]  /*8430*/  FFMA R62, R73.reuse, R135, R62 ;  /* 0x00000087493e7223 */ /* 0x040fe2000000003e */
[----:B------:R-:W-:Y:S01]  /*8440*/  FFMA R67, R73, R136, R67 ;  /* 0x0000008849437223 */ /* 0x000fe20000000043 */
[----:B------:R-:W-:Y:S02]  /*8450*/  F2FP.SATFINITE.E4M3.F32.PACK_AB_MERGE_C R198, R41, R40, R198 ;  /* 0x0000002829c6723e */ /* 0x000fe400048070c6 */
[----:B------:R-:W-:Y:S02]  /*8460*/  F2FP.SATFINITE.E4M3.F32.PACK_AB_MERGE_C R199, R45, R44, R199 ;  /* 0x0000002c2dc7723e */ /* 0x000fe400048070c7 */
[----:B------:R-:W-:Y:S02]  /*8470*/  F2FP.SATFINITE.E4M3.F32.PACK_AB_MERGE_C R200, R55, R50, RZ ;  /* 0x0000003237c8723e */ /* 0x000fe400048070ff */
[----:B------:R-:W-:Y:S01]  /*8480*/  F2FP.SATFINITE.E4M3.F32.PACK_AB_MERGE_C R201, R59, R54, RZ ;  /* 0x000000363bc9723e */ /* 0x000fe200048070ff */
[----:B------:R1:W-:Y:S01]  /*8490*/  STS.128 [R180+0x8020], R196 ;  /* 0x008020c4b4007388 */ /* 0x0003e20000000c00 */
[----:B------:R-:W-:Y:S02]  /*84a0*/  F2FP.SATFINITE.E4M3.F32.PACK_AB_MERGE_C R202, R63, R58, RZ ;  /* 0x0000003a3fca723e */ /* 0x000fe400048070ff */
[----:B------:R-:W-:Y:S02]  /*84b0*/  F2FP.SATFINITE.E4M3.F32.PACK_AB_MERGE_C R203, R67, R62, RZ ;  /* 0x0000003e43cb723e */ /* 0x000fe400048070ff */
[----:B------:R-:W-:Y:S02]  /*84c0*/  F2FP.SATFINITE.E4M3.F32.PACK_AB_MERGE_C R200, R49, R48, R200 ;  /* 0x0000003031c8723e */ /* 0x000fe400048070c8 */
[----:B------:R-:W-:Y:S02]  /*84d0*/  F2FP.SATFINITE.E4M3.F32.PACK_AB_MERGE_C R201, R53, R52, R201 ;  /* 0x0000003435c9723e */ /* 0x000fe400048070c9 */
[----:B------:R-:W-:Y:S02]  /*84e0*/  F2FP.SATFINITE.E4M3.F32.PACK_AB_MERGE_C R202, R57, R56, R202 ;  /* 0x0000003839ca723e */ /* 0x000fe400048070ca */
[----:B------:R-:W-:Y:S02]  /*84f0*/  F2FP.SATFINITE.E4M3.F32.PACK_AB_MERGE_C R203, R61, R60, R203 ;  /* 0x0000003c3dcb723e */ /* 0x000fe400048070cb */
[----:B------:R-:W-:Y:S02]  /*8500*/  LEA R191, R168, UR44, 0x3 ;  /* 0x0000002ca8bf7c11 */ /* 0x000fe4000f8e18ff */
[----:B------:R-:W-:Y:S01]  /*8510*/  @P6 SHF.L.U32 R204, R167, 0x1f, RZ ;  /* 0x0000001fa7cc6819 */ /* 0x000fe200000006ff */
[----:B------:R1:W-:Y:S01]  /*8520*/  STS.128 [R179+0x8010], R200 ;  /* 0x008010c8b3007388 */ /* 0x0003e20000000c00 */
[----:B------:R-:W-:Y:S01]  /*8530*/  @!PT LDS RZ, [RZ] ;  /* 0x00000000fffff984 */ /* 0x000fe20000000800 */
[----:B------:R-:W-:Y:S01]  /*8540*/  @!PT LDS RZ, [RZ] ;  /* 0x00000000fffff984 */ /* 0x000fe20000000800 */
[----:B------:R-:W-:Y:S01]  /*8550*/  @!PT LDS RZ, [RZ] ;  /* 0x00000000fffff984 */ /* 0x000fe20000000800 */
[----:B------:R-:W-:Y:S01]  /*8560*/  @!PT LDS RZ, [RZ] ;  /* 0x00000000fffff984 */ /* 0x000fe20000000800 */
[----:B------:R2:W-:Y:S07]  /*8570*/  MEMBAR.ALL.CTA ;  /* 0x0000000000007992 */ /* 0x0005ee0000008000 */
[----:B--2---:R-:W2:Y:S02]  /*8580*/  FENCE.VIEW.ASYNC.S ;  /* 0x00000000000073c6 */ /* 0x004ea40000000000 */
[----:B--2---:R-:W-:Y:S06]  /*8590*/  BAR.SYNC.DEFER_BLOCKING 0x1, 0x80 ;  /* 0x0042000000007b1d */ /* 0x004fec0000010000 */
[----:B------:R-:W-:Y:S05]  /*85a0*/  @P0 BRA `(.L_x_135) ;  /* 0x0000000000280947 */ /* 0x000fea0003800000 */
[----:B------:R-:W-:Y:S01]  /*85b0*/  UIADD3 UR4, UPT, UPT, UR44, 0x8400, URZ ;  /* 0x000084002c047890 */ /* 0x000fe2000fffe0ff */
[----:B------:R-:W-:Y:S05]  /*85c0*/  UMOV UR51, UR36 ;  /* 0x0000002400337c82 */ /* 0x000fea0008000000 */
[----:B------:R-:W-:Y:S01]  /*85d0*/  MOV R175, UR4 ;  /* 0x0000000400af7c02 */ /* 0x000fe20008000f00 */
[----:B------:R-:W-:Y:S03]  /*85e0*/  UIADD3 UR4, UP0, UPT, UR62, 0x680, URZ ;  /* 0x000006803e047890 */ /* 0x000fe6000ff1e0ff */
[----:B------:R-:W-:Y:S01]  /*85f0*/  R2UR UR48, R175 ;  /* 0x00000000af3072ca */ /* 0x000fe200000e0000 */
[----:B------:R-:W-:Y:S11]  /*8600*/  UIADD3.X UR5, UPT, UPT, URZ, UR63, URZ, UP0, !UPT ;  /* 0x0000003fff057290 */ /* 0x000ff600087fe4ff */
[----:B------:R-:W-:Y:S01]  /*8610*/  @!UPT UIADD3 URZ, UPT, UPT, URZ, URZ, URZ ;  /* 0x000000fffffff290 */ /* 0x000fe2000fffe0ff */
[----:B------:R2:W-:Y:S01]  /*8620*/  UTMASTG.3D [UR48], [UR4] ;  /* 0x00000030040073b5 */ /* 0x0005e20008010000 */
[----:B------:R0:W-:Y:S01]  /*8630*/  UTMACMDFLUSH ;  /* 0x00000000000079b7 */ /* 0x0001e20000000000 */
[----:B--2---:R-:W-:Y:S04]  /*8640*/  DEPBAR.LE SB0, 0x1 ;  /* 0x000080400000791a */ /* 0x004fe80000000000 */
.L_x_135:
[----:B------:R-:W-:Y:S05]  /*8650*/  BSYNC.RECONVERGENT B0 ;  /* 0x0000000000007941 */ /* 0x000fea0003800200 */
.L_x_134:
[----:B------:R-:W-:Y:S06]  /*8660*/  BAR.SYNC.DEFER_BLOCKING 0x1, 0x80 ;  /* 0x0042000000007b1d */ /* 0x000fec0000010000 */
[----:B------:R-:W2:Y:S01]  /*8670*/  @P6 SYNCS.PHASECHK.TRANS64.TRYWAIT P0, [R191+URZ+0x160], R204 ;  /* 0x000160ccbf0065a7 */ /* 0x000ea200080011ff */
[----:B------:R-:W-:Y:S01]  /*8680*/  BSSY B1, `(.L_x_136) ;  /* 0x0000023000017945 */ /* 0x000fe20003800000 */
[----:B--2---:R-:W-:Y:S03]  /*8690*/  @P6 SEL R181, RZ, 0x1, !P0 ;  /* 0x00000001ffb56807 */ /* 0x004fe60004000000 */
[----:B------:R-:W-:Y:S05]  /*86a0*/  @!P6 BRA `(.L_x_137) ;  /* 0x000000000080e947 */ /* 0x000fea0003800000 */
[----:B------:R-:W-:Y:S01]  /*86b0*/  ISETP.NE.AND P1, PT, R182, RZ, PT ;  /* 0x000000ffb600720c */ /* 0x000fe20003f25270 */
[----:B------:R-:W-:Y:S01]  /*86c0*/  BSSY B0, `(.L_x_138) ;  /* 0x000000a000007945 */ /* 0x000fe20003800000 */
[----:B------:R-:W-:Y:S11]  /*86d0*/  ISETP.NE.AND P0, PT, R181, RZ, PT ;  /* 0x000000ffb500720c */ /* 0x000ff60003f05270 */
[----:B------:R-:W-:Y:S04]  /*86e0*/  @P1 IMAD R3, R168, 0x2000, R173 ;  /* 0x00002000a8031824 */ /* 0x000fe800078e02ad */
[C---:B------:R-:W-:Y:S01]  /*86f0*/  @P1 IMAD.IADD R6, R3.reuse, 0x1, R188 ;  /* 0x0000000103061824 */ /* 0x040fe200078e02bc */
[----:B------:R-:W-:Y:S03]  /*8700*/  @P1 IADD3 R4, PT, PT, R3, R190, RZ ;  /* 0x000000be03041210 */ /* 0x000fe60007ffe0ff */
[----:B------:R-:W-:Y:S01]  /*8710*/  @P1 IMAD.IADD R2, R183, 0x1, R6 ;  /* 0x00000001b7021824 */ /* 0x000fe200078e0206 */
[----:B------:R-:W-:Y:S06]  /*8720*/  @P0 BRA `(.L_x_139) ;  /* 0x00000000000c0947 */ /* 0x000fec0003800000 */
[----:B------:R-:W-:Y:S04]  /*8730*/  SHF.L.U32 R0, R167, 0x1f, RZ ;  /* 0x0000001fa7007819 */ /* 0x000fe800000006ff */
[----:B------:R-:W2:Y:S02]  /*8740*/  SYNCS.PHASECHK.TRANS64.TRYWAIT P0, [R191+URZ+0x160], R0 ;  /* 0x00016000bf0075a7 */ /* 0x000ea400080011ff */
[----:B--2---:R-:W-:Y:S05]  /*8750*/  @!P0 BRA `(.L_x_140) ;  /* 0x0000005000d48947 */ /* 0x004fea0003800000 */
.L_x_139:
[----:B------:R-:W-:Y:S05]  /*8760*/  BSYNC B0 ;  /* 0x0000000000007941 */ /* 0x000fea0003800000 */
.L_x_138:
[----:B------:R-:W-:Y:S01]  /*8770*/  ISETP.NE.AND P0, PT, R182, RZ, PT ;  /* 0x000000ffb600720c */ /* 0x000fe20003f05270 */
[----:B--2---:R-:W-:Y:S02]  /*8780*/  VIADD R191, R191, 0x180 ;  /* 0x00000180bfbf7836 */ /* 0x004fe40000000000 */
[----:B------:R-:W-:Y:S02]  /*8790*/  IMAD.U32 R0, RZ, RZ, UR45 ;  /* 0x0000002dff007e24 */ /* 0x000fe4000f8e00ff */
[----:B------:R-:W-:Y:S03]  /*87a0*/  VIADD R168, R168, 0x1 ;  /* 0x00000001a8a87836 */ /* 0x000fe60000000000 */
[----:B------:R-:W-:Y:S05]  /*87b0*/  PRMT R0, R0, 0x654, R191 ;  /* 0x0000065400007816 */ /* 0x000fea00000000bf */
[----:B------:R2:W3:Y:S04]  /*87c0*/  @P0 LDS.128 R140, [R3] ;  /* 0x00000000038c0984 */ /* 0x0004e80000000c00 */
[----:B------:R2:W4:Y:S04]  /*87d0*/  @P0 LDS.128 R148, [R4+0x20] ;  /* 0x0000200004940984 */ /* 0x0005280000000c00 */
        /* <DEDUP_REMOVED lines=12> */
[----:B--234-:R-:W-:Y:S02]  /*88a0*/  LOP3.LUT R167, R167, R0, RZ, 0x3c, !PT ;  /* 0x00000000a7a77212 */ /* 0x01cfe400078e3cff */
.L_x_137:
[----:B------:R-:W-:Y:S05]  /*88b0*/  BSYNC B1 ;  /* 0x0000000000017941 */ /* 0x000fea0003800000 */
.L_x_136:
[----:B------:R-:W-:Y:S01]  /*88c0*/  VIADD R0, R71, 0x40 ;  /* 0x0000004047007836 */ /* 0x000fe20000000000 */
[----:B------:R-:W-:Y:S04]  /*88d0*/  BSSY.RECONVERGENT B6, `(.L_x_141) ;  /* 0x0000015000067945 */ /* 0x000fe80003800200 */
[----:B------:R-:W-:Y:S04]  /*88e0*/  SHF.R.U32.HI R0, RZ, 0x15, R0 ;  /* 0x00000015ff007819 */ /* 0x000fe80000011600 */
[----:B------:R-:W-:Y:S11]  /*88f0*/  LOP3.LUT P0, RZ, R0, 0x3, R159, 0x48, !PT ;  /* 0x0000000300ff7812 */ /* 0x000ff6000780489f */
[----:B------:R-:W-:Y:S02]  /*8900*/  @!UPT UIADD3 URZ, UPT, UPT, URZ, URZ, URZ ;  /* 0x000000fffffff290 */ /* 0x000fe4000fffe0ff */
        /* <DEDUP_REMOVED lines=8> */
[----:B------:R-:W5:Y:S01]  /*8990*/  LDCU.64 UR4, c[0x4][0x18] ;  /* 0x01000300ff0477ac */ /* 0x000f620008000a00 */
[----:B--2---:R-:W-:Y:S01]  /*89a0*/  MOV R5, UR9 ;  /* 0x0000000900057c02 */ /* 0x004fe20008000f00 */
[----:B------:R-:W-:Y:S01]  /*89b0*/  IMAD.U32 R4, RZ, RZ, UR8 ;  /* 0x00000008ff047e24 */ /* 0x000fe2000f8e00ff */
[----:B---3--:R-:W-:Y:S01]  /*89c0*/  MOV R7, UR7 ;  /* 0x0000000700077c02 */ /* 0x008fe20008000f00 */
[----:B------:R-:W-:Y:S01]  /*89d0*/  IMAD.U32 R6, RZ, RZ, UR6 ;  /* 0x00000006ff067e24 */ /* 0x000fe2000f8e00ff */
[----:B-----5:R-:W-:Y:S01]  /*89e0*/  MOV R11, UR5 ;  /* 0x00000005000b7c02 */ /* 0x020fe20008000f00 */
[----:B------:R-:W-:Y:S02]  /*89f0*/  IMAD.U32 R10, RZ, RZ, UR4 ;  /* 0x00000004ff0a7e24 */ /* 0x000fe4000f8e00ff */
[----:B------:R-:W-:Y:S07]  /*8a00*/  LEPC R20, `(.L_x_142) ;  /* 0x000000001014794e */ /* 0x000fee0000000000 */
[----:B-1--4-:R-:W-:Y:S05]  /*8a10*/  CALL.ABS.NOINC R2 ;  /* 0x0000000002007343 */ /* 0x012fea0003c00000 */
.L_x_142:
[----:B------:R-:W-:Y:S05]  /*8a20*/  BSYNC.RECONVERGENT B6 ;  /* 0x0000000000067941 */ /* 0x000fea0003800200 */
.L_x_141:
[----:B------:R-:W-:Y:S01]  /*8a30*/  F2FP.F16.E4M3.UNPACK_B R4, R141 ;  /* 0x0000008dff04723e */ /* 0x000fe200020006ff */
[----:B------:R-:W-:Y:S05]  /*8a40*/  WARPSYNC.ALL ;  /* 0x0000000000007948 */ /* 0x000fea0003800000 */
[----:B------:R-:W-:Y:S01]  /*8a50*/  R2UR UR4, R71 ;  /* 0x00000000470472ca */ /* 0x000fe200000e0000 */
[--C-:B------:R-:W-:Y:S01]  /*8a60*/  HADD2.F32 R78, -RZ, R4.reuse.H0_H0 ;  /* 0x20000004ff4e7230 */ /* 0x100fe20000004100 */
[-C--:B------:R-:W-:Y:S01]  /*8a70*/  F2FP.F16.E4M3.UNPACK_B R0, R140.reuse ;  /* 0x0000008cff00723e */ /* 0x080fe200020006ff */
[----:B------:R-:W-:Y:S01]  /*8a80*/  HADD2.F32 R75, -RZ, R4.H1_H1 ;  /* 0x30000004ff4b7230 */ /* 0x000fe20000004100 */
[----:B------:R-:W-:Y:S01]  /*8a90*/  F2FP.F16.E4M3.UNPACK_B R4, R143 ;  /* 0x0000008fff04723e */ /* 0x000fe200020006ff */
[----:B------:R-:W-:Y:S01]  /*8aa0*/  BSSY.RECONVERGENT B0, `(.L_x_143) ;  /* 0x0000116000007945 */ /* 0x000fe20003800200 */
[----:B------:R-:W-:Y:S01]  /*8ab0*/  F2FP.F16.E4M3.UNPACK_B R3, R140.H1 ;  /* 0x0000008cff03723e */ /* 0x000fe200030006ff */
[--C-:B------:R-:W-:Y:S01]  /*8ac0*/  HADD2.F32 R2, -RZ, R0.reuse.H0_H0 ;  /* 0x20000000ff027230 */ /* 0x100fe20000004100 */
[----:B-1----:R-:W-:Y:S01]  /*8ad0*/  F2FP.F16.E4M3.UNPACK_B R127, R154 ;  /* 0x0000009aff7f723e */ /* 0x002fe200020006ff */
[----:B------:R-:W-:Y:S01]  /*8ae0*/  HADD2.F32 R72, -RZ, R0.H1_H1 ;  /* 0x30000000ff487230 */ /* 0x000fe20000004100 */
[----:B------:R-:W-:Y:S01]  /*8af0*/  F2FP.F16.E4M3.UNPACK_B R0, R141.H1 ;  /* 0x0000008dff00723e */ /* 0x000fe200030006ff */
[--C-:B------:R-:W-:Y:S01]  /*8b00*/  HADD2.F32 R74, -RZ, R3.reuse.H0_H0 ;  /* 0x20000003ff4a7230 */ /* 0x100fe20000004100 */
[----:B------:R-:W-:Y:S01]  /*8b10*/  F2FP.F16.E4M3.UNPACK_B R117, R151.H1 ;  /* 0x00000097ff75723e */ /* 0x000fe200030006ff */
[----:B------:R-:W-:Y:S01]  /*8b20*/  HADD2.F32 R76, -RZ, R3.H1_H1 ;  /* 0x30000003ff4c7230 */ /* 0x000fe20000004100 */
[-C--:B------:R-:W-:Y:S01]  /*8b30*/  F2FP.F16.E4M3.UNPACK_B R3, R142.reuse ;  /* 0x0000008eff03723e */ /* 0x080fe200020006ff */
[--C-:B------:R-:W-:Y:S01]  /*8b40*/  HADD2.F32 R80, -RZ, R0.reuse.H0_H0 ;  /* 0x20000000ff507230 */ /* 0x100fe20000004100 */
[----:B------:R-:W-:Y:S01]  /*8b50*/  ISETP.NE.AND P0, PT, R176, RZ, PT ;  /* 0x000000ffb000720c */ /* 0x000fe20003f05270 */
[----:B------:R-:W-:Y:S01]  /*8b60*/  HADD2.F32 R77, -RZ, R0.H1_H1 ;  /* 0x30000000ff4d7230 */ /* 0x000fe20000004100 */
[----:B------:R-:W-:Y:S01]  /*8b70*/  F2FP.F16.E4M3.UNPACK_B R0, R142.H1 ;  /* 0x0000008eff00723e */ /* 0x000fe200030006ff */
[--C-:B------:R-:W-:Y:S01]  /*8b80*/  HADD2.F32 R82, -RZ, R3.reuse.H0_H0 ;  /* 0x20000003ff527230 */ /* 0x100fe20000004100 */
[----:B------:R-:W-:Y:S01]  /*8b90*/  ISETP.NE.AND P6, PT, R189, RZ, PT ;  /* 0x000000ffbd00720c */ /* 0x000fe20003fc5270 */
[----:B------:R-:W-:Y:S01]  /*8ba0*/  HADD2.F32 R79, -RZ, R3.H1_H1 ;  /* 0x30000003ff4f7230 */ /* 0x000fe20000004100 */
[----:B------:R-:W-:Y:S01]  /*8bb0*/  F2FP.F16.E4M3.UNPACK_B R3, R143.H1 ;  /* 0x0000008fff03723e */ /* 0x000fe200030006ff */
[--C-:B------:R-:W-:Y:S02]  /*8bc0*/  HADD2.F32 R84, -RZ, R0.reuse.H0_H0 ;  /* 0x20000000ff547230 */ /* 0x100fe40000004100 */
[----:B------:R-:W-:Y:S01]  /*8bd0*/  HADD2.F32 R81, -RZ, R0.H1_H1 ;  /* 0x30000000ff517230 */ /* 0x000fe20000004100 */
[-C--:B------:R-:W-:Y:S01]  /*8be0*/  F2FP.F16.E4M3.UNPACK_B R0, R144.reuse ;  /* 0x00000090ff00723e */ /* 0x080fe200020006ff */
[--C-:B------:R-:W-:Y:S02]  /*8bf0*/  HADD2.F32 R86, -RZ, R4.reuse.H0_H0 ;  /* 0x20000004ff567230 */ /* 0x100fe40000004100 */
[----:B------:R-:W-:Y:S01]  /*8c00*/  HADD2.F32 R83, -RZ, R4.H1_H1 ;  /* 0x30000004ff537230 */ /* 0x000fe20000004100 */
[-C--:B------:R-:W-:Y:S01]  /*8c10*/  F2FP.F16.E4M3.UNPACK_B R4, R145.reuse ;  /* 0x00000091ff04723e */ /* 0x080fe200020006ff */
[--C-:B------:R-:W-:Y:S02]  /*8c20*/  HADD2.F32 R90, -RZ, R0.reuse.H0_H0 ;  /* 0x20000000ff5a7230 */ /* 0x100fe40000004100 */
[----:B------:R-:W-:Y:S01]  /*8c30*/  HADD2.F32 R87, -RZ, R0.H1_H1 ;  /* 0x30000000ff577230 */ /* 0x000fe20000004100 */
[----:B------:R-:W-:Y:S01]  /*8c40*/  F2FP.F16.E4M3.UNPACK_B R0, R145.H1 ;  /* 0x00000091ff00723e */ /* 0x000fe200030006ff */
[--C-:B------:R-:W-:Y:S02]  /*8c50*/  HADD2.F32 R88, -RZ, R3.reuse.H0_H0 ;  /* 0x20000003ff587230 */ /* 0x100fe40000004100 */
[----:B------:R-:W-:Y:S01]  /*8c60*/  HADD2.F32 R85, -RZ, R3.H1_H1 ;  /* 0x30000003ff557230 */ /* 0x000fe20000004100 */
[----:B------:R-:W-:Y:S01]  /*8c70*/  F2FP.F16.E4M3.UNPACK_B R3, R144.H1 ;  /* 0x00000090ff03723e */ /* 0x000fe200030006ff */
[--C-:B------:R-:W-:Y:S02]  /*8c80*/  HADD2.F32 R96, -RZ, R0.reuse.H0_H0 ;  /* 0x20000000ff607230 */ /* 0x100fe40000004100 */
[----:B------:R-:W-:Y:S01]  /*8c90*/  HADD2.F32 R93, -RZ, R0.H1_H1 ;  /* 0x30000000ff5d7230 */ /* 0x000fe20000004100 */
[-C--:B------:R-:W-:Y:S01]  /*8ca0*/  F2FP.F16.E4M3.UNPACK_B R0, R146.reuse.H1 ;  /* 0x00000092ff00723e */ /* 0x080fe200030006ff */
[--C-:B------:R-:W-:Y:S02]  /*8cb0*/  HADD2.F32 R94, -RZ, R4.reuse.H0_H0 ;  /* 0x20000004ff5e7230 */ /* 0x100fe40000004100 */
[----:B------:R-:W-:Y:S01]  /*8cc0*/  HADD2.F32 R91, -RZ, R4.H1_H1 ;  /* 0x30000004ff5b7230 */ /* 0x000fe20000004100 */
[----:B------:R-:W-:Y:S01]  /*8cd0*/  F2FP.F16.E4M3.UNPACK_B R4, R147 ;  /* 0x00000093ff04723e */ /* 0x000fe200020006ff */
[--C-:B------:R-:W-:Y:S02]  /*8ce0*/  HADD2.F32 R92, -RZ, R3.reuse.H0_H0 ;  /* 0x20000003ff5c7230 */ /* 0x100fe40000004100 */
[----:B------:R-:W-:Y:S01]  /*8cf0*/  HADD2.F32 R89, -RZ, R3.H1_H1 ;  /* 0x30000003ff597230 */ /* 0x000fe20000004100 */
[----:B------:R-:W-:Y:S01]  /*8d00*/  F2FP.F16.E4M3.UNPACK_B R3, R146 ;  /* 0x00000092ff03723e */ /* 0x000fe200020006ff */
[--C-:B------:R-:W-:Y:S02]  /*8d10*/  HADD2.F32 R100, -RZ, R0.reuse.H0_H0 ;  /* 0x20000000ff647230 */ /* 0x100fe40000004100 */
[----:B------:R-:W-:Y:S01]  /*8d20*/  HADD2.F32 R97, -RZ, R0.H1_H1 ;  /* 0x30000000ff617230 */ /* 0x000fe20000004100 */
[-C--:B------:R-:W-:Y:S01]  /*8d30*/  F2FP.F16.E4M3.UNPACK_B R0, R148.reuse ;  /* 0x00000094ff00723e */ /* 0x080fe200020006ff */
[--C-:B------:R-:W-:Y:S02]  /*8d40*/  HADD2.F32 R102, -RZ, R4.reuse.H0_H0 ;  /* 0x20000004ff667230 */ /* 0x100fe40000004100 */
[----:B------:R-:W-:Y:S01]  /*8d50*/  HADD2.F32 R99, -RZ, R4.H1_H1 ;  /* 0x30000004ff637230 */ /* 0x000fe20000004100 */
[----:B------:R-:W-:Y:S01]  /*8d60*/  F2FP.F16.E4M3.UNPACK_B R4, R149 ;  /* 0x00000095ff04723e */ /* 0x000fe200020006ff */
[--C-:B------:R-:W-:Y:S02]  /*8d70*/  HADD2.F32 R98, -RZ, R3.reuse.H0_H0 ;  /* 0x20000003ff627230 */ /* 0x100fe40000004100 */
[----:B------:R-:W-:Y:S01]  /*8d80*/  HADD2.F32 R95, -RZ, R3.H1_H1 ;  /* 0x30000003ff5f7230 */ /* 0x000fe20000004100 */
[----:B------:R-:W-:Y:S01]  /*8d90*/  F2FP.F16.E4M3.UNPACK_B R3, R147.H1 ;  /* 0x00000093ff03723e */ /* 0x000fe200030006ff */
[--C-:B------:R-:W-:Y:S02]  /*8da0*/  HADD2.F32 R106, -RZ, R0.reuse.H0_H0 ;  /* 0x20000000ff6a7230 */ /* 0x100fe40000004100 */
[----:B------:R-:W-:Y:S01]  /*8db0*/  HADD2.F32 R103, -RZ, R0.H1_H1 ;  /* 0x30000000ff677230 */ /* 0x000fe20000004100 */
[----:B------:R-:W-:Y:S01]  /*8dc0*/  F2FP.F16.E4M3.UNPACK_B R0, R148.H1 ;  /* 0x00000094ff00723e */ /* 0x000fe200030006ff */
[--C-:B------:R-:W-:Y:S02]  /*8dd0*/  HADD2.F32 R110, -RZ, R4.reuse.H0_H0 ;  /* 0x20000004ff6e7230 */ /* 0x100fe40000004100 */
[----:B------:R-:W-:Y:S02]  /*8de0*/  HADD2.F32 R107, -RZ, R4.H1_H1 ;  /* 0x30000004ff6b7230 */ /* 0x000fe40000004100 */
[--C-:B------:R-:W-:Y:S01]  /*8df0*/  HADD2.F32 R104, -RZ, R3.reuse.H0_H0 ;  /* 0x20000003ff687230 */ /* 0x100fe20000004100 */
[----:B------:R-:W1:Y:S01]  /*8e00*/  LDTM.x64 R4, tmem[UR4+0x40] ;  /* 0x00004004000479ee */ /* 0x000e620008340000 */
[----:B------:R-:W-:Y:S01]  /*8e10*/  HADD2.F32 R101, -RZ, R3.H1_H1 ;  /* 0x30000003ff657230 */ /* 0x000fe20000004100 */
[----:B------:R-:W-:Y:S01]  /*8e20*/  F2FP.F16.E4M3.UNPACK_B R3, R149.H1 ;  /* 0x00000095ff03723e */ /* 0x000fe200030006ff */
        /* <DEDUP_REMOVED lines=14> */
[----:B------:R-:W-:Y:S01]  /*8f10*/  F2FP.F16.E4M3.UNPACK_B R0, R152.H1 ;  /* 0x00000098ff00723e */ /* 0x000fe200030006ff */
[--C-:B------:R-:W-:Y:S02]  /*8f20*/  HADD2.F32 R122, -RZ, R3.reuse.H0_H0 ;  /* 0x20000003ff7a7230 */ /* 0x100fe40000004100 */
[C---:B-1----:R-:W-:Y:S01]  /*8f30*/  FMUL R7, R70.reuse, R7 ;  /* 0x0000000746077220 */ /* 0x042fe20000400000 */
        /* <DEDUP_REMOVED lines=10> */
[C---:B------:R-:W-:Y:S01]  /*8fe0*/  FMUL R0, R70.reuse, R4 ;  /* 0x0000000446007220 */ /* 0x040fe20000400000 */
[--C-:B------:R-:W-:Y:S01]  /*8ff0*/  HADD2.F32 R130, -RZ, R127.reuse.H0_H0 ;  /* 0x2000007fff827230 */ /* 0x100fe20000004100 */
[----:B------:R-:W-:Y:S01]  /*9000*/  F2FP.F16.E4M3.UNPACK_B R4, R155 ;  /* 0x0000009bff04723e */ /* 0x000fe200020006ff */
[----:B------:R-:W-:Y:S02]  /*9010*/  HADD2.F32 R127, -RZ, R127.H1_H1 ;  /* 0x3000007fff7f7230 */ /* 0x000fe40000004100 */
[C---:B------:R-:W-:Y:S01]  /*9020*/  FFMA R0, R73.reuse, R2, R0 ;  /* 0x0000000249007223 */ /* 0x040fe20000000000 */
[C---:B------:R-:W-:Y:S01]  /*9030*/  FMUL R2, R70.reuse, R5 ;  /* 0x0000000546027220 */ /* 0x040fe20000400000 */
[--C-:B------:R-:W-:Y:S01]  /*9040*/  HADD2.F32 R132, -RZ, R3.reuse.H0_H0 ;  /* 0x20000003ff847230 */ /* 0x100fe20000004100 */
[----:B------:R-:W-:Y:S01]  /*9050*/  F2FP.F16.E4M3.UNPACK_B R5, R155.H1 ;  /* 0x0000009bff05723e */ /* 0x000fe200030006ff */
[----:B------:R-:W-:Y:S02]  /*9060*/  HADD2.F32 R129, -RZ, R3.H1_H1 ;  /* 0x30000003ff817230 */ /* 0x000fe40000004100 */
[C---:B------:R-:W-:Y:S01]  /*9070*/  FFMA R2, R73.reuse, R72, R2 ;  /* 0x0000004849027223 */ /* 0x040fe20000000002 */
[--C-:B------:R-:W-:Y:S02]  /*9080*/  HADD2.F32 R72, -RZ, R4.reuse.H0_H0 ;  /* 0x20000004ff487230 */ /* 0x100fe40000004100 */
[C---:B------:R-:W-:Y:S01]  /*9090*/  FMUL R3, R70.reuse, R6 ;  /* 0x0000000646037220 */ /* 0x040fe20000400000 */
[----:B------:R-:W-:Y:S02]  /*90a0*/  HADD2.F32 R131, -RZ, R4.H1_H1 ;  /* 0x30000004ff837230 */ /* 0x000fe40000004100 */
[C---:B------:R-:W-:Y:S01]  /*90b0*/  FMUL R4, R70.reuse, R9 ;  /* 0x0000000946047220 */ /* 0x040fe20000400000 */
[--C-:B------:R-:W-:Y:S02]  /*90c0*/  HADD2.F32 R133, -RZ, R5.reuse.H1_H1 ;  /* 0x30000005ff857230 */ /* 0x100fe40000004100 */
[C---:B------:R-:W-:Y:S01]  /*90d0*/  FFMA R3, R73.reuse, R74, R3 ;  /* 0x0000004a49037223 */ /* 0x040fe20000000003 */
[----:B------:R-:W-:Y:S01]  /*90e0*/  FFMA R7, R73, R76, R7 ;  /* 0x0000004c49077223 */ /* 0x000fe20000000007 */
[----:B------:R-:W-:Y:S02]  /*90f0*/  HADD2.F32 R74, -RZ, R5.H0_H0 ;  /* 0x20000005ff4a7230 */ /* 0x000fe40000004100 */
[C---:B------:R-:W-:Y:S01]  /*9100*/  FMUL R5, R70.reuse, R10 ;  /* 0x0000000a46057220 */ /* 0x040fe20000400000 */
[C---:B------:R-:W-:Y:S01]  /*9110*/  FMUL R6, R70.reuse, R11 ;  /* 0x0000000b46067220 */ /* 0x040fe20000400000 */
[C---:B------:R-:W-:Y:S01]  /*9120*/  FMUL R11, R70.reuse, R16 ;  /* 0x00000010460b7220 */ /* 0x040fe20000400000 */
[----:B------:R-:W-:Y:S01]  /*9130*/  F2FP.SATFINITE.E4M3.F32.PACK_AB_MERGE_C R135, R7, R3, RZ ;  /* 0x000000030787723e */ /* 0x000fe200048070ff */
[C---:B------:R-:W-:Y:S01]  /*9140*/  FMUL R3, R70.reuse, R8 ;  /* 0x0000000846037220 */ /* 0x040fe20000400000 */
[C---:B------:R-:W-:Y:S01]  /*9150*/  FMUL R7, R70.reuse, R12 ;  /* 0x0000000c46077220 */ /* 0x040fe20000400000 */
[C---:B------:R-:W-:Y:S01]  /*9160*/  FMUL R8, R70.reuse, R13 ;  /* 0x0000000d46087220 */ /* 0x040fe20000400000 */
[C---:B------:R-:W-:Y:S01]  /*9170*/  FMUL R12, R70.reuse, R17 ;  /* 0x00000011460c7220 */ /* 0x040fe20000400000 */
[C---:B------:R-:W-:Y:S01]  /*9180*/  FFMA R3, R73.reuse, R78, R3 ;  /* 0x0000004e49037223 */ /* 0x040fe20000000003 */
[C---:B------:R-:W-:Y:S01]  /*9190*/  FFMA R4, R73.reuse, R75, R4 ;  /* 0x0000004b49047223 */ /* 0x040fe20000000004 */
[C---:B------:R-:W-:Y:S01]  /*91a0*/  FFMA R5, R73.reuse, R80, R5 ;  /* 0x0000005049057223 */ /* 0x040fe20000000005 */
[C---:B------:R-:W-:Y:S01]  /*91b0*/  FFMA R6, R73.reuse, R77, R6 ;  /* 0x0000004d49067223 */ /* 0x040fe20000000006 */
[C---:B------:R-:W-:Y:S01]  /*91c0*/  FFMA R7, R73.reuse, R82, R7 ;  /* 0x0000005249077223 */ /* 0x040fe20000000007 */
[C---:B------:R-:W-:Y:S01]  /*91d0*/  FFMA R8, R73.reuse, R79, R8 ;  /* 0x0000004f49087223 */ /* 0x040fe20000000008 */
[C---:B------:R-:W-:Y:S01]  /*91e0*/  FMUL R16, R70.reuse, R21 ;  /* 0x0000001546107220 */ /* 0x040fe20000400000 */
[----:B------:R-:W-:Y:S01]  /*91f0*/  FMUL R9, R70, R14 ;  /* 0x0000000e46097220 */ /* 0x000fe20000400000 */
[----:B------:R-:W-:Y:S01]  /*9200*/  F2FP.SATFINITE.E4M3.F32.PACK_AB_MERGE_C R5, R6, R5, RZ ;  /* 0x000000050605723e */ /* 0x000fe200048070ff */
[C---:B------:R-:W-:Y:S01]  /*9210*/  FMUL R10, R70.reuse, R15 ;  /* 0x0000000f460a7220 */ /* 0x040fe20000400000 */
[C---:B------:R-:W-:Y:S01]  /*9220*/  FMUL R15, R70.reuse, R20 ;  /* 0x00000014460f7220 */ /* 0x040fe20000400000 */
[C---:B------:R-:W-:Y:S01]  /*9230*/  FFMA R9, R73.reuse, R84, R9 ;  /* 0x0000005449097223 */ /* 0x040fe20000000009 */
[C---:B------:R-:W-:Y:S01]  /*9240*/  FMUL R20, R70.reuse, R25 ;  /* 0x0000001946147220 */ /* 0x040fe20000400000 */
[C---:B------:R-:W-:Y:S01]  /*9250*/  FFMA R10, R73.reuse, R81, R10 ;  /* 0x00000051490a7223 */ /* 0x040fe2000000000a */
[C---:B------:R-:W-:Y:S01]  /*9260*/  FFMA R11, R73.reuse, R86, R11 ;  /* 0x00000056490b7223 */ /* 0x040fe2000000000b */
[C---:B------:R-:W-:Y:S01]  /*9270*/  FFMA R12, R73.reuse, R83, R12 ;  /* 0x00000053490c7223 */ /* 0x040fe2000000000c */
[C---:B------:R-:W-:Y:S01]  /*9280*/  FMUL R13, R70.reuse, R18 ;  /* 0x00000012460d7220 */ /* 0x040fe20000400000 */
[----:B------:R-:W-:Y:S01]  /*9290*/  FMUL R14, R70, R19 ;  /* 0x00000013460e7220 */ /* 0x000fe20000400000 */
[----:B------:R-:W-:Y:S01]  /*92a0*/  F2FP.SATFINITE.E4M3.F32.PACK_AB_MERGE_C R9, R10, R9, RZ ;  /* 0x000000090a09723e */ /* 0x000fe200048070ff */
[C---:B------:R-:W-:Y:S01]  /*92b0*/  FMUL R19, R70.reuse, R24 ;  /* 0x0000001846137220 */ /* 0x040fe20000400000 */
        /* <DEDUP_REMOVED lines=17> */
[----:B------:R-:W-:Y:S01]  /*93d0*/  FMUL R27, R70, R32 ;  /* 0x00000020461b7220 */ /* 0x000fe20000400000 */
[C---:B------:R-:W-:Y:S01]  /*93e0*/  FFMA R21, R73.reuse, R96, R21 ;  /* 0x0000006049157223 */ /* 0x040fe20000000015 */
[C---:B------:R-:W-:Y:S01]  /*93f0*/  FFMA R22, R73.reuse, R93, R22 ;  /* 0x0000005d49167223 */ /* 0x040fe20000000016 */
[----:B------:R-:W-:Y:S01]  /*9400*/  F2FP.SATFINITE.E4M3.F32.PACK_AB_MERGE_C R16, R16, R15, R17 ;  /* 0x0000000f1010723e */ /* 0x000fe20004807011 */
[C---:B------:R-:W-:Y:S01]  /*9410*/  FFMA R23, R73.reuse, R98, R23 ;  /* 0x0000006249177223 */ /* 0x040fe20000000017 */
[C---:B------:R-:W-:Y:S01]  /*9420*/  FFMA R24, R73.reuse, R95, R24 ;  /* 0x0000005f49187223 */ /* 0x040fe20000000018 */
[----:B------:R-:W-:Y:S01]  /*9430*/  FMUL R32, R70, R37 ;  /* 0x0000002546207220 */ /* 0x000fe20000400000 */
[----:B------:R-:W-:Y:S01]  /*9440*/  F2FP.SATFINITE.E4M3.F32.PACK_AB_MERGE_C R21, R22, R21, RZ ;  /* 0x000000151615723e */ /* 0x000fe200048070ff */
[C---:B------:R-:W-:Y:S01]  /*9450*/  FMUL R25, R70.reuse, R30 ;  /* 0x0000001e46197220 */ /* 0x040fe20000400000 */
[C---:B------:R-:W-:Y:S01]  /*9460*/  FMUL R26, R70.reuse, R31 ;  /* 0x0000001f461a7220 */ /* 0x040fe20000400000 */
[----:B------:R-:W-:Y:S01]  /*9470*/  FMUL R31, R70, R36 ;  /* 0x00000024461f7220 */ /* 0x000fe20000400000 */
[----:B------:R-:W-:Y:S01]  /*9480*/  F2FP.SATFINITE.E4M3.F32.PACK_AB_MERGE_C R17, R20, R19, R21 ;  /* 0x000000131411723e */ /* 0x000fe20004807015 */
        /* <DEDUP_REMOVED lines=8> */
[----:B------:R-:W-:Y:S01]  /*9510*/  FMUL R35, R70, R40 ;  /* 0x0000002846237220 */ /* 0x000fe20000400000 */
[C---:B------:R-:W-:Y:S01]  /*9520*/  FFMA R29, R73.reuse, R104, R29 ;  /* 0x00000068491d7223 */ /* 0x040fe2000000001d */
[----:B------:R-:W-:Y:S01]  /*9530*/  F2FP.SATFINITE.E4M3.F32.PACK_AB_MERGE_C R18, R24, R23, R18 ;  /* 0x000000171812723e */ /* 0x000fe20004807012 */
        /* <DEDUP_REMOVED lines=22> */
[C---:B------:R-:W-:Y:S01]  /*96a0*/  FMUL R41, R70.reuse, R46 ;  /* 0x0000002e46297220 */ /* 0x040fe20000400000 */
[C---:B------:R-:W-:Y:S01]  /*96b0*/  FMUL R42, R70.reuse, R47 ;  /* 0x0000002f462a7220 */ /* 0x040fe20000400000 */
        /* <DEDUP_REMOVED lines=8> */
[C---:B------:R-:W-:Y:S01]  /*9740*/  FMUL R47, R70.reuse, R52 ;  /* 0x00000034462f7220 */ /* 0x040fe20000400000 */
[C---:B------:R-:W-:Y:S01]  /*9750*/  FFMA R44, R73.reuse, R115, R44 ;  /* 0x00000073492c7223 */ /* 0x040fe2000000002c */
[C---:B------:R-:W-:Y:S01]  /*9760*/  FMUL R48, R70.reuse, R53 ;  /* 0x0000003546307220 */ /* 0x040fe20000400000 */
        /* <DEDUP_REMOVED lines=8> */
[C---:B------:R-:W-:Y:S01]  /*97f0*/  FFMA R45, R73.reuse, R120, R45 ;  /* 0x00000078492d7223 */ /* 0x040fe2000000002d */
[C---:B------:R-:W-:Y:S01]  /*9800*/  FMUL R59, R70.reuse, R64 ;  /* 0x00000040463b7220 */ /* 0x040fe20000400000 */
[C---:B------:R-:W-:Y:S01]  /*9810*/  FMUL R60, R70.reuse, R65 ;  /* 0x00000041463c7220 */ /* 0x040fe20000400000 */
[C---:B------:R-:W-:Y:S01]  /*9820*/  FMUL R61, R70.reuse, R66 ;  /* 0x00000042463d7220 */ /* 0x040fe20000400000 */
[----:B------:R-:W-:Y:S01]  /*9830*/  FMUL R62, R70, R67 ;  /* 0x00000043463e7220 */ /* 0x000fe20000400000 */
[C---:B------:R-:W-:Y:S01]  /*9840*/  FFMA R46, R73.reuse, R117, R46 ;  /* 0x00000075492e7223 */ /* 0x040fe2000000002e */
[----:B------:R-:W-:Y:S01]  /*9850*/  F2FP.SATFINITE.E4M3.F32.PACK_AB_MERGE_C R64, R2, R0, R135 ;  /* 0x000000000240723e */ /* 0x000fe20004807087 */
[C---:B------:R-:W-:Y:S01]  /*9860*/  FFMA R47, R73.reuse, R122, R47 ;  /* 0x0000007a492f7223 */ /* 0x040fe2000000002f */
[----:B------:R-:W-:Y:S01]  /*9870*/  F2FP.SATFINITE.E4M3.F32.PACK_AB_MERGE_C R65, R4, R3, R5 ;  /* 0x000000030441723e */ /* 0x000fe20004807005 */
[C---:B------:R-:W-:Y:S01]  /*9880*/  FFMA R48, R73.reuse, R119, R48 ;  /* 0x0000007749307223 */ /* 0x040fe20000000030 */
[----:B------:R-:W-:Y:S01]  /*9890*/  F2FP.SATFINITE.E4M3.F32.PACK_AB_MERGE_C R66, R8, R7, R9 ;  /* 0x000000070842723e */ /* 0x000fe20004807009 */
[C---:B------:R-:W-:Y:S01]  /*98a0*/  FFMA R49, R73.reuse, R124, R49 ;  /* 0x0000007c49317223 */ /* 0x040fe20000000031 */
[----:B------:R-:W-:Y:S01]  /*98b0*/  F2FP.SATFINITE.E4M3.F32.PACK_AB_MERGE_C R67, R12, R11, R13 ;  /* 0x0000000b0c43723e */ /* 0x000fe2000480700d */
[----:B------:R-:W-:Y:S01]  /*98c0*/  FMUL R53, R70, R58 ;  /* 0x0000003a46357220 */ /* 0x000fe20000400000 */
[C---:B------:R-:W-:Y:S01]  /*98d0*/  FFMA R50, R73.reuse, R121, R50 ;  /* 0x0000007949327223 */ /* 0x040fe20000000032 */
[C---:B------:R-:W-:Y:S01]  /*98e0*/  FFMA R51, R73.reuse, R126, R51 ;  /* 0x0000007e49337223 */ /* 0x040fe20000000033 */
[C---:B------:R-:W-:Y:S01]  /*98f0*/  FFMA R52, R73.reuse, R123, R52 ;  /* 0x0000007b49347223 */ /* 0x040fe20000000034 */
[----:B------:R1:W-:Y:S01]  /*9900*/  STS.128 [R137+UR44+0xa400], R64 ;  /* 0x00a4004089007988 */ /* 0x0003e20008000c2c */
[C---:B------:R-:W-:Y:S01]  /*9910*/  FFMA R53, R73.reuse, R128, R53 ;  /* 0x0000008049357223 */ /* 0x040fe20000000035 */
[----:B------:R-:W-:Y:S01]  /*9920*/  F2FP.SATFINITE.E4M3.F32.PACK_AB_MERGE_C R37, R38, R37, RZ ;  /* 0x000000252625723e */ /* 0x000fe200048070ff */
[C---:B------:R-:W-:Y:S01]  /*9930*/  FFMA R54, R73.reuse, R125, R54 ;  /* 0x0000007d49367223 */ /* 0x040fe20000000036 */
[----:B------:R-:W-:Y:S01]  /*9940*/  FMUL R58, R70, R63 ;  /* 0x0000003f463a7220 */ /* 0x000fe20000400000 */
[C---:B------:R-:W-:Y:S01]  /*9950*/  FFMA R55, R73.reuse, R130, R55 ;  /* 0x0000008249377223 */ /* 0x040fe20000000037 */
[C---:B------:R-:W-:Y:S01]  /*9960*/  FFMA R56, R73.reuse, R127, R56 ;  /* 0x0000007f49387223 */ /* 0x040fe20000000038 */
[C---:B------:R-:W-:Y:S01]  /*9970*/  FFMA R57, R73.reuse, R132, R57 ;  /* 0x0000008449397223 */ /* 0x040fe20000000039 */
[----:B------:R1:W-:Y:S01]  /*9980*/  STS.128 [R178+0xa010], R16 ;  /* 0x00a01010b2007388 */ /* 0x0003e20000000c00 */
[----:B------:R-:W-:Y:S01]  /*9990*/  F2FP.SATFINITE.E4M3.F32.PACK_AB_MERGE_C R33, R36, R35, R37 ;  /* 0x000000232421723e */ /* 0x000fe20004807025 */
[C---:B------:R-:W-:Y:S01]  /*99a0*/  FFMA R58, R73.reuse, R129, R58 ;  /* 0x00000081493a7223 */ /* 0x040fe2000000003a */
[----:B------:R-:W-:Y:S01]  /*99b0*/  F2FP.SATFINITE.E4M3.F32.PACK_AB_MERGE_C R34, R42, R41, RZ ;  /* 0x000000292a22723e */ /* 0x000fe200048070ff */
[C---:B------:R-:W-:Y:S01]  /*99c0*/  FFMA R59, R73.reuse, R72, R59 ;  /* 0x00000048493b7223 */ /* 0x040fe2000000003b */
[----:B------:R-:W-:Y:S01]  /*99d0*/  F2FP.SATFINITE.E4M3.F32.PACK_AB_MERGE_C R35, R46, R45, RZ ;  /* 0x0000002d2e23723e */ /* 0x000fe200048070ff */
        /* <DEDUP_REMOVED lines=25> */
[----:B------:R-:W-:Y:S02]  /*9b70*/  UIADD3 UR4, UP0, UPT, UR62, 0x680, URZ ;  /* 0x000006803e047890 */ /* 0x000fe4000ff1e0ff */
[----:B------:R-:W-:Y:S02]  /*9b80*/  UIADD3 UR9, UPT, UPT, UR49, 0x40, URZ ;  /* 0x0000004031097890 */ /* 0x000fe4000fffe0ff */
[----:B------:R-:W-:Y:S02]  /*9b90*/  UIADD3 UR8, UPT, UPT, UR44, 0xa400, URZ ;  /* 0x0000a4002c087890 */ /* 0x000fe4000fffe0ff */
[----:B------:R-:W-:Y:S01]  /*9ba0*/  UIADD3.X UR5, UPT, UPT, URZ, UR63, URZ, UP0, !UPT ;  /* 0x0000003fff057290 */ /* 0x000fe200087fe4ff */
[----:B------:R-:W-:Y:S01]  /*9bb0*/  UMOV UR10, UR50 ;  /* 0x00000032000a7c82 */ /* 0x000fe20008000000 */
[----:B------:R-:W-:Y:S07]  /*9bc0*/  UMOV UR11, UR36 ;  /* 0x00000024000b7c82 */ /* 0x000fee0008000000 */
[----:B------:R2:W-:Y:S01]  /*9bd0*/  UTMASTG.3D [UR8], [UR4] ;  /* 0x00000008040073b5 */ /* 0x0005e20008010000 */
[----:B------:R0:W-:Y:S01]  /*9be0*/  UTMACMDFLUSH ;  /* 0x00000000000079b7 */ /* 0x0001e20000000000 */
[----:B--2---:R-:W-:Y:S04]  /*9bf0*/  DEPBAR.LE SB0, 0x1 ;  /* 0x000080400000791a */ /* 0x004fe80000000000 */
.L_x_144:
[----:B------:R-:W-:Y:S05]  /*9c00*/  BSYNC.RECONVERGENT B0 ;  /* 0x0000000000007941 */ /* 0x000fea0003800200 */
.L_x_143:
        /* <DEDUP_REMOVED lines=16> */
.L_x_148:
[----:B------:R-:W-:Y:S05]  /*9d10*/  BSYNC B0 ;  /* 0x0000000000007941 */ /* 0x000fea0003800000 */
.L_x_147:
        /* <DEDUP_REMOVED lines=20> */
.L_x_146:
[----:B------:R-:W-:Y:S05]  /*9e60*/  BSYNC B1 ;  /* 0x0000000000017941 */ /* 0x000fea0003800000 */
.L_x_145:
        /* <DEDUP_REMOVED lines=22> */
.L_x_151:
[----:B------:R-:W-:Y:S05]  /*9fd0*/  BSYNC.RECONVERGENT B6 ;  /* 0x0000000000067941 */ /* 0x000fea0003800200 */
.L_x_150:
        /* <DEDUP_REMOVED lines=276> */
[----:B------:R-:W-:Y:S02]  /*b120*/  UIADD3 UR4, UPT, UPT, UR44, 0x8400, URZ ;  /* 0x000084002c047890 */ /* 0x000fe4000fffe0ff */
[----:B------:R-:W-:Y:S01]  /*b130*/  UIADD3 UR9, UPT, UPT, UR49, 0x80, URZ ;  /* 0x0000008031097890 */ /* 0x000fe2000fffe0ff */
[----:B------:R-:W-:Y:S01]  /*b140*/  UMOV UR10, UR50 ;  /* 0x00000032000a7c82 */ /* 0x000fe20008000000 */
[----:B------:R-:W-:Y:S02]  /*b150*/  UMOV UR11, UR36 ;  /* 0x00000024000b7c82 */ /* 0x000fe40008000000 */
        /* <DEDUP_REMOVED lines=8> */
.L_x_153:
[----:B------:R-:W-:Y:S05]  /*b1e0*/  BSYNC.RECONVERGENT B0 ;  /* 0x0000000000007941 */ /* 0x000fea0003800200 */
.L_x_152:
        /* <DEDUP_REMOVED lines=16> */
.L_x_157:
[----:B------:R-:W-:Y:S05]  /*b2f0*/  BSYNC B0 ;  /* 0x0000000000007941 */ /* 0x000fea0003800000 */
.L_x_156:
        /* <DEDUP_REMOVED lines=20> */
.L_x_155:
[----:B------:R-:W-:Y:S05]  /*b440*/  BSYNC B1 ;  /* 0x0000000000017941 */ /* 0x000fea0003800000 */
.L_x_154:
[----:B------:R-:W-:Y:S05]  /*b450*/  VIADD R0, R71, 0xc0 ;  /* 0x000000c047007836 */ /* 0x000fea0000000000 */
        /* <DEDUP_REMOVED lines=20> */
.L_x_159:
[----:B------:R-:W-:Y:S01]  /*b5a0*/  ISETP.NE.AND P0, PT, R176, RZ, PT ;  /* 0x000000ffb000720c */ /* 0x000fe20003f05270 */
[----:B------:R-:W-:Y:S05]  /*b5b0*/  WARPSYNC.ALL ;  /* 0x0000000000007948 */ /* 0x000fea0003800000 */
[----:B------:R-:W-:Y:S01]  /*b5c0*/  R2UR UR4, R71 ;  /* 0x00000000470472ca */ /* 0x000fe200000e0000 */
[----:B------:R-:W-:Y:S01]  /*b5d0*/  BSSY.RECONVERGENT B0, `(.L_x_160) ;  /* 0x000011c000007945 */ /* 0x000fe20003800200 */
[----:B------:R-:W-:Y:S02]  /*b5e0*/  F2FP.F16.E4M3.UNPACK_B R11, R141 ;  /* 0x0000008dff0b723e */ /* 0x000fe400020006ff */
[----:B------:R-:W-:Y:S02]  /*b5f0*/  F2FP.F16.E4M3.UNPACK_B R10, R142 ;  /* 0x0000008eff0a723e */ /* 0x000fe400020006ff */
[----:B------:R-:W-:Y:S01]  /*b600*/  F2FP.F16.E4M3.UNPACK_B R9, R143 ;  /* 0x0000008fff09723e */ /* 0x000fe200020006ff */
[--C-:B------:R-:W-:Y:S01]  /*b610*/  HADD2.F32 R74, -RZ, R11.reuse.H0_H0 ;  /* 0x2000000bff4a7230 */ /* 0x100fe20000004100 */
[----:B------:R-:W-:Y:S01]  /*b620*/  F2FP.F16.E4M3.UNPACK_B R8, R144 ;  /* 0x00000090ff08723e */ /* 0x000fe200020006ff */
[----:B------:R-:W-:Y:S01]  /*b630*/  HADD2.F32 R76, -RZ, R11.H1_H1 ;  /* 0x3000000bff4c7230 */ /* 0x000fe20000004100 */
[----:B------:R-:W-:Y:S01]  /*b640*/  F2FP.F16.E4M3.UNPACK_B R7, R145 ;  /* 0x00000091ff07723e */ /* 0x000fe200020006ff */
[--C-:B------:R-:W-:Y:S01]  /*b650*/  HADD2.F32 R77, -RZ, R10.reuse.H0_H0 ;  /* 0x2000000aff4d7230 */ /* 0x100fe20000004100 */
[----:B------:R-:W-:Y:S01]  /*b660*/  F2FP.F16.E4M3.UNPACK_B R6, R146 ;  /* 0x00000092ff06723e */ /* 0x000fe200020006ff */
[----:B------:R-:W-:Y:S01]  /*b670*/  HADD2.F32 R80, -RZ, R10.H1_H1 ;  /* 0x3000000aff507230 */ /* 0x000fe20000004100 */
[----:B------:R-:W-:Y:S01]  /*b680*/  F2FP.F16.E4M3.UNPACK_B R5, R147 ;  /* 0x00000093ff05723e */ /* 0x000fe200020006ff */
[--C-:B------:R-:W-:Y:S01]  /*b690*/  HADD2.F32 R81, -RZ, R9.reuse.H0_H0 ;  /* 0x20000009ff517230 */ /* 0x100fe20000004100 */
[----:B-1----:R-:W-:Y:S01]  /*b6a0*/  F2FP.F16.E4M3.UNPACK_B R4, R148 ;  /* 0x00000094ff04723e */ /* 0x002fe200020006ff */
[----:B------:R-:W-:Y:S01]  /*b6b0*/  HADD2.F32 R83, -RZ, R9.H1_H1 ;  /* 0x30000009ff537230 */ /* 0x000fe20000004100 */
[-C--:B------:R-:W-:Y:S01]  /*b6c0*/  F2FP.F16.E4M3.UNPACK_B R2, R140.reuse ;  /* 0x0000008cff02723e */ /* 0x080fe200020006ff */
[--C-:B------:R-:W-:Y:S01]  /*b6d0*/  HADD2.F32 R86, -RZ, R8.reuse.H0_H0 ;  /* 0x20000008ff567230 */ /* 0x100fe20000004100 */
[----:B------:R-:W-:Y:S01]  /*b6e0*/  F2FP.F16.E4M3.UNPACK_B R140, R140.H1 ;  /* 0x0000008cff8c723e */ /* 0x000fe200030006ff */
[----:B------:R-:W-:Y:S01]  /*b6f0*/  HADD2.F32 R87, -RZ, R8.H1_H1 ;  /* 0x30000008ff577230 */ /* 0x000fe20000004100 */
[----:B------:R-:W-:Y:S01]  /*b700*/  F2FP.F16.E4M3.UNPACK_B R141, R141.H1 ;  /* 0x0000008dff8d723e */ /* 0x000fe200030006ff */
[--C-:B------:R-:W-:Y:S01]  /*b710*/  HADD2.F32 R90, -RZ, R7.reuse.H0_H0 ;  /* 0x20000007ff5a7230 */ /* 0x100fe20000004100 */
[----:B------:R-:W-:Y:S01]  /*b720*/  F2FP.F16.E4M3.UNPACK_B R142, R142.H1 ;  /* 0x0000008eff8e723e */ /* 0x000fe200030006ff */
[----:B------:R-:W-:Y:S01]  /*b730*/  HADD2.F32 R91, -RZ, R7.H1_H1 ;  /* 0x30000007ff5b7230 */ /* 0x000fe20000004100 */
[----:B------:R-:W-:Y:S01]  /*b740*/  F2FP.F16.E4M3.UNPACK_B R143, R143.H1 ;  /* 0x0000008fff8f723e */ /* 0x000fe200030006ff */
[--C-:B------:R-:W-:Y:S01]  /*b750*/  HADD2.F32 R94, -RZ, R6.reuse.H0_H0 ;  /* 0x20000006ff5e7230 */ /* 0x100fe20000004100 */
[----:B------:R-:W-:Y:S01]  /*b760*/  IADD3 R163, PT, PT, R163, 0x1e0, RZ ;  /* 0x000001e0a3a37810 */ /* 0x000fe20007ffe0ff */
[----:B------:R-:W-:Y:S01]  /*b770*/  HADD2.F32 R95, -RZ, R6.H1_H1 ;  /* 0x30000006ff5f7230 */ /* 0x000fe20000004100 */
[----:B------:R-:W-:Y:S01]  /*b780*/  F2FP.F16.E4M3.UNPACK_B R107, R149 ;  /* 0x00000095ff6b723e */ /* 0x000fe200020006ff */
[--C-:B------:R-:W-:Y:S01]  /*b790*/  HADD2.F32 R98, -RZ, R5.reuse.H0_H0 ;  /* 0x20000005ff627230 */ /* 0x100fe20000004100 */
[----:B------:R-:W-:Y:S01]  /*b7a0*/  LOP3.LUT R163, R163, 0xfefffff8, RZ, 0xc0, !PT ;  /* 0xfefffff8a3a37812 */ /* 0x000fe200078ec0ff */
[----:B------:R-:W-:Y:S01]  /*b7b0*/  HADD2.F32 R99, -RZ, R5.H1_H1 ;  /* 0x30000005ff637230 */ /* 0x000fe20000004100 */
[----:B------:R-:W-:Y:S01]  /*b7c0*/  F2FP.F16.E4M3.UNPACK_B R111, R150 ;  /* 0x00000096ff6f723e */ /* 0x000fe200020006ff */
[--C-:B------:R-:W-:Y:S01]  /*b7d0*/  HADD2.F32 R102, -RZ, R4.reuse.H0_H0 ;  /* 0x20000004ff667230 */ /* 0x100fe20000004100 */
[----:B------:R-:W-:Y:S01]  /*b7e0*/  F2FP.F16.E4M3.UNPACK_B R115, R151 ;  /* 0x00000097ff73723e */ /* 0x000fe200020006ff */
[----:B------:R-:W-:Y:S01]  /*b7f0*/  HADD2.F32 R103, -RZ, R4.H1_H1 ;  /* 0x30000004ff677230 */ /* 0x000fe20000004100 */
[----:B------:R-:W-:Y:S01]  /*b800*/  F2FP.F16.E4M3.UNPACK_B R119, R152 ;  /* 0x00000098ff77723e */ /* 0x000fe200020006ff */
[----:B------:R-:W1:Y:S01]  /*b810*/  LDTM.x64 R4, tmem[UR4+0xc0] ;  /* 0x0000c004000479ee */ /* 0x000e620008340000 */
[--C-:B------:R-:W-:Y:S01]  /*b820*/  HADD2.F32 R0, -RZ, R2.reuse.H0_H0 ;  /* 0x20000002ff007230 */ /* 0x100fe20000004100 */
[----:B------:R-:W-:Y:S01]  /*b830*/  NOP ;  /* 0x0000000000007918 */ /* 0x000fe20000000000 */
[----:B-1----:R1:W-:Y:S01]  /*b840*/  SYNCS.ARRIVE.TRANS64.RED.A1T0 RZ, [R163+URZ], RZ ;  /* 0x000000ffa3ff79a7 */ /* 0x0023e200081004ff */
[----:B------:R-:W-:Y:S01]  /*b850*/  HADD2.F32 R2, -RZ, R2.H1_H1 ;  /* 0x30000002ff027230 */ /* 0x000fe20000004100 */
[----:B------:R-:W-:Y:S01]  /*b860*/  F2FP.F16.E4M3.UNPACK_B R123, R153 ;  /* 0x00000099ff7b723e */ /* 0x000fe200020006ff */
[----:B------:R-:W-:Y:S01]  /*b870*/  HADD2.F32 R78, -RZ, R141.H1_H1 ;  /* 0x3000008dff4e7230 */ /* 0x000fe20000004100 */
[----:B------:R-:W-:Y:S01]  /*b880*/  F2FP.F16.E4M3.UNPACK_B R127, R154 ;  /* 0x0000009aff7f723e */ /* 0x000fe200020006ff */
[--C-:B------:R-:W-:Y:S01]  /*b890*/  HADD2.F32 R106, -RZ, R107.reuse.H0_H0 ;  /* 0x2000006bff6a7230 */ /* 0x100fe20000004100 */
[----:B------:R-:W-:Y:S01]  /*b8a0*/  F2FP.F16.E4M3.UNPACK_B R130, R155 ;  /* 0x0000009bff82723e */ /* 0x000fe200020006ff */
[----:B------:R-:W-:Y:S01]  /*b8b0*/  HADD2.F32 R107, -RZ, R107.H1_H1 ;  /* 0x3000006bff6b7230 */ /* 0x000fe20000004100 */
[----:B------:R-:W-:Y:S01]  /*b8c0*/  F2FP.F16.E4M3.UNPACK_B R144, R144.H1 ;  /* 0x00000090ff90723e */ /* 0x000fe200030006ff */
        /* <DEDUP_REMOVED lines=12> */
[C---:B------:R-:W-:Y:S01]  /*b990*/  FMUL R4, R70.reuse, R4 ;  /* 0x0000000446047220 */ /* 0x040fe20000400000 */
[C---:B------:R-:W-:Y:S01]  /*b9a0*/  FMUL R5, R70.reuse, R5 ;  /* 0x0000000546057220 */ /* 0x040fe20000400000 */
[--C-:B------:R-:W-:Y:S02]  /*b9b0*/  HADD2.F32 R3, -RZ, R140.reuse.H0_H0 ;  /* 0x2000008cff037230 */ /* 0x100fe40000004100 */
        /* <DEDUP_REMOVED lines=9> */
[----:B------:R-:W-:Y:S02]  /*ba50*/  HADD2.F32 R122, -RZ, R123.H0_H0 ;  /* 0x2000007bff7a7230 */ /* 0x000fe40000004100 */
[C---:B------:R-:W-:Y:S01]  /*ba60*/  FMUL R6, R70.reuse, R6 ;  /* 0x0000000646067220 */ /* 0x040fe20000400000 */
[----:B------:R-:W-:Y:S02]  /*ba70*/  HADD2.F32 R72, -RZ, R140.H1_H1 ;  /* 0x3000008cff487230 */ /* 0x000fe40000004100 */
[C---:B------:R-:W-:Y:S01]  /*ba80*/  FMUL R7, R70.reuse, R7 ;  /* 0x0000000746077220 */ /* 0x040fe20000400000 */
[----:B------:R-:W-:Y:S02]  /*ba90*/  HADD2.F32 R75, -RZ, R141.H0_H0 ;  /* 0x2000008dff4b7230 */ /* 0x000fe40000004100 */
[C---:B------:R-:W-:Y:S01]  /*baa0*/  FFMA R6, R73.reuse, R3, R6 ;  /* 0x0000000349067223 */ /* 0x040fe20000000006 */
[----:B------:R-:W-:Y:S02]  /*bab0*/  HADD2.F32 R123, -RZ, R123.H1_H1 ;  /* 0x3000007bff7b7230 */ /* 0x000fe40000004100 */
[C---:B------:R-:W-:Y:S01]  /*bac0*/  FFMA R7, R73.reuse, R72, R7 ;  /* 0x0000004849077223 */ /* 0x040fe20000000007 */
[C---:B------:R-:W-:Y:S01]  /*bad0*/  FFMA R8, R73.reuse, R74, R8 ;  /* 0x0000004a49087223 */ /* 0x040fe20000000008 */
[----:B------:R-:W-:Y:S01]  /*bae0*/  FFMA R9, R73, R76, R9 ;  /* 0x0000004c49097223 */ /* 0x000fe20000000009 */
[--C-:B------:R-:W-:Y:S02]  /*baf0*/  HADD2.F32 R126, -RZ, R127.reuse.H0_H0 ;  /* 0x2000007fff7e7230 */ /* 0x100fe40000004100 */
[C---:B------:R-:W-:Y:S01]  /*bb00*/  FMUL R10, R70.reuse, R10 ;  /* 0x0000000a460a7220 */ /* 0x040fe20000400000 */
[----:B------:R-:W-:Y:S01]  /*bb10*/  F2FP.SATFINITE.E4M3.F32.PACK_AB_MERGE_C R76, R7, R6, RZ ;  /* 0x00000006074c723e */ /* 0x000fe200048070ff */
[C---:B------:R-:W-:Y:S01]  /*bb20*/  FMUL R7, R70.reuse, R20 ;  /* 0x0000001446077220 */ /* 0x040fe20000400000 */
[----:B------:R-:W-:Y:S02]  /*bb30*/  HADD2.F32 R127, -RZ, R127.H1_H1 ;  /* 0x3000007fff7f7230 */ /* 0x000fe40000004100 */
[C---:B------:R-:W-:Y:S01]  /*bb40*/  FFMA R10, R73.reuse, R75, R10 ;  /* 0x0000004b490a7223 */ /* 0x040fe2000000000a */
[----:B------:R-:W-:Y:S02]  /*bb50*/  HADD2.F32 R72, -RZ, R130.H0_H0 ;  /* 0x20000082ff487230 */ /* 0x000fe40000004100 */
[C---:B------:R-:W-:Y:S01]  /*bb60*/  FMUL R11, R70.reuse, R11 ;  /* 0x0000000b460b7220 */ /* 0x040fe20000400000 */
[--C-:B------:R-:W-:Y:S02]  /*bb70*/  HADD2.F32 R79, -RZ, R142.reuse.H0_H0 ;  /* 0x2000008eff4f7230 */ /* 0x100fe40000004100 */
[C---:B------:R-:W-:Y:S01]  /*bb80*/  FMUL R14, R70.reuse, R14 ;  /* 0x0000000e460e7220 */ /* 0x040fe20000400000 */
[----:B------:R-:W-:Y:S02]  /*bb90*/  HADD2.F32 R82, -RZ, R142.H1_H1 ;  /* 0x3000008eff527230 */ /* 0x000fe40000004100 */
[C---:B------:R-:W-:Y:S01]  /*bba0*/  FFMA R11, R73.reuse, R78, R11 ;  /* 0x0000004e490b7223 */ /* 0x040fe2000000000b */
[C---:B------:R-:W-:Y:S01]  /*bbb0*/  FFMA R12, R73.reuse, R77, R12 ;  /* 0x0000004d490c7223 */ /* 0x040fe2000000000c */
[C---:B------:R-:W-:Y:S01]  /*bbc0*/  FFMA R13, R73.reuse, R80, R13 ;  /* 0x00000050490d7223 */ /* 0x040fe2000000000d */
[----:B------:R-:W-:Y:S01]  /*bbd0*/  FFMA R14, R73, R79, R14 ;  /* 0x0000004f490e7223 */ /* 0x000fe2000000000e */
[----:B------:R-:W-:Y:S01]  /*bbe0*/  HADD2.F32 R75, -RZ, R130.H1_H1 ;  /* 0x30000082ff4b7230 */ /* 0x000fe20000004100 */
[----:B------:R-:W-:Y:S01]  /*bbf0*/  F2FP.SATFINITE.E4M3.F32.PACK_AB_MERGE_C R78, R11, R10, RZ ;  /* 0x0000000a0b4e723e */ /* 0x000fe200048070ff */
[C---:B------:R-:W-:Y:S01]  /*bc00*/  FMUL R10, R70.reuse, R21 ;  /* 0x00000015460a7220 */ /* 0x040fe20000400000 */
[C---:B------:R-:W-:Y:S01]  /*bc10*/  FMUL R21, R70.reuse, R28 ;  /* 0x0000001c46157220 */ /* 0x040fe20000400000 */
        /* <DEDUP_REMOVED lines=8> */
[C---:B------:R-:W-:Y:S01]  /*bca0*/  FMUL R18, R70.reuse, R25 ;  /* 0x0000001946127220 */ /* 0x040fe20000400000 */
[----:B------:R-:W-:Y:S01]  /*bcb0*/  F2FP.SATFINITE.E4M3.F32.PACK_AB_MERGE_C R14, R15, R14, RZ ;  /* 0x0000000e0f0e723e */ /* 0x000fe200048070ff */
        /* <DEDUP_REMOVED lines=8> */
[C---:B------:R-:W-:Y:S01]  /*bd40*/  FFMA R11, R73.reuse, R88, R11 ;  /* 0x00000058490b7223 */ /* 0x040fe2000000000b */
[----:B------:R-:W-:Y:S01]  /*bd50*/  FMUL R22, R70, R29 ;  /* 0x0000001d46167220 */ /* 0x000fe20000400000 */
        /* <DEDUP_REMOVED lines=13> */
[----:B------:R-:W-:Y:S01]  /*be30*/  FMUL R20, R70, R27 ;  /* 0x0000001b46147220 */ /* 0x000fe20000400000 */
[--C-:B------:R-:W-:Y:S01]  /*be40*/  HADD2.F32 R96, -RZ, R146.reuse.H0_H0 ;  /* 0x20000092ff607230 */ /* 0x100fe20000004100 */
[----:B------:R-:W-:Y:S01]  /*be50*/  F2FP.SATFINITE.E4M3.F32.PACK_AB_MERGE_C R16, R10, R7, R16 ;  /* 0x000000070a10723e */ /* 0x000fe20004807010 */
[----:B------:R-:W-:Y:S02]  /*be60*/  HADD2.F32 R97, -RZ, R146.H1_H1 ;  /* 0x30000092ff617230 */ /* 0x000fe40000004100 */
        /* <DEDUP_REMOVED lines=28> */
[----:B------:R-:W-:Y:S01]  /*c030*/  F2FP.F16.E4M3.UNPACK_B R151, R151.H1 ;  /* 0x00000097ff97723e */ /* 0x000fe200030006ff */
[----:B------:R-:W-:Y:S01]  /*c040*/  FMUL R38, R70, R45 ;  /* 0x0000002d46267220 */ /* 0x000fe20000400000 */
[----:B------:R-:W-:Y:S01]  /*c050*/  F2FP.SATFINITE.E4M3.F32.PACK_AB_MERGE_C R19, R28, R27, RZ ;  /* 0x0000001b1c13723e */ /* 0x000fe200048070ff */
[----:B------:R-:W-:Y:S01]  /*c060*/  FFMA R31, R73, R104, R31 ;  /* 0x00000068491f7223 */ /* 0x000fe2000000001f */
[C---:B------:R-:W-:Y:S01]  /*c070*/  FMUL R45, R70.reuse, R52 ;  /* 0x00000034462d7220 */ /* 0x040fe20000400000 */
[C---:B------:R-:W-:Y:S01]  /*c080*/  FMUL R52, R70.reuse, R59 ;  /* 0x0000003b46347220 */ /* 0x040fe20000400000 */
[----:B------:R-:W-:Y:S01]  /*c090*/  F2FP.F16.E4M3.UNPACK_B R152, R152.H1 ;  /* 0x00000098ff98723e */ /* 0x000fe200030006ff */
[C---:B------:R-:W-:Y:S01]  /*c0a0*/  FMUL R59, R70.reuse, R66 ;  /* 0x00000042463b7220 */ /* 0x040fe20000400000 */
[----:B------:R-:W-:Y:S01]  /*c0b0*/  F2FP.SATFINITE.E4M3.F32.PACK_AB_MERGE_C R66, R13, R12, R14 ;  /* 0x0000000c0d42723e */ /* 0x000fe2000480700e */
        /* <DEDUP_REMOVED lines=11> */
[C---:B------:R-:W-:Y:S01]  /*c170*/  FFMA R35, R73.reuse, R108, R35 ;  /* 0x0000006c49237223 */ /* 0x040fe20000000023 */
[C---:B------:R-:W-:Y:S01]  /*c180*/  FMUL R36, R70.reuse, R43 ;  /* 0x0000002b46247220 */ /* 0x040fe20000400000 */
[--C-:B------:R-:W-:Y:S02]  /*c190*/  HADD2.F32 R112, -RZ, R150.reuse.H0_H0 ;  /* 0x20000096ff707230 */ /* 0x100fe40000004100 */
[C---:B------:R-:W-:Y:S01]  /*c1a0*/  FMUL R39, R70.reuse, R46 ;  /* 0x0000002e46277220 */ /* 0x040fe20000400000 */
        /* <DEDUP_REMOVED lines=13> */
[C---:B------:R-:W-:Y:S01]  /*c280*/  FMUL R46, R70.reuse, R53 ;  /* 0x00000035462e7220 */ /* 0x040fe20000400000 */
[--C-:B------:R-:W-:Y:S02]  /*c290*/  HADD2.F32 R120, -RZ, R152.reuse.H0_H0 ;  /* 0x20000098ff787230 */ /* 0x100fe40000004100 */
[C---:B------:R-:W-:Y:S01]  /*c2a0*/  FMUL R50, R70.reuse, R57 ;  /* 0x0000003946327220 */ /* 0x040fe20000400000 */
[C---:B------:R-:W-:Y:S01]  /*c2b0*/  FMUL R51, R70.reuse, R58 ;  /* 0x0000003a46337220 */ /* 0x040fe20000400000 */
[C---:B------:R-:W-:Y:S01]  /*c2c0*/  FMUL R53, R70.reuse, R60 ;  /* 0x0000003c46357220 */ /* 0x040fe20000400000 */
[C---:B------:R-:W-:Y:S01]  /*c2d0*/  FFMA R43, R73.reuse, R116, R43 ;  /* 0x00000074492b7223 */ /* 0x040fe2000000002b */
[----:B------:R-:W-:Y:S02]  /*c2e0*/  HADD2.F32 R121, -RZ, R152.H1_H1 ;  /* 0x30000098ff797230 */ /* 0x000fe40000004100 */
[C---:B------:R-:W-:Y:S01]  /*c2f0*/  FMUL R47, R70.reuse, R54 ;  /* 0x00000036462f7220 */ /* 0x040fe20000400000 */
[C---:B------:R-:W-:Y:S01]  /*c300*/  FMUL R57, R70.reuse, R64 ;  /* 0x0000004046397220 */ /* 0x040fe20000400000 */
[C---:B------:R-:W-:Y:S01]  /*c310*/  FMUL R58, R70.reuse, R65 ;  /* 0x00000041463a7220 */ /* 0x040fe20000400000 */
[C---:B------:R-:W-:Y:S01]  /*c320*/  FMUL R60, R70.reuse, R67 ;  /* 0x00000043463c7220 */ /* 0x040fe20000400000 */
[----:B------:R-:W-:Y:S01]  /*c330*/  FFMA R44, R73, R117, R44 ;  /* 0x00000075492c7223 */ /* 0x000fe2000000002c */
[C---:B------:R-:W-:Y:S01]  /*c340*/  FMUL R48, R70.reuse, R55 ;  /* 0x0000003746307220 */ /* 0x040fe20000400000 */
[----:B------:R-:W-:Y:S01]  /*c350*/  F2FP.SATFINITE.E4M3.F32.PACK_AB_MERGE_C R64, R5, R4, R76 ;  /* 0x000000040540723e */ /* 0x000fe2000480704c */
[----:B------:R-:W-:Y:S01]  /*c360*/  FFMA R45, R73, R118, R45 ;  /* 0x00000076492d7223 */ /* 0x000fe2000000002d */
[----:B------:R-:W-:Y:S01]  /*c370*/  F2FP.SATFINITE.E4M3.F32.PACK_AB_MERGE_C R65, R9, R8, R78 ;  /* 0x000000080941723e */ /* 0x000fe2000480704e */
[----:B------:R-:W-:Y:S01]  /*c380*/  FMUL R49, R70, R56 ;  /* 0x0000003846317220 */ /* 0x000fe20000400000 */
[----:B------:R-:W-:Y:S01]  /*c390*/  F2FP.SATFINITE.E4M3.F32.PACK_AB_MERGE_C R67, R2, R0, R3 ;  /* 0x000000000243723e */ /* 0x000fe20004807003 */
[C---:B------:R-:W-:Y:S01]  /*c3a0*/  FFMA R46, R73.reuse, R119, R46 ;  /* 0x00000077492e7223 */ /* 0x040fe2000000002e */
[----:B------:R-:W-:Y:S01]  /*c3b0*/  F2FP.F16.E4M3.UNPACK_B R154, R154.H1 ;  /* 0x0000009aff9a723e */ /* 0x000fe200030006ff */
[--C-:B------:R-:W-:Y:S02]  /*c3c0*/  HADD2.F32 R124, -RZ, R153.reuse.H0_H0 ;  /* 0x20000099ff7c7230 */ /* 0x100fe40000004100 */
[C---:B------:R-:W-:Y:S01]  /*c3d0*/  FFMA R47, R73.reuse, R120, R47 ;  /* 0x00000078492f7223 */ /* 0x040fe2000000002f */
[----:B------:R1:W-:Y:S01]  /*c3e0*/  STS.128 [R137+UR44+0xa400], R64 ;  /* 0x00a4004089007988 */ /* 0x0003e20008000c2c */
[----:B------:R-:W-:Y:S02]  /*c3f0*/  HADD2.F32 R125, -RZ, R153.H1_H1 ;  /* 0x30000099ff7d7230 */ /* 0x000fe40000004100 */
[C---:B------:R-:W-:Y:S01]  /*c400*/  FFMA R48, R73.reuse, R121, R48 ;  /* 0x0000007949307223 */ /* 0x040fe20000000030 */
[C---:B------:R-:W-:Y:S01]  /*c410*/  FFMA R49, R73.reuse, R122, R49 ;  /* 0x0000007a49317223 */ /* 0x040fe20000000031 */
[----:B------:R-:W-:Y:S01]  /*c420*/  F2FP.F16.E4M3.UNPACK_B R155, R155.H1 ;  /* 0x0000009bff9b723e */ /* 0x000fe200030006ff */
[C---:B------:R-:W-:Y:S01]  /*c430*/  FFMA R50, R73.reuse, R123, R50 ;  /* 0x0000007b49327223 */ /* 0x040fe20000000032 */
[----:B------:R-:W-:Y:S01]  /*c440*/  FMUL R54, R70, R61 ;  /* 0x0000003d46367220 */ /* 0x000fe20000400000 */
[--C-:B------:R-:W-:Y:S01]  /*c450*/  HADD2.F32 R128, -RZ, R154.reuse.H0_H0 ;  /* 0x2000009aff807230 */ /* 0x100fe20000004100 */
[----:B------:R1:W-:Y:S01]  /*c460*/  STS.128 [R178+0xa010], R16 ;  /* 0x00a01010b2007388 */ /* 0x0003e20000000c00 */
[----:B------:R-:W-:Y:S01]  /*c470*/  F2FP.SATFINITE.E4M3.F32.PACK_AB_MERGE_C R35, R36, R35, RZ ;  /* 0x000000232423723e */ /* 0x000fe200048070ff */
[C---:B------:R-:W-:Y:S01]  /*c480*/  FFMA R51, R73.reuse, R124, R51 ;  /* 0x0000007c49337223 */ /* 0x040fe20000000033 */
[----:B------:R-:W-:Y:S01]  /*c490*/  F2FP.SATFINITE.E4M3.F32.PACK_AB_MERGE_C R39, R40, R39, RZ ;  /* 0x000000272827723e */ /* 0x000fe200048070ff */
[----:B------:R-:W-:Y:S02]  /*c4a0*/  HADD2.F32 R129, -RZ, R154.H1_H1 ;  /* 0x3000009aff817230 */ /* 0x000fe40000004100 */
[C---:B------:R-:W-:Y:S01]  /*c4b0*/  FMUL R55, R70.reuse, R62 ;  /* 0x0000003e46377220 */ /* 0x040fe20000400000 */
[C---:B------:R-:W-:Y:S01]  /*c4c0*/  FFMA R52, R73.reuse, R125, R52 ;  /* 0x0000007d49347223 */ /* 0x040fe20000000034 */
[----:B------:R-:W-:Y:S01]  /*c4d0*/  FMUL R56, R70, R63 ;  /* 0x0000003f46387220 */ /* 0x000fe20000400000 */
[C---:B------:R-:W-:Y:S01]  /*c4e0*/  FFMA R53, R73.reuse, R126, R53 ;  /* 0x0000007e49357223 */ /* 0x040fe20000000035 */
[C---:B------:R-:W-:Y:S01]  /*c4f0*/  FFMA R54, R73.reuse, R127, R54 ;  /* 0x0000007f49367223 */ /* 0x040fe20000000036 */
[--C-:B------:R-:W-:Y:S02]  /*c500*/  HADD2.F32 R74, -RZ, R155.reuse.H0_H0 ;  /* 0x2000009bff4a7230 */ /* 0x100fe40000004100 */
[C---:B------:R-:W-:Y:S01]  /*c510*/  FFMA R55, R73.reuse, R128, R55 ;  /* 0x0000008049377223 */ /* 0x040fe20000000037 */
[----:B------:R-:W-:Y:S02]  /*c520*/  HADD2.F32 R131, -RZ, R155.H1_H1 ;  /* 0x3000009bff837230 */ /* 0x000fe40000004100 */
[C---:B------:R-:W-:Y:S01]  /*c530*/  FFMA R56, R73.reuse, R129, R56 ;  /* 0x0000008149387223 */ /* 0x040fe20000000038 */
[----:B------:R-:W-:Y:S01]  /*c540*/  F2FP.SATFINITE.E4M3.F32.PACK_AB_MERGE_C R43, R44, R43, RZ ;  /* 0x0000002b2c2b723e */ /* 0x000fe200048070ff */
[C---:B------:R-:W-:Y:S01]  /*c550*/  FFMA R57, R73.reuse, R72, R57 ;  /* 0x0000004849397223 */ /* 0x040fe20000000039 */
[C---:B------:R-:W-:Y:S01]  /*c560*/  FFMA R58, R73.reuse, R75, R58 ;  /* 0x0000004b493a7223 */ /* 0x040fe2000000003a */
[C---:B------:R-:W-:Y:S01]  /*c570*/  FFMA R59, R73.reuse, R74, R59 ;  /* 0x0000004a493b7223 */ /* 0x040fe2000000003b */
[----:B------:R-:W-:Y:S01]  /*c580*/  F2FP.SATFINITE.E4M3.F32.PACK_AB_MERGE_C R33, R34, R33, R35 ;  /* 0x000000212221723e */ /* 0x000fe20004807023 */
[----:B------:R-:W-:Y:S01]  /*c590*/  FFMA R60, R73, R131, R60 ;  /* 0x00000083493c7223 */ /* 0x000fe2000000003c */
[----:B------:R-:W-:Y:S02]  /*c5a0*/  F2FP.SATFINITE.E4M3.F32.PACK_AB_MERGE_C R32, R30, R29, R32 ;  /* 0x0000001d1e20723e */ /* 0x000fe40004807020 */
        /* <DEDUP_REMOVED lines=11> */
[----:B------:R-:W-:Y:S03]  /*c660*/  IADD3 R68, PT, PT, R68, 0x1, RZ ;  /* 0x0000000144447810 */ /* 0x000fe60007ffe0ff */
        /* <DEDUP_REMOVED lines=18> */
.L_x_161:
[----:B------:R-:W-:Y:S05]  /*c790*/  BSYNC.RECONVERGENT B0 ;  /* 0x0000000000007941 */ /* 0x000fea0003800200 */
.L_x_160:
[----:B------:R-:W-:Y:S01]  /*c7a0*/  R2UR UR5, R160 ;  /* 0x00000000a00572ca */ /* 0x000fe200000e0000 */
[----:B------:R-:W-:Y:S01]  /*c7b0*/  BAR.SYNC.DEFER_BLOCKING 0x1, 0x80 ;  /* 0x0042000000007b1d */ /* 0x000fe20000010000 */
[----:B------:R-:W-:Y:S01]  /*c7c0*/  R2UR UR4, R161 ;  /* 0x00000000a10472ca */ /* 0x000fe200000e0000 */
[----:B------:R-:W-:Y:S01]  /*c7d0*/  UISETP.NE.AND UP0, UPT, UR46, URZ, UPT ;  /* 0x000000ff2e00728c */ /* 0x000fe2000bf05270 */
[----:B------:R-:W-:Y:S02]  /*c7e0*/  ISETP.NE.AND P0, PT, R164, 0x2, PT ;  /* 0x00000002a400780c */ /* 0x000fe40003f05270 */
[----:B------:R-:W-:Y:S02]  /*c7f0*/  ISETP.NE.AND P1, PT, R68, 0x2, PT ;  /* 0x000000024400780c */ /* 0x000fe40003f25270 */
[----:B------:R-:W-:Y:S02]  /*c800*/  SEL R0, RZ, 0x1, P0 ;  /* 0x00000001ff007807 */ /* 0x000fe40000000000 */
[----:B------:R-:W-:Y:S02]  /*c810*/  SEL R3, RZ, 0x1, P1 ;  /* 0x00000001ff037807 */ /* 0x000fe40000800000 */
[----:B------:R-:W-:Y:S01]  /*c820*/  LOP3.LUT R169, R169, R0, RZ, 0x3c, !PT ;  /* 0x00000000a9a97212 */ /* 0x000fe200078e3cff */
[----:B------:R-:W-:Y:S01]  /*c830*/  UIADD3 UR31, UPT, UPT, UR37, UR5, URZ ;  /* 0x00000005251f7290 */ /* 0x000fe2000fffe0ff */
[----:B------:R-:W-:Y:S01]  /*c840*/  LOP3.LUT R170, R170, R3, RZ, 0x3c, !PT ;  /* 0x00000003aaaa7212 */ /* 0x000fe200078e3cff */
[----:B------:R-:W-:Y:S01]  /*c850*/  UIADD3 UR30, UPT, UPT, UR38, UR4, URZ ;  /* 0x00000004261e7290 */ /* 0x000fe2000fffe0ff */
[----:B------:R-:W-:Y:S02]  /*c860*/  SEL R164, R164, RZ, P0 ;  /* 0x000000ffa4a47207 */ /* 0x000fe40000000000 */
[----:B------:R-:W-:Y:S01]  /*c870*/  SEL R68, R68, RZ, P1 ;  /* 0x000000ff44447207 */ /* 0x000fe20000800000 */
[----:B------:R-:W-:Y:S01]  /*c880*/  UMOV UR36, UR59 ;  /* 0x0000003b00247c82 */ /* 0x000fe20008000000 */
[----:B------:R-:W-:Y:S07]  /*c890*/  BRA.U UP0, `(.L_x_162) ;  /* 0xffffff9900787547 */ /* 0x000fee000b83ffff */
[----:B------:R-:W-:Y:S05]  /*c8a0*/  EXIT ;  /* 0x000000000000794d */ /* 0x000fea0003800000 */
.L_x_25:
[----:B--2---:R2:W3:Y:S02]  /*c8b0*/  SYNCS.PHASECHK.TRANS64.TRYWAIT P0, [R3+URZ+0x200], R2 ;  /* 0x00020002030075a7 */ /* 0x0044e400080011ff */
[----:B---3--:R-:W-:Y:S05]  /*c8c0*/  @!P0 NANOSLEEP.SYNCS 0x989680 ;  /* 0x009896800000895d */ /* 0x008fea0003900000 */
[----:B------:R-:W3:Y:S02]  /*c8d0*/  @!P0 SYNCS.PHASECHK.TRANS64 P0, [R3+URZ+0x200], R2 ;  /* 0x00020002030085a7 */ /* 0x000ee400080010ff */
[----:B---3--:R-:W-:Y:S05]  /*c8e0*/  @!P0 BRA `(.L_x_25) ;  /* 0xfffffffc00f08947 */ /* 0x008fea000383ffff */
[----:B------:R-:W-:Y:S05]  /*c8f0*/  BRA `(.L_x_163) ;  /* 0xffffff5000d07947 */ /* 0x000fea000383ffff */
.L_x_28:
[----:B-1----:R-:W-:-:S07]  /*c900*/  MOV R0, UR33 ;  /* 0x0000002100007c02 */ /* 0x002fce0008000f00 */
.L_x_164:
[----:B-1----:R1:W2:Y:S02]  /*c910*/  SYNCS.PHASECHK.TRANS64.TRYWAIT P0, [R0+URZ+0xb0], R3 ;  /* 0x0000b003000075a7 */ /* 0x0022a400080011ff */
[----:B--2---:R-:W-:Y:S05]  /*c920*/  @!P0 NANOSLEEP.SYNCS 0x989680 ;  /* 0x009896800000895d */ /* 0x004fea0003900000 */
[----:B------:R-:W2:Y:S02]  /*c930*/  @!P0 SYNCS.PHASECHK.TRANS64 P0, [R0+URZ+0xb0], R3 ;  /* 0x0000b003000085a7 */ /* 0x000ea400080010ff */
[----:B--2---:R-:W-:Y:S05]  /*c940*/  @!P0 BRA `(.L_x_164) ;  /* 0xfffffffc00f08947 */ /* 0x004fea000383ffff */
[----:B------:R-:W-:Y:S05]  /*c950*/  BRA `(.L_x_27) ;  /* 0xffffff5400247947 */ /* 0x000fea000383ffff */
.L_x_35:
[----:B-1----:R-:W-:-:S07]  /*c960*/  MOV R0, UR17 ;  /* 0x0000001100007c02 */ /* 0x002fce0008000f00 */
.L_x_165:
[----:B-1----:R1:W2:Y:S02]  /*c970*/  SYNCS.PHASECHK.TRANS64.TRYWAIT P0, [R0+URZ+0xb0], R3 ;  /* 0x0000b003000075a7 */ /* 0x0022a400080011ff */
[----:B--2---:R-:W-:Y:S05]  /*c980*/  @!P0 NANOSLEEP.SYNCS 0x989680 ;  /* 0x009896800000895d */ /* 0x004fea0003900000 */
[----:B------:R-:W2:Y:S02]  /*c990*/  @!P0 SYNCS.PHASECHK.TRANS64 P0, [R0+URZ+0xb0], R3 ;  /* 0x0000b003000085a7 */ /* 0x000ea400080010ff */
[----:B--2---:R-:W-:Y:S05]  /*c9a0*/  @!P0 BRA `(.L_x_165) ;  /* 0xfffffffc00f08947 */ /* 0x004fea000383ffff */
[----:B------:R-:W-:Y:S05]  /*c9b0*/  BRA `(.L_x_34) ;  /* 0xffffff5400e47947 */ /* 0x000fea000383ffff */
.L_x_40:
[----:B-1----:R1:W2:Y:S02]  /*c9c0*/  SYNCS.PHASECHK.TRANS64.TRYWAIT P0, [R3+URZ+0x1b0], R0 ;  /* 0x0001b000030075a7 */ /* 0x0022a400080011ff */
[----:B--2---:R-:W-:Y:S05]  /*c9d0*/  @!P0 NANOSLEEP.SYNCS 0x989680 ;  /* 0x009896800000895d */ /* 0x004fea0003900000 */
[----:B------:R-:W2:Y:S02]  /*c9e0*/  @!P0 SYNCS.PHASECHK.TRANS64 P0, [R3+URZ+0x1b0], R0 ;  /* 0x0001b000030085a7 */ /* 0x000ea400080010ff */
[----:B--2---:R-:W-:Y:S05]  /*c9f0*/  @!P0 BRA `(.L_x_40) ;  /* 0xfffffffc00f08947 */ /* 0x004fea000383ffff */
[----:B------:R-:W-:Y:S05]  /*ca00*/  BRA `(.L_x_166) ;  /* 0xffffff58008c7947 */ /* 0x000fea000383ffff */
.L_x_44:
[----:B-1----:R-:W-:-:S07]  /*ca10*/  MOV R0, UR4 ;  /* 0x0000000400007c02 */ /* 0x002fce0008000f00 */
.L_x_167:
[----:B-1----:R1:W2:Y:S02]  /*ca20*/  SYNCS.PHASECHK.TRANS64.TRYWAIT P0, [R0+URZ], R3 ;  /* 0x00000003000075a7 */ /* 0x0022a400080011ff */
[----:B--2---:R-:W-:Y:S05]  /*ca30*/  @!P0 NANOSLEEP.SYNCS 0x989680 ;  /* 0x009896800000895d */ /* 0x004fea0003900000 */
[----:B------:R-:W2:Y:S02]  /*ca40*/  @!P0 SYNCS.PHASECHK.TRANS64 P0, [R0+URZ], R3 ;  /* 0x00000003000085a7 */ /* 0x000ea400080010ff */
[----:B--2---:R-:W-:Y:S05]  /*ca50*/  @!P0 BRA `(.L_x_167) ;  /* 0xfffffffc00f08947 */ /* 0x004fea000383ffff */
[----:B------:R-:W-:Y:S05]  /*ca60*/  BRA `(.L_x_168) ;  /* 0xffffff6000387947 */ /* 0x000fea000383ffff */
.L_x_45:
[----:B------:R-:W-:-:S07]  /*ca70*/  MOV R0, UR5 ;  /* 0x0000000500007c02 */ /* 0x000fce0008000f00 */
.L_x_169:
[----:B-1----:R1:W2:Y:S02]  /*ca80*/  SYNCS.PHASECHK.TRANS64.TRYWAIT P0, [R0+URZ], R3 ;  /* 0x00000003000075a7 */ /* 0x0022a400080011ff */
[----:B--2---:R-:W-:Y:S05]  /*ca90*/  @!P0 NANOSLEEP.SYNCS 0x989680 ;  /* 0x009896800000895d */ /* 0x004fea0003900000 */
[----:B------:R-:W2:Y:S02]  /*caa0*/  @!P0 SYNCS.PHASECHK.TRANS64 P0, [R0+URZ], R3 ;  /* 0x00000003000085a7 */ /* 0x000ea400080010ff */
[----:B--2---:R-:W-:Y:S05]  /*cab0*/  @!P0 BRA `(.L_x_169) ;  /* 0xfffffffc00f08947 */ /* 0x004fea000383ffff */
[----:B------:R-:W-:Y:S05]  /*cac0*/  BRA `(.L_x_170) ;  /* 0xffffff6000447947 */ /* 0x000fea000383ffff */
.L_x_46:
[----:B------:R-:W-:-:S07]  /*cad0*/  MOV R0, UR5 ;  /* 0x0000000500007c02 */ /* 0x000fce0008000f00 */
.L_x_171:
[----:B-1----:R1:W2:Y:S02]  /*cae0*/  SYNCS.PHASECHK.TRANS64.TRYWAIT P0, [R0+URZ], R3 ;  /* 0x00000003000075a7 */ /* 0x0022a400080011ff */
[----:B--2---:R-:W-:Y:S05]  /*caf0*/  @!P0 NANOSLEEP.SYNCS 0x989680 ;  /* 0x009896800000895d */ /* 0x004fea0003900000 */
[----:B------:R-:W2:Y:S02]  /*cb00*/  @!P0 SYNCS.PHASECHK.TRANS64 P0, [R0+URZ], R3 ;  /* 0x00000003000085a7 */ /* 0x000ea400080010ff */
[----:B--2---:R-:W-:Y:S05]  /*cb10*/  @!P0 BRA `(.L_x_171) ;  /* 0xfffffffc00f08947 */ /* 0x004fea000383ffff */
[----:B------:R-:W-:Y:S05]  /*cb20*/  BRA `(.L_x_172) ;  /* 0xffffff6000507947 */ /* 0x000fea000383ffff */
.L_x_47:
[----:B------:R-:W-:-:S07]  /*cb30*/  MOV R0, UR5 ;  /* 0x0000000500007c02 */ /* 0x000fce0008000f00 */
.L_x_173:
[----:B-1----:R1:W2:Y:S02]  /*cb40*/  SYNCS.PHASECHK.TRANS64.TRYWAIT P0, [R0+URZ], R3 ;  /* 0x00000003000075a7 */ /* 0x0022a400080011ff */
[----:B--2---:R-:W-:Y:S05]  /*cb50*/  @!P0 NANOSLEEP.SYNCS 0x989680 ;  /* 0x009896800000895d */ /* 0x004fea0003900000 */
[----:B------:R-:W2:Y:S02]  /*cb60*/  @!P0 SYNCS.PHASECHK.TRANS64 P0, [R0+URZ], R3 ;  /* 0x00000003000085a7 */ /* 0x000ea400080010ff */
[----:B--2---:R-:W-:Y:S05]  /*cb70*/  @!P0 BRA `(.L_x_173) ;  /* 0xfffffffc00f08947 */ /* 0x004fea000383ffff */
[----:B------:R-:W-:Y:S05]  /*cb80*/  BRA `(.L_x_174) ;  /* 0xffffff60005c7947 */ /* 0x000fea000383ffff */
.L_x_48:
[----:B------:R-:W-:-:S07]  /*cb90*/  MOV R0, UR5 ;  /* 0x0000000500007c02 */ /* 0x000fce0008000f00 */
.L_x_175:
[----:B-1----:R1:W2:Y:S02]  /*cba0*/  SYNCS.PHASECHK.TRANS64.TRYWAIT P0, [R0+URZ], R3 ;  /* 0x00000003000075a7 */ /* 0x0022a400080011ff */
[----:B--2---:R-:W-:Y:S05]  /*cbb0*/  @!P0 NANOSLEEP.SYNCS 0x989680 ;  /* 0x009896800000895d */ /* 0x004fea0003900000 */
[----:B------:R-:W2:Y:S02]  /*cbc0*/  @!P0 SYNCS.PHASECHK.TRANS64 P0, [R0+URZ], R3 ;  /* 0x00000003000085a7 */ /* 0x000ea400080010ff */
[----:B--2---:R-:W-:Y:S05]  /*cbd0*/  @!P0 BRA `(.L_x_175) ;  /* 0xfffffffc00f08947 */ /* 0x004fea000383ffff */
[----:B------:R-:W-:Y:S05]  /*cbe0*/  BRA `(.L_x_176) ;  /* 0xffffff6000687947 */ /* 0x000fea000383ffff */
.L_x_49:
[----:B------:R-:W-:-:S07]  /*cbf0*/  MOV R0, UR5 ;  /* 0x0000000500007c02 */ /* 0x000fce0008000f00 */
.L_x_177:
[----:B-1----:R1:W2:Y:S02]  /*cc00*/  SYNCS.PHASECHK.TRANS64.TRYWAIT P0, [R0+URZ], R3 ;  /* 0x00000003000075a7 */ /* 0x0022a400080011ff */
[----:B--2---:R-:W-:Y:S05]  /*cc10*/  @!P0 NANOSLEEP.SYNCS 0x989680 ;  /* 0x009896800000895d */ /* 0x004fea0003900000 */
[----:B------:R-:W2:Y:S02]  /*cc20*/  @!P0 SYNCS.PHASECHK.TRANS64 P0, [R0+URZ], R3 ;  /* 0x00000003000085a7 */ /* 0x000ea400080010ff */
[----:B--2---:R-:W-:Y:S05]  /*cc30*/  @!P0 BRA `(.L_x_177) ;  /* 0xfffffffc00f08947 */ /* 0x004fea000383ffff */
[----:B------:R-:W-:Y:S05]  /*cc40*/  BRA `(.L_x_178) ;  /* 0xffffff6000747947 */ /* 0x000fea000383ffff */
.L_x_50:
[----:B------:R-:W-:-:S07]  /*cc50*/  MOV R0, UR5 ;  /* 0x0000000500007c02 */ /* 0x000fce0008000f00 */
.L_x_179:
[----:B-1----:R1:W2:Y:S02]  /*cc60*/  SYNCS.PHASECHK.TRANS64.TRYWAIT P0, [R0+URZ], R3 ;  /* 0x00000003000075a7 */ /* 0x0022a400080011ff */
[----:B--2---:R-:W-:Y:S05]  /*cc70*/  @!P0 NANOSLEEP.SYNCS 0x989680 ;  /* 0x009896800000895d */ /* 0x004fea0003900000 */
[----:B------:R-:W2:Y:S02]  /*cc80*/  @!P0 SYNCS.PHASECHK.TRANS64 P0, [R0+URZ], R3 ;  /* 0x00000003000085a7 */ /* 0x000ea400080010ff */
[----:B--2---:R-:W-:Y:S05]  /*cc90*/  @!P0 BRA `(.L_x_179) ;  /* 0xfffffffc00f08947 */ /* 0x004fea000383ffff */
[----:B------:R-:W-:Y:S05]  /*cca0*/  BRA `(.L_x_180) ;  /* 0xffffff6000807947 */ /* 0x000fea000383ffff */
.L_x_51:
[----:B------:R-:W-:-:S07]  /*ccb0*/  MOV R0, UR5 ;  /* 0x0000000500007c02 */ /* 0x000fce0008000f00 */
.L_x_181:
[----:B-1----:R1:W2:Y:S02]  /*ccc0*/  SYNCS.PHASECHK.TRANS64.TRYWAIT P0, [R0+URZ], R3 ;  /* 0x00000003000075a7 */ /* 0x0022a400080011ff */
[----:B--2---:R-:W-:Y:S05]  /*ccd0*/  @!P0 NANOSLEEP.SYNCS 0x989680 ;  /* 0x009896800000895d */ /* 0x004fea0003900000 */
[----:B------:R-:W2:Y:S02]  /*cce0*/  @!P0 SYNCS.PHASECHK.TRANS64 P0, [R0+URZ], R3 ;  /* 0x00000003000085a7 */ /* 0x000ea400080010ff */
[----:B--2---:R-:W-:Y:S05]  /*ccf0*/  @!P0 BRA `(.L_x_181) ;  /* 0xfffffffc00f08947 */ /* 0x004fea000383ffff */
[----:B------:R-:W-:Y:S05]  /*cd00*/  BRA `(.L_x_182) ;  /* 0xffffff60008c7947 */ /* 0x000fea000383ffff */
.L_x_52:
[----:B------:R-:W-:-:S07]  /*cd10*/  MOV R0, UR5 ;  /* 0x0000000500007c02 */ /* 0x000fce0008000f00 */
.L_x_183:
[----:B-1----:R1:W2:Y:S02]  /*cd20*/  SYNCS.PHASECHK.TRANS64.TRYWAIT P0, [R0+URZ], R3 ;  /* 0x00000003000075a7 */ /* 0x0022a400080011ff */
[----:B--2---:R-:W-:Y:S05]  /*cd30*/  @!P0 NANOSLEEP.SYNCS 0x989680 ;  /* 0x009896800000895d */ /* 0x004fea0003900000 */
[----:B------:R-:W2:Y:S02]  /*cd40*/  @!P0 SYNCS.PHASECHK.TRANS64 P0, [R0+URZ], R3 ;  /* 0x00000003000085a7 */ /* 0x000ea400080010ff */
[----:B--2---:R-:W-:Y:S05]  /*cd50*/  @!P0 BRA `(.L_x_183) ;  /* 0xfffffffc00f08947 */ /* 0x004fea000383ffff */
[----:B------:R-:W-:Y:S05]  /*cd60*/  BRA `(.L_x_184) ;  /* 0xffffff6000987947 */ /* 0x000fea000383ffff */
.L_x_53:
[----:B------:R-:W-:-:S07]  /*cd70*/  MOV R0, UR5 ;  /* 0x0000000500007c02 */ /* 0x000fce0008000f00 */
.L_x_185:
[----:B-1----:R1:W2:Y:S02]  /*cd80*/  SYNCS.PHASECHK.TRANS64.TRYWAIT P0, [R0+URZ], R3 ;  /* 0x00000003000075a7 */ /* 0x0022a400080011ff */
[----:B--2---:R-:W-:Y:S05]  /*cd90*/  @!P0 NANOSLEEP.SYNCS 0x989680 ;  /* 0x009896800000895d */ /* 0x004fea0003900000 */
[----:B------:R-:W2:Y:S02]  /*cda0*/  @!P0 SYNCS.PHASECHK.TRANS64 P0, [R0+URZ], R3 ;  /* 0x00000003000085a7 */ /* 0x000ea400080010ff */
[----:B--2---:R-:W-:Y:S05]  /*cdb0*/  @!P0 BRA `(.L_x_185) ;  /* 0xfffffffc00f08947 */ /* 0x004fea000383ffff */
[----:B------:R-:W-:Y:S05]  /*cdc0*/  BRA `(.L_x_186) ;  /* 0xffffff6000a47947 */ /* 0x000fea000383ffff */
.L_x_54:
[----:B------:R-:W-:-:S07]  /*cdd0*/  MOV R0, UR5 ;  /* 0x0000000500007c02 */ /* 0x000fce0008000f00 */
.L_x_187:
[----:B-1----:R1:W2:Y:S02]  /*cde0*/  SYNCS.PHASECHK.TRANS64.TRYWAIT P0, [R0+URZ], R3 ;  /* 0x00000003000075a7 */ /* 0x0022a400080011ff */
[----:B--2---:R-:W-:Y:S05]  /*cdf0*/  @!P0 NANOSLEEP.SYNCS 0x989680 ;  /* 0x009896800000895d */ /* 0x004fea0003900000 */
[----:B------:R-:W2:Y:S02]  /*ce00*/  @!P0 SYNCS.PHASECHK.TRANS64 P0, [R0+URZ], R3 ;  /* 0x00000003000085a7 */ /* 0x000ea400080010ff */
[----:B--2---:R-:W-:Y:S05]  /*ce10*/  @!P0 BRA `(.L_x_187) ;  /* 0xfffffffc00f08947 */ /* 0x004fea000383ffff */
[----:B------:R-:W-:Y:S05]  /*ce20*/  BRA `(.L_x_188) ;  /* 0xffffff6000b07947 */ /* 0x000fea000383ffff */
.L_x_55:
[----:B------:R-:W-:-:S07]  /*ce30*/  MOV R0, UR5 ;  /* 0x0000000500007c02 */ /* 0x000fce0008000f00 */
.L_x_189:
[----:B-1----:R1:W2:Y:S02]  /*ce40*/  SYNCS.PHASECHK.TRANS64.TRYWAIT P0, [R0+URZ], R3 ;  /* 0x00000003000075a7 */ /* 0x0022a400080011ff */
[----:B--2---:R-:W-:Y:S05]  /*ce50*/  @!P0 NANOSLEEP.SYNCS 0x989680 ;  /* 0x009896800000895d */ /* 0x004fea0003900000 */
[----:B------:R-:W2:Y:S02]  /*ce60*/  @!P0 SYNCS.PHASECHK.TRANS64 P0, [R0+URZ], R3 ;  /* 0x00000003000085a7 */ /* 0x000ea400080010ff */
[----:B--2---:R-:W-:Y:S05]  /*ce70*/  @!P0 BRA `(.L_x_189) ;  /* 0xfffffffc00f08947 */ /* 0x004fea000383ffff */
[----:B------:R-:W-:Y:S05]  /*ce80*/  BRA `(.L_x_190) ;  /* 0xffffff6000bc7947 */ /* 0x000fea000383ffff */
.L_x_56:
[----:B------:R-:W-:-:S07]  /*ce90*/  MOV R0, UR5 ;  /* 0x0000000500007c02 */ /* 0x000fce0008000f00 */
.L_x_191:
[----:B-1----:R1:W2:Y:S02]  /*cea0*/  SYNCS.PHASECHK.TRANS64.TRYWAIT P0, [R0+URZ], R3 ;  /* 0x00000003000075a7 */ /* 0x0022a400080011ff */
[----:B--2---:R-:W-:Y:S05]  /*ceb0*/  @!P0 NANOSLEEP.SYNCS 0x989680 ;  /* 0x009896800000895d */ /* 0x004fea0003900000 */
[----:B------:R-:W2:Y:S02]  /*cec0*/  @!P0 SYNCS.PHASECHK.TRANS64 P0, [R0+URZ], R3 ;  /* 0x00000003000085a7 */ /* 0x000ea400080010ff */
[----:B--2---:R-:W-:Y:S05]  /*ced0*/  @!P0 BRA `(.L_x_191) ;  /* 0xfffffffc00f08947 */ /* 0x004fea000383ffff */
[----:B------:R-:W-:Y:S05]  /*cee0*/  BRA `(.L_x_192) ;  /* 0xffffff6000c87947 */ /* 0x000fea000383ffff */
.L_x_57:
[----:B------:R-:W-:-:S07]  /*cef0*/  MOV R0, UR5 ;  /* 0x0000000500007c02 */ /* 0x000fce0008000f00 */
.L_x_193:
[----:B-1----:R1:W2:Y:S02]  /*cf00*/  SYNCS.PHASECHK.TRANS64.TRYWAIT P0, [R0+URZ], R3 ;  /* 0x00000003000075a7 */ /* 0x0022a400080011ff */
[----:B--2---:R-:W-:Y:S05]  /*cf10*/  @!P0 NANOSLEEP.SYNCS 0x989680 ;  /* 0x009896800000895d */ /* 0x004fea0003900000 */
[----:B------:R-:W2:Y:S02]  /*cf20*/  @!P0 SYNCS.PHASECHK.TRANS64 P0, [R0+URZ], R3 ;  /* 0x00000003000085a7 */ /* 0x000ea400080010ff */
[----:B--2---:R-:W-:Y:S05]  /*cf30*/  @!P0 BRA `(.L_x_193) ;  /* 0xfffffffc00f08947 */ /* 0x004fea000383ffff */
[----:B------:R-:W-:Y:S05]  /*cf40*/  BRA `(.L_x_194) ;  /* 0xffffff6000d47947 */ /* 0x000fea000383ffff */
.L_x_58:
[----:B------:R-:W-:-:S07]  /*cf50*/  MOV R0, UR5 ;  /* 0x0000000500007c02 */ /* 0x000fce0008000f00 */
.L_x_195:
[----:B-1----:R1:W2:Y:S02]  /*cf60*/  SYNCS.PHASECHK.TRANS64.TRYWAIT P0, [R0+URZ], R3 ;  /* 0x00000003000075a7 */ /* 0x0022a400080011ff */
[----:B--2---:R-:W-:Y:S05]  /*cf70*/  @!P0 NANOSLEEP.SYNCS 0x989680 ;  /* 0x009896800000895d */ /* 0x004fea0003900000 */
[----:B------:R-:W2:Y:S02]  /*cf80*/  @!P0 SYNCS.PHASECHK.TRANS64 P0, [R0+URZ], R3 ;  /* 0x00000003000085a7 */ /* 0x000ea400080010ff */
[----:B--2---:R-:W-:Y:S05]  /*cf90*/  @!P0 BRA `(.L_x_195) ;  /* 0xfffffffc00f08947 */ /* 0x004fea000383ffff */
[----:B------:R-:W-:Y:S05]  /*cfa0*/  BRA `(.L_x_196) ;  /* 0xffffff6000e07947 */ /* 0x000fea000383ffff */
.L_x_59:
[----:B------:R-:W-:-:S07]  /*cfb0*/  MOV R0, UR5 ;  /* 0x0000000500007c02 */ /* 0x000fce0008000f00 */
.L_x_197:
[----:B-1----:R1:W2:Y:S02]  /*cfc0*/  SYNCS.PHASECHK.TRANS64.TRYWAIT P0, [R0+URZ], R3 ;  /* 0x00000003000075a7 */ /* 0x0022a400080011ff */
[----:B--2---:R-:W-:Y:S05]  /*cfd0*/  @!P0 NANOSLEEP.SYNCS 0x989680 ;  /* 0x009896800000895d */ /* 0x004fea0003900000 */
[----:B------:R-:W2:Y:S02]  /*cfe0*/  @!P0 SYNCS.PHASECHK.TRANS64 P0, [R0+URZ], R3 ;  /* 0x00000003000085a7 */ /* 0x000ea400080010ff */
[----:B--2---:R-:W-:Y:S05]  /*cff0*/  @!P0 BRA `(.L_x_197) ;  /* 0xfffffffc00f08947 */ /* 0x004fea000383ffff */
[----:B------:R-:W-:Y:S05]  /*d000*/  BRA `(.L_x_198) ;  /* 0xffffff6000ec7947 */ /* 0x000fea000383ffff */
.L_x_60:
[----:B------:R-:W-:-:S07]  /*d010*/  MOV R0, UR5 ;  /* 0x0000000500007c02 */ /* 0x000fce0008000f00 */
.L_x_199:
[----:B-1----:R1:W2:Y:S02]  /*d020*/  SYNCS.PHASECHK.TRANS64.TRYWAIT P0, [R0+URZ], R3 ;  /* 0x00000003000075a7 */ /* 0x0022a400080011ff */
[----:B--2---:R-:W-:Y:S05]  /*d030*/  @!P0 NANOSLEEP.SYNCS 0x989680 ;  /* 0x009896800000895d */ /* 0x004fea0003900000 */
[----:B------:R-:W2:Y:S02]  /*d040*/  @!P0 SYNCS.PHASECHK.TRANS64 P0, [R0+URZ], R3 ;  /* 0x00000003000085a7 */ /* 0x000ea400080010ff */
[----:B--2---:R-:W-:Y:S05]  /*d050*/  @!P0 BRA `(.L_x_199) ;  /* 0xfffffffc00f08947 */ /* 0x004fea000383ffff */
[----:B------:R-:W-:Y:S05]  /*d060*/  BRA `(.L_x_200) ;  /* 0xffffff6000f87947 */ /* 0x000fea000383ffff */
.L_x_61:
[----:B------:R-:W-:-:S07]  /*d070*/  MOV R0, UR5 ;  /* 0x0000000500007c02 */ /* 0x000fce0008000f00 */
.L_x_201:
[----:B-1----:R1:W2:Y:S02]  /*d080*/  SYNCS.PHASECHK.TRANS64.TRYWAIT P0, [R0+URZ], R3 ;  /* 0x00000003000075a7 */ /* 0x0022a400080011ff */
[----:B--2---:R-:W-:Y:S05]  /*d090*/  @!P0 NANOSLEEP.SYNCS 0x989680 ;  /* 0x009896800000895d */ /* 0x004fea0003900000 */
[----:B------:R-:W2:Y:S02]  /*d0a0*/  @!P0 SYNCS.PHASECHK.TRANS64 P0, [R0+URZ], R3 ;  /* 0x00000003000085a7 */ /* 0x000ea400080010ff */
[----:B--2---:R-:W-:Y:S05]  /*d0b0*/  @!P0 BRA `(.L_x_201) ;  /* 0xfffffffc00f08947 */ /* 0x004fea000383ffff */
[----:B------:R-:W-:Y:S05]  /*d0c0*/  BRA `(.L_x_202) ;  /* 0xffffff6400047947 */ /* 0x000fea000383ffff */
.L_x_62:
[----:B------:R-:W-:-:S07]  /*d0d0*/  MOV R0, UR5 ;  /* 0x0000000500007c02 */ /* 0x000fce0008000f00 */
.L_x_203:
[----:B-1----:R1:W2:Y:S02]  /*d0e0*/  SYNCS.PHASECHK.TRANS64.TRYWAIT P0, [R0+URZ], R3 ;  /* 0x00000003000075a7 */ /* 0x0022a400080011ff */
[----:B--2---:R-:W-:Y:S05]  /*d0f0*/  @!P0 NANOSLEEP.SYNCS 0x989680 ;  /* 0x009896800000895d */ /* 0x004fea0003900000 */
[----:B------:R-:W2:Y:S02]  /*d100*/  @!P0 SYNCS.PHASECHK.TRANS64 P0, [R0+URZ], R3 ;  /* 0x00000003000085a7 */ /* 0x000ea400080010ff */
[----:B--2---:R-:W-:Y:S05]  /*d110*/  @!P0 BRA `(.L_x_203) ;  /* 0xfffffffc00f08947 */ /* 0x004fea000383ffff */
[----:B------:R-:W-:Y:S05]  /*d120*/  BRA `(.L_x_204) ;  /* 0xffffff6400107947 */ /* 0x000fea000383ffff */
.L_x_63:
[----:B------:R-:W-:-:S07]  /*d130*/  MOV R0, UR5 ;  /* 0x0000000500007c02 */ /* 0x000fce0008000f00 */
.L_x_205:
[----:B-1----:R1:W2:Y:S02]  /*d140*/  SYNCS.PHASECHK.TRANS64.TRYWAIT P0, [R0+URZ], R3 ;  /* 0x00000003000075a7 */ /* 0x0022a400080011ff */
[----:B--2---:R-:W-:Y:S05]  /*d150*/  @!P0 NANOSLEEP.SYNCS 0x989680 ;  /* 0x009896800000895d */ /* 0x004fea0003900000 */
[----:B------:R-:W2:Y:S02]  /*d160*/  @!P0 SYNCS.PHASECHK.TRANS64 P0, [R0+URZ], R3 ;  /* 0x00000003000085a7 */ /* 0x000ea400080010ff */
[----:B--2---:R-:W-:Y:S05]  /*d170*/  @!P0 BRA `(.L_x_205) ;  /* 0xfffffffc00f08947 */ /* 0x004fea000383ffff */
[----:B------:R-:W-:Y:S05]  /*d180*/  BRA `(.L_x_206) ;  /* 0xffffff64001c7947 */ /* 0x000fea000383ffff */
.L_x_64:
[----:B------:R-:W-:-:S07]  /*d190*/  MOV R0, UR5 ;  /* 0x0000000500007c02 */ /* 0x000fce0008000f00 */
.L_x_207:
[----:B-1----:R1:W2:Y:S02]  /*d1a0*/  SYNCS.PHASECHK.TRANS64.TRYWAIT P0, [R0+URZ], R3 ;  /* 0x00000003000075a7 */ /* 0x0022a400080011ff */
[----:B--2---:R-:W-:Y:S05]  /*d1b0*/  @!P0 NANOSLEEP.SYNCS 0x989680 ;  /* 0x009896800000895d */ /* 0x004fea0003900000 */
[----:B------:R-:W2:Y:S02]  /*d1c0*/  @!P0 SYNCS.PHASECHK.TRANS64 P0, [R0+URZ], R3 ;  /* 0x00000003000085a7 */ /* 0x000ea400080010ff */
[----:B--2---:R-:W-:Y:S05]  /*d1d0*/  @!P0 BRA `(.L_x_207) ;  /* 0xfffffffc00f08947 */ /* 0x004fea000383ffff */
[----:B------:R-:W-:Y:S05]  /*d1e0*/  BRA `(.L_x_208) ;  /* 0xffffff6400287947 */ /* 0x000fea000383ffff */
.L_x_67:
[----:B--2---:R2:W3:Y:S02]  /*d1f0*/  SYNCS.PHASECHK.TRANS64.TRYWAIT P0, [R0+URZ+0x1f0], R5 ;  /* 0x0001f005000075a7 */ /* 0x0044e400080011ff */
[----:B---3--:R-:W-:Y:S05]  /*d200*/  @!P0 NANOSLEEP.SYNCS 0x989680 ;  /* 0x009896800000895d */ /* 0x008fea0003900000 */
[----:B------:R-:W3:Y:S02]  /*d210*/  @!P0 SYNCS.PHASECHK.TRANS64 P0, [R0+URZ+0x1f0], R5 ;  /* 0x0001f005000085a7 */ /* 0x000ee400080010ff */
[----:B---3--:R-:W-:Y:S05]  /*d220*/  @!P0 BRA `(.L_x_67) ;  /* 0xfffffffc00f08947 */ /* 0x008fea000383ffff */
[----:B------:R-:W-:Y:S05]  /*d230*/  BRA `(.L_x_209) ;  /* 0xffffff6400847947 */ /* 0x000fea000383ffff */
.L_x_68:
[----:B------:R-:W-:-:S07]  /*d240*/  MOV R0, UR4 ;  /* 0x0000000400007c02 */ /* 0x000fce0008000f00 */
.L_x_210:
[----:B--2---:R2:W3:Y:S02]  /*d250*/  SYNCS.PHASECHK.TRANS64.TRYWAIT P0, [R0+URZ+0x1c0], R7 ;  /* 0x0001c007000075a7 */ /* 0x0044e400080011ff */
[----:B---3--:R-:W-:Y:S05]  /*d260*/  @!P0 NANOSLEEP.SYNCS 0x989680 ;  /* 0x009896800000895d */ /* 0x008fea0003900000 */
[----:B------:R-:W3:Y:S02]  /*d270*/  @!P0 SYNCS.PHASECHK.TRANS64 P0, [R0+URZ+0x1c0], R7 ;  /* 0x0001c007000085a7 */ /* 0x000ee400080010ff */
[----:B---3--:R-:W-:Y:S05]  /*d280*/  @!P0 BRA `(.L_x_210) ;  /* 0xfffffffc00f08947 */ /* 0x008fea000383ffff */
[----:B------:R-:W-:Y:S05]  /*d290*/  BRA `(.L_x_211) ;  /* 0xffffff6400947947 */ /* 0x000fea000383ffff */
.L_x_69:
[----:B--2---:R2:W3:Y:S02]  /*d2a0*/  SYNCS.PHASECHK.TRANS64.TRYWAIT P1, [R0+URZ+0x1b0], R5 ;  /* 0x0001b005000075a7 */ /* 0x0044e400080211ff */
[----:B---3--:R-:W-:Y:S05]  /*d2b0*/  @!P1 NANOSLEEP.SYNCS 0x989680 ;  /* 0x009896800000995d */ /* 0x008fea0003900000 */
[----:B------:R-:W3:Y:S02]  /*d2c0*/  @!P1 SYNCS.PHASECHK.TRANS64 P1, [R0+URZ+0x1b0], R5 ;  /* 0x0001b005000095a7 */ /* 0x000ee400080210ff */
[----:B---3--:R-:W-:Y:S05]  /*d2d0*/  @!P1 BRA `(.L_x_69) ;  /* 0xfffffffc00f09947 */ /* 0x008fea000383ffff */
[----:B------:R-:W-:Y:S05]  /*d2e0*/  BRA `(.L_x_212) ;  /* 0xffffff6400c47947 */ /* 0x000fea000383ffff */
.L_x_72:
[----:B------:R-:W-:-:S07]  /*d2f0*/  MOV R0, UR4 ;  /* 0x0000000400007c02 */ /* 0x000fce0008000f00 */
.L_x_213:
[----:B--2---:R2:W3:Y:S02]  /*d300*/  SYNCS.PHASECHK.TRANS64.TRYWAIT P0, [R0+URZ+0x1c0], R3 ;  /* 0x0001c003000075a7 */ /* 0x0044e400080011ff */
[----:B---3--:R-:W-:Y:S05]  /*d310*/  @!P0 NANOSLEEP.SYNCS 0x989680 ;  /* 0x009896800000895d */ /* 0x008fea0003900000 */
[----:B------:R-:W3:Y:S02]  /*d320*/  @!P0 SYNCS.PHASECHK.TRANS64 P0, [R0+URZ+0x1c0], R3 ;  /* 0x0001c003000085a7 */ /* 0x000ee400080010ff */
[----:B---3--:R-:W-:Y:S05]  /*d330*/  @!P0 BRA `(.L_x_213) ;  /* 0xfffffffc00f08947 */ /* 0x008fea000383ffff */
[----:B------:R-:W-:Y:S05]  /*d340*/  BRA `(.L_x_71) ;  /* 0xffffff6800187947 */ /* 0x000fea000383ffff */
.L_x_81:
[----:B--2---:R-:W-:-:S04]  /*d350*/  MOV R5, UR5 ;  /* 0x0000000500057c02 */ /* 0x004fc80008000f00 */
[----:B------:R2:W3:Y:S03]  /*d360*/  SYNCS.PHASECHK.TRANS64.TRYWAIT P0, [R5+URZ+0x8], R6 ;  /* 0x00000806050075a7 */ /* 0x0004e600080011ff */
[----:B---3--:R-:W-:Y:S05]  /*d370*/  @!P0 NANOSLEEP.SYNCS 0x989680 ;  /* 0x009896800000895d */ /* 0x008fea0003900000 */
[----:B------:R-:W3:Y:S02]  /*d380*/  @!P0 SYNCS.PHASECHK.TRANS64 P0, [R5+URZ+0x8], R6 ;  /* 0x00000806050085a7 */ /* 0x000ee400080010ff */
[----:B---3--:R-:W-:Y:S05]  /*d390*/  @!P0 BRA `(.L_x_81) ;  /* 0xfffffffc00ec8947 */ /* 0x008fea000383ffff */
[----:B------:R-:W-:Y:S05]  /*d3a0*/  BRA `(.L_x_80) ;  /* 0xffffff6800cc7947 */ /* 0x000fea000383ffff */
.L_x_83:
[----:B------:R-:W-:Y:S01]  /*d3b0*/  BSSY B0, `(.L_x_214) ;  /* 0x0000006000007945 */ /* 0x000fe20003800000 */
[----:B------:R-:W-:-:S07]  /*d3c0*/  MOV R15, 0xffffffff ;  /* 0xffffffff000f7802 */ /* 0x000fce0000000f00 */
[----:B-12--5:R-:W-:Y:S05]  /*d3d0*/  WARPSYNC.COLLECTIVE R15, `(.L_x_215) ;  /* 0x000000000f0c7348 */ /* 0x026fea0003c00000 */
[----:B------:R-:W-:Y:S02]  /*d3e0*/  ELECT P6, UR79, PT ;  /* 0x00000000004f782f */ /* 0x000fe400038c0000 */
[----:B------:R-:W-:Y:S01]  /*d3f0*/  MOV R14, UR79 ;  /* 0x0000004f000e7c02 */ /* 0x000fe20008000f00 */
[----:B-12--5:R-:W-:Y:S10]  /*d400*/  ENDCOLLECTIVE ;  /* 0x000000000000791b */ /* 0x026ff40003800000 */
.L_x_215:
[----:B------:R-:W-:Y:S05]  /*d410*/  BSYNC B0 ;  /* 0x0000000000007941 */ /* 0x000fea0003800000 */
.L_x_214:
[----:B------:R-:W-:Y:S01]  /*d420*/  PLOP3.LUT P0, PT, P6, PT, PT, 0x80, 0x8 ;  /* 0x000000000008781c */ /* 0x000fe2000370f070 */
[----:B------:R-:W-:-:S12]  /*d430*/  BRA `(.L_x_216) ;  /* 0xffffff6800f87947 */ /* 0x000fd8000383ffff */
.L_x_85:
[----:B--2---:R-:W-:-:S04]  /*d440*/  MOV R3, UR5 ;  /* 0x0000000500037c02 */ /* 0x004fc80008000f00 */
[----:B------:R2:W3:Y:S03]  /*d450*/  SYNCS.PHASECHK.TRANS64.TRYWAIT P0, [R3+URZ+0x8], R4 ;  /* 0x00000804030075a7 */ /* 0x0004e600080011ff */
[----:B---3--:R-:W-:Y:S05]  /*d460*/  @!P0 NANOSLEEP.SYNCS 0x989680 ;  /* 0x009896800000895d */ /* 0x008fea0003900000 */
[----:B------:R-:W3:Y:S02]  /*d470*/  @!P0 SYNCS.PHASECHK.TRANS64 P0, [R3+URZ+0x8], R4 ;  /* 0x00000804030085a7 */ /* 0x000ee400080010ff */
[----:B---3--:R-:W-:Y:S05]  /*d480*/  @!P0 BRA `(.L_x_85) ;  /* 0xfffffffc00ec8947 */ /* 0x008fea000383ffff */
[----:B------:R-:W-:Y:S05]  /*d490*/  BRA `(.L_x_84) ;  /* 0xffffff6800fc7947 */ /* 0x000fea000383ffff */
.L_x_86:
[----:B-1----:R1:W2:Y:S02]  /*d4a0*/  SYNCS.PHASECHK.TRANS64.TRYWAIT P0, [R0+URZ+0x1b0], R5 ;  /* 0x0001b005000075a7 */ /* 0x0022a400080011ff */
[----:B--2---:R-:W-:Y:S05]  /*d4b0*/  @!P0 NANOSLEEP.SYNCS 0x989680 ;  /* 0x009896800000895d */ /* 0x004fea0003900000 */
[----:B------:R-:W2:Y:S02]  /*d4c0*/  @!P0 SYNCS.PHASECHK.TRANS64 P0, [R0+URZ+0x1b0], R5 ;  /* 0x0001b005000085a7 */ /* 0x000ea400080010ff */
[----:B--2---:R-:W-:Y:S05]  /*d4d0*/  @!P0 BRA `(.L_x_86) ;  /* 0xfffffffc00f08947 */ /* 0x004fea000383ffff */
[----:B------:R-:W-:Y:S05]  /*d4e0*/  BRA `(.L_x_217) ;  /* 0xffffff6c00d07947 */ /* 0x000fea000383ffff */
.L_x_88:
[----:B------:R-:W-:-:S07]  /*d4f0*/  MOV R0, UR19 ;  /* 0x0000001300007c02 */ /* 0x000fce0008000f00 */
.L_x_218:
[----:B-1----:R1:W2:Y:S02]  /*d500*/  SYNCS.PHASECHK.TRANS64.TRYWAIT P0, [R0+URZ+0x1e0], R5 ;  /* 0x0001e005000075a7 */ /* 0x0022a400080011ff */
[----:B--2---:R-:W-:Y:S05]  /*d510*/  @!P0 NANOSLEEP.SYNCS 0x989680 ;  /* 0x009896800000895d */ /* 0x004fea0003900000 */
[----:B------:R-:W2:Y:S02]  /*d520*/  @!P0 SYNCS.PHASECHK.TRANS64 P0, [R0+URZ+0x1e0], R5 ;  /* 0x0001e005000085a7 */ /* 0x000ea400080010ff */
[----:B--2---:R-:W-:Y:S05]  /*d530*/  @!P0 BRA `(.L_x_218) ;  /* 0xfffffffc00f08947 */ /* 0x004fea000383ffff */
[----:B------:R-:W-:Y:S05]  /*d540*/  BRA `(.L_x_219) ;  /* 0xffffff7000187947 */ /* 0x000fea000383ffff */
.L_x_91:
[----:B------:R-:W-:Y:S07]  /*d550*/  MOV R0, UR6 ;  /* 0x0000000600007c02 */ /* 0x000fee0008000f00 */
.L_x_220:
[----:B-1----:R1:W2:Y:S02]  /*d560*/  SYNCS.PHASECHK.TRANS64.TRYWAIT P0, [R0+URZ], R5 ;  /* 0x00000005000075a7 */ /* 0x0022a400080011ff */
[----:B--2---:R-:W-:Y:S05]  /*d570*/  @!P0 NANOSLEEP.SYNCS 0x989680 ;  /* 0x009896800000895d */ /* 0x004fea0003900000 */
[----:B------:R-:W2:Y:S02]  /*d580*/  @!P0 SYNCS.PHASECHK.TRANS64 P0, [R0+URZ], R5 ;  /* 0x00000005000085a7 */ /* 0x000ea400080010ff */
[----:B--2---:R-:W-:Y:S05]  /*d590*/  @!P0 BRA `(.L_x_220) ;  /* 0xfffffffc00f08947 */ /* 0x004fea000383ffff */
[----:B------:R-:W-:Y:S05]  /*d5a0*/  BRA `(.L_x_90) ;  /* 0xffffff7000307947 */ /* 0x000fea000383ffff */
.L_x_95:
[----:B-1----:R-:W-:-:S07]  /*d5b0*/  MOV R0, UR4 ;  /* 0x0000000400007c02 */ /* 0x002fce0008000f00 */
.L_x_221:
[----:B-1----:R1:W2:Y:S02]  /*d5c0*/  SYNCS.PHASECHK.TRANS64.TRYWAIT P0, [R0+URZ], R3 ;  /* 0x00000003000075a7 */ /* 0x0022a400080011ff */
[----:B--2---:R-:W-:Y:S05]  /*d5d0*/  @!P0 NANOSLEEP.SYNCS 0x989680 ;  /* 0x009896800000895d */ /* 0x004fea0003900000 */
[----:B------:R-:W2:Y:S02]  /*d5e0*/  @!P0 SYNCS.PHASECHK.TRANS64 P0, [R0+URZ], R3 ;  /* 0x00000003000085a7 */ /* 0x000ea400080010ff */
[----:B--2---:R-:W-:Y:S05]  /*d5f0*/  @!P0 BRA `(.L_x_221) ;  /* 0xfffffffc00f08947 */ /* 0x004fea000383ffff */
[----:B------:R-:W-:Y:S05]  /*d600*/  BRA `(.L_x_222) ;  /* 0xffffff7000e87947 */ /* 0x000fea000383ffff */
.L_x_98:
[----:B------:R-:W-:-:S07]  /*d610*/  MOV R0, UR13 ;  /* 0x0000000d00007c02 */ /* 0x000fce0008000f00 */
.L_x_223:
[----:B-1----:R1:W2:Y:S02]  /*d620*/  SYNCS.PHASECHK.TRANS64.TRYWAIT P1, [R0+URZ+0x210], R3 ;  /* 0x00021003000075a7 */ /* 0x0022a400080211ff */
[----:B--2---:R-:W-:Y:S05]  /*d630*/  @!P1 NANOSLEEP.SYNCS 0x989680 ;  /* 0x009896800000995d */ /* 0x004fea0003900000 */
[----:B------:R-:W2:Y:S02]  /*d640*/  @!P1 SYNCS.PHASECHK.TRANS64 P1, [R0+URZ+0x210], R3 ;  /* 0x00021003000095a7 */ /* 0x000ea400080210ff */
[----:B--2---:R-:W-:Y:S05]  /*d650*/  @!P1 BRA `(.L_x_223) ;  /* 0xfffffffc00f09947 */ /* 0x004fea000383ffff */
[----:B------:R-:W-:Y:S05]  /*d660*/  BRA `(.L_x_224) ;  /* 0xffffff7400347947 */ /* 0x000fea000383ffff */
.L_x_103:
[----:B--2---:R2:W3:Y:S02]  /*d670*/  SYNCS.PHASECHK.TRANS64.TRYWAIT P0, [R8+URZ+0x1b0], R5 ;  /* 0x0001b005080075a7 */ /* 0x0044e400080011ff */
[----:B---3--:R-:W-:Y:S05]  /*d680*/  @!P0 NANOSLEEP.SYNCS 0x989680 ;  /* 0x009896800000895d */ /* 0x008fea0003900000 */
[----:B------:R-:W3:Y:S02]  /*d690*/  @!P0 SYNCS.PHASECHK.TRANS64 P0, [R8+URZ+0x1b0], R5 ;  /* 0x0001b005080085a7 */ /* 0x000ee400080010ff */
[----:B---3--:R-:W-:Y:S05]  /*d6a0*/  @!P0 BRA `(.L_x_103) ;  /* 0xfffffffc00f08947 */ /* 0x008fea000383ffff */
[----:B------:R-:W-:Y:S05]  /*d6b0*/  BRA `(.L_x_225) ;  /* 0xffffff78006c7947 */ /* 0x000fea000383ffff */
.L_x_106:
[----:B------:R-:W-:Y:S07]  /*d6c0*/  MOV R0, UR21 ;  /* 0x0000001500007c02 */ /* 0x000fee0008000f00 */
.L_x_226:
[----:B--2---:R2:W3:Y:S02]  /*d6d0*/  SYNCS.PHASECHK.TRANS64.TRYWAIT P1, [R0+URZ+0x1a8], R5 ;  /* 0x0001a805000075a7 */ /* 0x0044e400080211ff */
[----:B---3--:R-:W-:Y:S05]  /*d6e0*/  @!P1 NANOSLEEP.SYNCS 0x989680 ;  /* 0x009896800000995d */ /* 0x008fea0003900000 */
[----:B------:R-:W3:Y:S02]  /*d6f0*/  @!P1 SYNCS.PHASECHK.TRANS64 P1, [R0+URZ+0x1a8], R5 ;  /* 0x0001a805000095a7 */ /* 0x000ee400080210ff */
[----:B---3--:R-:W-:Y:S05]  /*d700*/  @!P1 BRA `(.L_x_226) ;  /* 0xfffffffc00f09947 */ /* 0x008fea000383ffff */
[----:B------:R-:W-:Y:S05]  /*d710*/  BRA `(.L_x_105) ;  /* 0xffffff7c00e87947 */ /* 0x000fea000383ffff */
.L_x_109:
[----:B--2---:R-:W-:Y:S07]  /*d720*/  MOV R5, UR21 ;  /* 0x0000001500057c02 */ /* 0x004fee0008000f00 */
.L_x_227:
[----:B--2---:R2:W3:Y:S02]  /*d730*/  SYNCS.PHASECHK.TRANS64.TRYWAIT P0, [R5+URZ+0x180], R4 ;  /* 0x00018004050075a7 */ /* 0x0044e400080011ff */
[----:B---3--:R-:W-:Y:S05]  /*d740*/  @!P0 NANOSLEEP.SYNCS 0x989680 ;  /* 0x009896800000895d */ /* 0x008fea0003900000 */
[----:B------:R-:W3:Y:S02]  /*d750*/  @!P0 SYNCS.PHASECHK.TRANS64 P0, [R5+URZ+0x180], R4 ;  /* 0x00018004050085a7 */ /* 0x000ee400080010ff */
[----:B---3--:R-:W-:Y:S05]  /*d760*/  @!P0 BRA `(.L_x_227) ;  /* 0xfffffffc00f08947 */ /* 0x008fea000383ffff */
[----:B------:R-:W-:Y:S05]  /*d770*/  BRA `(.L_x_228) ;  /* 0xffffff8000407947 */ /* 0x000fea000383ffff */
.L_x_110:
[----:B------:R-:W-:Y:S07]  /*d780*/  MOV R5, UR21 ;  /* 0x0000001500057c02 */ /* 0x000fee0008000f00 */
.L_x_229:
[----:B--2---:R2:W3:Y:S02]  /*d790*/  SYNCS.PHASECHK.TRANS64.TRYWAIT P0, [R5+URZ+0x188], R4 ;  /* 0x00018804050075a7 */ /* 0x0044e400080011ff */
[----:B---3--:R-:W-:Y:S05]  /*d7a0*/  @!P0 NANOSLEEP.SYNCS 0x989680 ;  /* 0x009896800000895d */ /* 0x008fea0003900000 */
[----:B------:R-:W3:Y:S02]  /*d7b0*/  @!P0 SYNCS.PHASECHK.TRANS64 P0, [R5+URZ+0x188], R4 ;  /* 0x00018804050085a7 */ /* 0x000ee400080010ff */
[----:B---3--:R-:W-:Y:S05]  /*d7c0*/  @!P0 BRA `(.L_x_229) ;  /* 0xfffffffc00f08947 */ /* 0x008fea000383ffff */
[----:B------:R-:W-:Y:S05]  /*d7d0*/  BRA `(.L_x_230) ;  /* 0xffffff80007c7947 */ /* 0x000fea000383ffff */
.L_x_111:
[----:B--2---:R-:W-:Y:S07]  /*d7e0*/  MOV R5, UR21 ;  /* 0x0000001500057c02 */ /* 0x004fee0008000f00 */
.L_x_231:
[----:B--2---:R2:W3:Y:S02]  /*d7f0*/  SYNCS.PHASECHK.TRANS64.TRYWAIT P0, [R5+URZ+0x190], R4 ;  /* 0x00019004050075a7 */ /* 0x0044e400080011ff */
[----:B---3--:R-:W-:Y:S05]  /*d800*/  @!P0 NANOSLEEP.SYNCS 0x989680 ;  /* 0x009896800000895d */ /* 0x008fea0003900000 */
[----:B------:R-:W3:Y:S02]  /*d810*/  @!P0 SYNCS.PHASECHK.TRANS64 P0, [R5+URZ+0x190], R4 ;  /* 0x00019004050085a7 */ /* 0x000ee400080010ff */
[----:B---3--:R-:W-:Y:S05]  /*d820*/  @!P0 BRA `(.L_x_231) ;  /* 0xfffffffc00f08947 */ /* 0x008fea000383ffff */
[----:B------:R-:W-:Y:S05]  /*d830*/  BRA `(.L_x_232) ;  /* 0xffffff8000c47947 */ /* 0x000fea000383ffff */
.L_x_112:
[----:B--2---:R-:W-:Y:S07]  /*d840*/  MOV R5, UR21 ;  /* 0x0000001500057c02 */ /* 0x004fee0008000f00 */
.L_x_233:
[----:B--2---:R2:W3:Y:S02]  /*d850*/  SYNCS.PHASECHK.TRANS64.TRYWAIT P0, [R5+URZ+0x198], R4 ;  /* 0x00019804050075a7 */ /* 0x0044e400080011ff */
[----:B---3--:R-:W-:Y:S05]  /*d860*/  @!P0 NANOSLEEP.SYNCS 0x989680 ;  /* 0x009896800000895d */ /* 0x008fea0003900000 */
[----:B------:R-:W3:Y:S02]  /*d870*/  @!P0 SYNCS.PHASECHK.TRANS64 P0, [R5+URZ+0x198], R4 ;  /* 0x00019804050085a7 */ /* 0x000ee400080010ff */
[----:B---3--:R-:W-:Y:S05]  /*d880*/  @!P0 BRA `(.L_x_233) ;  /* 0xfffffffc00f08947 */ /* 0x008fea000383ffff */
[----:B------:R-:W-:Y:S05]  /*d890*/  BRA `(.L_x_234) ;  /* 0xffffff8400107947 */ /* 0x000fea000383ffff */
.L_x_114:
[----:B------:R-:W-:-:S07]  /*d8a0*/  MOV R0, UR21 ;  /* 0x0000001500007c02 */ /* 0x000fce0008000f00 */
.L_x_235:
[----:B--2---:R2:W3:Y:S02]  /*d8b0*/  SYNCS.PHASECHK.TRANS64.TRYWAIT P0, [R0+URZ+0x180], R3 ;  /* 0x00018003000075a7 */ /* 0x0044e400080011ff */
[----:B---3--:R-:W-:Y:S05]  /*d8c0*/  @!P0 NANOSLEEP.SYNCS 0x989680 ;  /* 0x009896800000895d */ /* 0x008fea0003900000 */
[----:B------:R-:W3:Y:S02]  /*d8d0*/  @!P0 SYNCS.PHASECHK.TRANS64 P0, [R0+URZ+0x180], R3 ;  /* 0x00018003000085a7 */ /* 0x000ee400080010ff */
[----:B---3--:R-:W-:Y:S05]  /*d8e0*/  @!P0 BRA `(.L_x_235) ;  /* 0xfffffffc00f08947 */ /* 0x008fea000383ffff */
[----:B------:R-:W-:Y:S05]  /*d8f0*/  BRA `(.L_x_236) ;  /* 0xffffff8400887947 */ /* 0x000fea000383ffff */
.L_x_115:
[----:B--2---:R-:W-:-:S07]  /*d900*/  MOV R0, UR21 ;  /* 0x0000001500007c02 */ /* 0x004fce0008000f00 */
.L_x_237:
[----:B--2---:R2:W3:Y:S02]  /*d910*/  SYNCS.PHASECHK.TRANS64.TRYWAIT P0, [R0+URZ+0x188], R3 ;  /* 0x00018803000075a7 */ /* 0x0044e400080011ff */
[----:B---3--:R-:W-:Y:S05]  /*d920*/  @!P0 NANOSLEEP.SYNCS 0x989680 ;  /* 0x009896800000895d */ /* 0x008fea0003900000 */
[----:B------:R-:W3:Y:S02]  /*d930*/  @!P0 SYNCS.PHASECHK.TRANS64 P0, [R0+URZ+0x188], R3 ;  /* 0x00018803000085a7 */ /* 0x000ee400080010ff */
[----:B---3--:R-:W-:Y:S05]  /*d940*/  @!P0 BRA `(.L_x_237) ;  /* 0xfffffffc00f08947 */ /* 0x008fea000383ffff */
[----:B------:R-:W-:Y:S05]  /*d950*/  BRA `(.L_x_238) ;  /* 0xffffff8400787947 */ /* 0x000fea000383ffff */
.L_x_116:
[----:B--2---:R-:W-:-:S07]  /*d960*/  MOV R0, UR21 ;  /* 0x0000001500007c02 */ /* 0x004fce0008000f00 */
.L_x_239:
[----:B--2---:R2:W3:Y:S02]  /*d970*/  SYNCS.PHASECHK.TRANS64.TRYWAIT P0, [R0+URZ+0x190], R3 ;  /* 0x00019003000075a7 */ /* 0x0044e400080011ff */
[----:B---3--:R-:W-:Y:S05]  /*d980*/  @!P0 NANOSLEEP.SYNCS 0x989680 ;  /* 0x009896800000895d */ /* 0x008fea0003900000 */
[----:B------:R-:W3:Y:S02]  /*d990*/  @!P0 SYNCS.PHASECHK.TRANS64 P0, [R0+URZ+0x190], R3 ;  /* 0x00019003000085a7 */ /* 0x000ee400080010ff */
[----:B---3--:R-:W-:Y:S05]  /*d9a0*/  @!P0 BRA `(.L_x_239) ;  /* 0xfffffffc00f08947 */ /* 0x008fea000383ffff */
[----:B------:R-:W-:Y:S05]  /*d9b0*/  BRA `(.L_x_240) ;  /* 0xffffff8400687947 */ /* 0x000fea000383ffff */
.L_x_118:
[----:B-1----:R1:W2:Y:S02]  /*d9c0*/  SYNCS.PHASECHK.TRANS64.TRYWAIT P0, [R3+URZ+0x1b0], R0 ;  /* 0x0001b000030075a7 */ /* 0x0022a400080011ff */
[----:B--2---:R-:W-:Y:S05]  /*d9d0*/  @!P0 NANOSLEEP.SYNCS 0x989680 ;  /* 0x009896800000895d */ /* 0x004fea0003900000 */
[----:B------:R-:W2:Y:S02]  /*d9e0*/  @!P0 SYNCS.PHASECHK.TRANS64 P0, [R3+URZ+0x1b0], R0 ;  /* 0x0001b000030085a7 */ /* 0x000ea400080010ff */
[----:B--2---:R-:W-:Y:S05]  /*d9f0*/  @!P0 BRA `(.L_x_118) ;  /* 0xfffffffc00f08947 */ /* 0x004fea000383ffff */
[----:B------:R-:W-:Y:S05]  /*da00*/  BRA `(.L_x_241) ;  /* 0xffffff8800307947 */ /* 0x000fea000383ffff */
.L_x_129:
[----:B-1----:R1:W2:Y:S02]  /*da10*/  SYNCS.PHASECHK.TRANS64.TRYWAIT P1, [R3+URZ+0x160], R0 ;  /* 0x00016000030075a7 */ /* 0x0022a400080211ff */
[----:B--2---:R-:W-:Y:S05]  /*da20*/  @!P1 NANOSLEEP.SYNCS 0x989680 ;  /* 0x009896800000995d */ /* 0x004fea0003900000 */
[----:B------:R-:W2:Y:S02]  /*da30*/  @!P1 SYNCS.PHASECHK.TRANS64 P1, [R3+URZ+0x160], R0 ;  /* 0x00016000030095a7 */ /* 0x000ea400080210ff */
[----:B--2---:R-:W-:Y:S05]  /*da40*/  @!P1 BRA `(.L_x_129) ;  /* 0xfffffffc00f09947 */ /* 0x004fea000383ffff */
[----:B------:R-:W-:Y:S05]  /*da50*/  BRA `(.L_x_128) ;  /* 0xffffff9400b07947 */ /* 0x000fea000383ffff */
.L_x_131:
[----:B--2---:R2:W4:Y:S02]  /*da60*/  SYNCS.PHASECHK.TRANS64.TRYWAIT P0, [R163+URZ+0x1d0], R2 ;  /* 0x0001d002a30075a7 */ /* 0x00452400080011ff */
[----:B----4-:R-:W-:Y:S05]  /*da70*/  @!P0 NANOSLEEP.SYNCS 0x989680 ;  /* 0x009896800000895d */ /* 0x010fea0003900000 */
[----:B------:R-:W4:Y:S02]  /*da80*/  @!P0 SYNCS.PHASECHK.TRANS64 P0, [R163+URZ+0x1d0], R2 ;  /* 0x0001d002a30085a7 */ /* 0x000f2400080010ff */
[----:B----4-:R-:W-:Y:S05]  /*da90*/  @!P0 BRA `(.L_x_131) ;  /* 0xfffffffc00f08947 */ /* 0x010fea000383ffff */
[----:B------:R-:W-:Y:S05]  /*daa0*/  BRA `(.L_x_130) ;  /* 0xffffff98000c7947 */ /* 0x000fea000383ffff */
.L_x_140:
[----:B--2---:R2:W3:Y:S02]  /*dab0*/  SYNCS.PHASECHK.TRANS64.TRYWAIT P0, [R191+URZ+0x160], R0 ;  /* 0x00016000bf0075a7 */ /* 0x0044e400080011ff */
[----:B---3--:R-:W-:Y:S05]  /*dac0*/  @!P0 NANOSLEEP.SYNCS 0x989680 ;  /* 0x009896800000895d */ /* 0x008fea0003900000 */
[----:B------:R-:W3:Y:S02]  /*dad0*/  @!P0 SYNCS.PHASECHK.TRANS64 P0, [R191+URZ+0x160], R0 ;  /* 0x00016000bf0085a7 */ /* 0x000ee400080010ff */
[----:B---3--:R-:W-:Y:S05]  /*dae0*/  @!P0 BRA `(.L_x_140) ;  /* 0xfffffffc00f08947 */ /* 0x008fea000383ffff */
[----:B------:R-:W-:Y:S05]  /*daf0*/  BRA `(.L_x_139) ;  /* 0xffffffac00187947 */ /* 0x000fea000383ffff */
.L_x_149:
[----:B--2---:R2:W3:Y:S02]  /*db00*/  SYNCS.PHASECHK.TRANS64.TRYWAIT P0, [R0+URZ+0x160], R7 ;  /* 0x00016007000075a7 */ /* 0x0044e400080011ff */
[----:B---3--:R-:W-:Y:S05]  /*db10*/  @!P0 NANOSLEEP.SYNCS 0x989680 ;  /* 0x009896800000895d */ /* 0x008fea0003900000 */
[----:B------:R-:W3:Y:S02]  /*db20*/  @!P0 SYNCS.PHASECHK.TRANS64 P0, [R0+URZ+0x160], R7 ;  /* 0x00016007000085a7 */ /* 0x000ee400080010ff */
[----:B---3--:R-:W-:Y:S05]  /*db30*/  @!P0 BRA `(.L_x_149) ;  /* 0xfffffffc00f08947 */ /* 0x008fea000383ffff */
[----:B------:R-:W-:Y:S05]  /*db40*/  BRA `(.L_x_148) ;  /* 0xffffffc000707947 */ /* 0x000fea000383ffff */
.L_x_158:
[----:B--2---:R2:W3:Y:S02]  /*db50*/  SYNCS.PHASECHK.TRANS64.TRYWAIT P0, [R0+URZ+0x160], R5 ;  /* 0x00016005000075a7 */ /* 0x0044e400080011ff */
[----:B---3--:R-:W-:Y:S05]  /*db60*/  @!P0 NANOSLEEP.SYNCS 0x989680 ;  /* 0x009896800000895d */ /* 0x008fea0003900000 */
[----:B------:R-:W3:Y:S02]  /*db70*/  @!P0 SYNCS.PHASECHK.TRANS64 P0, [R0+URZ+0x160], R5 ;  /* 0x00016005000085a7 */ /* 0x000ee400080010ff */
[----:B---3--:R-:W-:Y:S05]  /*db80*/  @!P0 BRA `(.L_x_158) ;  /* 0xfffffffc00f08947 */ /* 0x008fea000383ffff */
[----:B------:R-:W-:Y:S05]  /*db90*/  BRA `(.L_x_157) ;  /* 0xffffffd400d47947 */ /* 0x000fea000383ffff */
        .weak           $__internal_0_$__cuda_sm10x_tcgen05_guardrail_trap_col_being_dealloced_not_returned_by_alloc
        .type           $__internal_0_$__cuda_sm10x_tcgen05_guardrail_trap_col_being_dealloced_not_returned_by_alloc,@function
        .size           $__internal_0_$__cuda_sm10x_tcgen05_guardrail_trap_col_being_dealloced_not_returned_by_alloc,($__internal_1_$__cuda_sm10x_tcgen05_guardrail_trap_phase_invalid_during_alloc - $__internal_0_$__cuda_sm10x_tcgen05_guardrail_trap_col_being_dealloced_not_returned_by_alloc)
$__internal_0_$__cuda_sm10x_tcgen05_guardrail_trap_col_being_dealloced_not_returned_by_alloc:
[----:B------:R-:W-:Y:S05]  /*dba0*/  BPT.TRAP 0x1 ;  /* 0x000000040000795c */ /* 0x000fea0000300000 */
[----:B------:R-:W-:-:S04]  /*dbb0*/  HFMA2 R3, -RZ, RZ, 0, 0 ;  /* 0x00000000ff037431 */ /* 0x000fc800000001ff */
[----:B------:R-:W-:Y:S05]  /*dbc0*/  RET.REL.NODEC R2 `(_ZN7cutlass13device_kernelINS_4gemm6kernel13GemmUniversalIN4cute5tupleIJiiiiEEENS1_10collective13CollectiveMmaINS1_35MainloopSm100TmaUmmaWarpSpecializedILi22ELi2ELi2ENS5_IJNS4_1CILi4EEENSA_ILi1EEESC_EEEEENS5_IJNSA_ILi256EEESF_NSA_ILi32EEEEEENS_12float_e4m3_tENS5_IJlSC_lEEESI_SJ_NS4_8TiledMMAINS4_8MMA_AtomIJNS4_10MMA_TraitsINS4_25SM100_MMA_F8F6F4_2x1SM_SSEJSI_SI_fSF_SF_NS4_17integral_constantINS4_4UMMA5MajorELSQ_0EEESR_NSO_INSP_7ScaleInELSS_0EEEST_EEEEEENS4_6LayoutINS5_IJSC_SC_SC_EEENS5_IJNSA_ILi0EEESY_SY_EEEEENS5_IJNS4_10UnderscoreES11_S11_EEEEENS4_18SM100_TMA_2SM_LOADENS4_14ComposedLayoutINS4_7SwizzleILi1ELi4ELi3EEENS4_18smem_ptr_flag_bitsILi8EEENSW_INS5_IJNSA_ILi8EEESG_EEENS5_IJSG_SC_EEEEEEEvNS4_8identityENS4_28SM100_TMA_2SM_LOAD_MULTICASTES1E_vS1F_EENS_8epilogue10collective18CollectiveEpilogueINS1I_23Sm100TmaWarpSpecializedILi4ELi2ELi64ELb0ELb0EEEJNS5_IJNSA_ILi128EEESF_SG_EEENS5_IJNSW_IS1N_SC_EENSW_INSA_ILi64EEESC_EEEEESI_SJ_SI_SJ_NS1I_6fusion15FusionCallbacksIS1M_NS1T_17LinearCombinationISI_fSI_fLNS_15FloatRoundStyleE2EEES1O_S1S_JEEENS4_5SM1004TMEM4LOAD26SM100_TMEM_LOAD_32dp32b64xENS4_13SM90_TMA_LOADENS15_INS16_ILi2ELi4ELi3EEES19_NSW_INS5_IJS1A_S1Q_EEENS5_IJS1Q_SC_EEEEEEENS4_39AutoVectorizingCopyWithAssumedAlignmentILi128EEENS4_14SM90_TMA_STOREES28_S2A_S2A_EEEvvEEEEvNT_6ParamsE) ;  /* 0xffffff24020c7950 */ /* 0x000fea0003c3ffff */
        .weak           $__internal_1_$__cuda_sm10x_tcgen05_guardrail_trap_phase_invalid_during_alloc
        .type           $__internal_1_$__cuda_sm10x_tcgen05_guardrail_trap_phase_invalid_during_alloc,@function
        .size           $__internal_1_$__cuda_sm10x_tcgen05_guardrail_trap_phase_invalid_during_alloc,($__internal_2_$__cuda_sm10x_tcgen05_guardrail_trap_unallocated_columns_being_dealloced - $__internal_1_$__cuda_sm10x_tcgen05_guardrail_trap_phase_invalid_during_alloc)
$__internal_1_$__cuda_sm10x_tcgen05_guardrail_trap_phase_invalid_during_alloc:
[----:B------:R-:W-:Y:S05]  /*dbd0*/  BPT.TRAP 0x1 ;  /* 0x000000040000795c */ /* 0x000fea0000300000 */
[----:B------:R-:W-:-:S04]  /*dbe0*/  MOV R5, 0x0 ;  /* 0x0000000000057802 */ /* 0x000fc80000000f00 */
[----:B------:R-:W-:Y:S05]  /*dbf0*/  RET.REL.NODEC R4 `(_ZN7cutlass13device_kernelINS_4gemm6kernel13GemmUniversalIN4cute5tupleIJiiiiEEENS1_10collective13CollectiveMmaINS1_35MainloopSm100TmaUmmaWarpSpecializedILi22ELi2ELi2ENS5_IJNS4_1CILi4EEENSA_ILi1EEESC_EEEEENS5_IJNSA_ILi256EEESF_NSA_ILi32EEEEEENS_12float_e4m3_tENS5_IJlSC_lEEESI_SJ_NS4_8TiledMMAINS4_8MMA_AtomIJNS4_10MMA_TraitsINS4_25SM100_MMA_F8F6F4_2x1SM_SSEJSI_SI_fSF_SF_NS4_17integral_constantINS4_4UMMA5MajorELSQ_0EEESR_NSO_INSP_7ScaleInELSS_0EEEST_EEEEEENS4_6LayoutINS5_IJSC_SC_SC_EEENS5_IJNSA_ILi0EEESY_SY_EEEEENS5_IJNS4_10UnderscoreES11_S11_EEEEENS4_18SM100_TMA_2SM_LOADENS4_14ComposedLayoutINS4_7SwizzleILi1ELi4ELi3EEENS4_18smem_ptr_flag_bitsILi8EEENSW_INS5_IJNSA_ILi8EEESG_EEENS5_IJSG_SC_EEEEEEEvNS4_8identityENS4_28SM100_TMA_2SM_LOAD_MULTICASTES1E_vS1F_EENS_8epilogue10collective18CollectiveEpilogueINS1I_23Sm100TmaWarpSpecializedILi4ELi2ELi64ELb0ELb0EEEJNS5_IJNSA_ILi128EEESF_SG_EEENS5_IJNSW_IS1N_SC_EENSW_INSA_ILi64EEESC_EEEEESI_SJ_SI_SJ_NS1I_6fusion15FusionCallbacksIS1M_NS1T_17LinearCombinationISI_fSI_fLNS_15FloatRoundStyleE2EEES1O_S1S_JEEENS4_5SM1004TMEM4LOAD26SM100_TMEM_LOAD_32dp32b64xENS4_13SM90_TMA_LOADENS15_INS16_ILi2ELi4ELi3EEES19_NSW_INS5_IJS1A_S1Q_EEENS5_IJS1Q_SC_EEEEEEENS4_39AutoVectorizingCopyWithAssumedAlignmentILi128EEENS4_14SM90_TMA_STOREES28_S2A_S2A_EEEvvEEEEvNT_6ParamsE) ;  /* 0xffffff2404007950 */ /* 0x000fea0003c3ffff */
        .weak           $__internal_2_$__cuda_sm10x_tcgen05_guardrail_trap_unallocated_columns_being_dealloced
        .type           $__internal_2_$__cuda_sm10x_tcgen05_guardrail_trap_unallocated_columns_being_dealloced,@function
        .size           $__internal_2_$__cuda_sm10x_tcgen05_guardrail_trap_unallocated_columns_being_dealloced,(.L_x_243 - $__internal_2_$__cuda_sm10x_tcgen05_guardrail_trap_unallocated_columns_being_dealloced)
$__internal_2_$__cuda_sm10x_tcgen05_guardrail_trap_unallocated_columns_being_dealloced:
[----:B------:R-:W-:Y:S05]  /*dc00*/  BPT.TRAP 0x1 ;  /* 0x000000040000795c */ /* 0x000fea0000300000 */
[----:B------:R-:W-:-:S04]  /*dc10*/  HFMA2 R3, -RZ, RZ, 0, 0 ;  /* 0x00000000ff037431 */ /* 0x000fc800000001ff */
[----:B------:R-:W-:Y:S05]  /*dc20*/  RET.REL.NODEC R2 `(_ZN7cutlass13device_kernelINS_4gemm6kernel13GemmUniversalIN4cute5tupleIJiiiiEEENS1_10collective13CollectiveMmaINS1_35MainloopSm100TmaUmmaWarpSpecializedILi22ELi2ELi2ENS5_IJNS4_1CILi4EEENSA_ILi1EEESC_EEEEENS5_IJNSA_ILi256EEESF_NSA_ILi32EEEEEENS_12float_e4m3_tENS5_IJlSC_lEEESI_SJ_NS4_8TiledMMAINS4_8MMA_AtomIJNS4_10MMA_TraitsINS4_25SM100_MMA_F8F6F4_2x1SM_SSEJSI_SI_fSF_SF_NS4_17integral_constantINS4_4UMMA5MajorELSQ_0EEESR_NSO_INSP_7ScaleInELSS_0EEEST_EEEEEENS4_6LayoutINS5_IJSC_SC_SC_EEENS5_IJNSA_ILi0EEESY_SY_EEEEENS5_IJNS4_10UnderscoreES11_S11_EEEEENS4_18SM100_TMA_2SM_LOADENS4_14ComposedLayoutINS4_7SwizzleILi1ELi4ELi3EEENS4_18smem_ptr_flag_bitsILi8EEENSW_INS5_IJNSA_ILi8EEESG_EEENS5_IJSG_SC_EEEEEEEvNS4_8identityENS4_28SM100_TMA_2SM_LOAD_MULTICASTES1E_vS1F_EENS_8epilogue10collective18CollectiveEpilogueINS1I_23Sm100TmaWarpSpecializedILi4ELi2ELi64ELb0ELb0EEEJNS5_IJNSA_ILi128EEESF_SG_EEENS5_IJNSW_IS1N_SC_EENSW_INSA_ILi64EEESC_EEEEESI_SJ_SI_SJ_NS1I_6fusion15FusionCallbacksIS1M_NS1T_17LinearCombinationISI_fSI_fLNS_15FloatRoundStyleE2EEES1O_S1S_JEEENS4_5SM1004TMEM4LOAD26SM100_TMEM_LOAD_32dp32b64xENS4_13SM90_TMA_LOADENS15_INS16_ILi2ELi4ELi3EEES19_NSW_INS5_IJS1A_S1Q_EEENS5_IJS1Q_SC_EEEEEEENS4_39AutoVectorizingCopyWithAssumedAlignmentILi128EEENS4_14SM90_TMA_STOREES28_S2A_S2A_EEEvvEEEEvNT_6ParamsE) ;  /* 0xffffff2002f47950 */ /* 0x000fea0003c3ffff */
.L_x_242:
[----:B------:R-:W-:-:S00]  /*dc30*/  BRA `(.L_x_242) ;  /* 0xfffffffc00fc7947 */ /* 0x000fc0000383ffff */
[----:B------:R-:W-:-:S00]  /*dc40*/  NOP ;  /* 0x0000000000007918 */ /* 0x000fc00000000000 */
        /* <DEDUP_REMOVED lines=11> */
.L_x_243:


//--------------------- .nv.global.init           --------------------------
	.section	.nv.global.init,"aw",@progbits
.nv.global.init:
	.type		$str$27,@object
	.size		$str$27,($str$28 - $str$27)
$str$27:
        /*0000*/ 	.byte	0x28, 0x61, 0x64, 0x64, 0x72, 0x65, 0x73, 0x73, 0x20, 0x26, 0x20, 0x6d, 0x61, 0x73, 0x6b, 0x29
        /*0010*/ 	.byte	0x20, 0x3d, 0x3d, 0x20, 0x30, 0x00
	.type		$str$28,@object
	.size		$str$28,($str$26 - $str$28)
$str$28:
        /*0016*/ 	.byte	0x2f, 0x74, 0x6d, 0x70, 0x2f, 0x63, 0x75, 0x74, 0x6c, 0x61, 0x73, 0x73, 0x5f, 0x73, 0x77, 0x65
        /*0026*/ 	.byte	0x65, 0x70, 0x5f, 0x73, 0x72, 0x63, 0x2f, 0x69, 0x6e, 0x63, 0x6c, 0x75, 0x64, 0x65, 0x2f, 0x63
        /*0036*/ 	.byte	0x75, 0x74, 0x65, 0x2f, 0x70, 0x6f, 0x69, 0x6e, 0x74, 0x65, 0x72, 0x5f, 0x66, 0x6c, 0x61, 0x67
        /*0046*/ 	.byte	0x67, 0x65, 0x64, 0x2e, 0x68, 0x70, 0x70, 0x00
	.type		$str$26,@object
	.size		$str$26,($str$25 - $str$26)
$str$26:
        /*004e*/ 	.byte	0x2f, 0x74, 0x6d, 0x70, 0x2f, 0x63, 0x75, 0x74, 0x6c, 0x61, 0x73, 0x73, 0x5f, 0x73, 0x77, 0x65
        /*005e*/ 	.byte	0x65, 0x70, 0x5f, 0x73, 0x72, 0x63, 0x2f, 0x69, 0x6e, 0x63, 0x6c, 0x75, 0x64, 0x65, 0x2f, 0x63
        /*006e*/ 	.byte	0x75, 0x74, 0x65, 0x2f, 0x61, 0x74, 0x6f, 0x6d, 0x2f, 0x63, 0x6f, 0x70, 0x79, 0x5f, 0x74, 0x72
        /*007e*/ 	.byte	0x61, 0x69, 0x74, 0x73, 0x5f, 0x73, 0x6d, 0x31, 0x30, 0x30, 0x2e, 0x68, 0x70, 0x70, 0x00
	.type		$str$25,@object
	.size		$str$25,(__unnamed_1 - $str$25)
$str$25:
        /*008d*/ 	.byte	0x28, 0x28, 0x75, 0x69, 0x6e, 0x74, 0x33, 0x32, 0x5f, 0x74, 0x28, 0x74, 0x68, 0x72, 0x65, 0x61
        /*009d*/ 	.byte	0x64, 0x49, 0x64, 0x78, 0x2e, 0x78, 0x29, 0x20, 0x2f, 0x20, 0x33, 0x32, 0x29, 0x20, 0x25, 0x20
        /*00ad*/ 	.byte	0x34, 0x29, 0x20, 0x3d, 0x3d, 0x20, 0x28, 0x28, 0x28, 0x74, 0x6d, 0x65, 0x6d, 0x5f, 0x61, 0x64
        /*00bd*/ 	.byte	0x64, 0x72, 0x20, 0x3e, 0x3e, 0x20, 0x31, 0x36, 0x29, 0x20, 0x2f, 0x20, 0x33, 0x32, 0x29, 0x20
        /*00cd*/ 	.byte	0x25, 0x20, 0x34, 0x29, 0x00
	.type		__unnamed_1,@object
	.size		__unnamed_1,(__unnamed_2 - __unnamed_1)
__unnamed_1:
        /*00d2*/ 	.byte	0x61, 0x75, 0x74, 0x6f, 0x20, 0x63, 0x75, 0x74, 0x65, 0x3a, 0x3a, 0x61, 0x73, 0x5f, 0x70, 0x6f
        /* <DEDUP_REMOVED lines=24> */
        /*0262*/ 	.byte	0x43, 0x3c, 0x38, 0x31, 0x39, 0x32, 0x3e, 0x3e, 0x3e, 0x3e, 0x5d, 0x00
	.type		__unnamed_2,@object
	.size		__unnamed_2,(__unnamed_3 - __unnamed_2)
__unnamed_2:
        /* <DEDUP_REMOVED lines=26> */
	.type		__unnamed_3,@object
	.size		__unnamed_3,(.L_3 - __unnamed_3)
__unnamed_3:
        /* <DEDUP_REMOVED lines=42> */
        /*06aa*/ 	.byte	0x3e, 0x3e, 0x3e, 0x3e, 0x5d, 0x00
.L_3:


//--------------------- .nv.shared._ZN7cutlass13device_kernelINS_4gemm6kernel13GemmUniversalIN4cute5tupleIJiiiiEEENS1_10collective13CollectiveMmaINS1_35MainloopSm100TmaUmmaWarpSpecializedILi22ELi2ELi2ENS5_IJNS4_1CILi4EEENSA_ILi1EEESC_EEEEENS5_IJNSA_ILi256EEESF_NSA_ILi32EEEEEENS_12float_e4m3_tENS5_IJlSC_lEEESI_SJ_NS4_8TiledMMAINS4_8MMA_AtomIJNS4_10MMA_TraitsINS4_25SM100_MMA_F8F6F4_2x1SM_SSEJSI_SI_fSF_SF_NS4_17integral_constantINS4_4UMMA5MajorELSQ_0EEESR_NSO_INSP_7ScaleInELSS_0EEEST_EEEEEENS4_6LayoutINS5_IJSC_SC_SC_EEENS5_IJNSA_ILi0EEESY_SY_EEEEENS5_IJNS4_10UnderscoreES11_S11_EEEEENS4_18SM100_TMA_2SM_LOADENS4_14ComposedLayoutINS4_7SwizzleILi1ELi4ELi3EEENS4_18smem_ptr_flag_bitsILi8EEENSW_INS5_IJNSA_ILi8EEESG_EEENS5_IJSG_SC_EEEEEEEvNS4_8identityENS4_28SM100_TMA_2SM_LOAD_MULTICASTES1E_vS1F_EENS_8epilogue10collective18CollectiveEpilogueINS1I_23Sm100TmaWarpSpecializedILi4ELi2ELi64ELb0ELb0EEEJNS5_IJNSA_ILi128EEESF_SG_EEENS5_IJNSW_IS1N_SC_EENSW_INSA_ILi64EEESC_EEEEESI_SJ_SI_SJ_NS1I_6fusion15FusionCallbacksIS1M_NS1T_17LinearCombinationISI_fSI_fLNS_15FloatRoundStyleE2EEES1O_S1S_JEEENS4_5SM1004TMEM4LOAD26SM100_TMEM_LOAD_32dp32b64xENS4_13SM90_TMA_LOADENS15_INS16_ILi2ELi4ELi3EEES19_NSW_INS5_IJS1A_S1Q_EEENS5_IJS1Q_SC_EEEEEEENS4_39AutoVectorizingCopyWithAssumedAlignmentILi128EEENS4_14SM90_TMA_STOREES28_S2A_S2A_EEEvvEEEEvNT_6ParamsE --------------------------
	.section	.nv.shared._ZN7cutlass13device_kernelINS_4gemm6kernel13GemmUniversalIN4cute5tupleIJiiiiEEENS1_10collective13CollectiveMmaINS1_35MainloopSm100TmaUmmaWarpSpecializedILi22ELi2ELi2ENS5_IJNS4_1CILi4EEENSA_ILi1EEESC_EEEEENS5_IJNSA_ILi256EEESF_NSA_ILi32EEEEEENS_12float_e4m3_tENS5_IJlSC_lEEESI_SJ_NS4_8TiledMMAINS4_8MMA_AtomIJNS4_10MMA_TraitsINS4_25SM100_MMA_F8F6F4_2x1SM_SSEJSI_SI_fSF_SF_NS4_17integral_constantINS4_4UMMA5MajorELSQ_0EEESR_NSO_INSP_7ScaleInELSS_0EEEST_EEEEEENS4_6LayoutINS5_IJSC_SC_SC_EEENS5_IJNSA_ILi0EEESY_SY_EEEEENS5_IJNS4_10UnderscoreES11_S11_EEEEENS4_18SM100_TMA_2SM_LOADENS4_14ComposedLayoutINS4_7SwizzleILi1ELi4ELi3EEENS4_18smem_ptr_flag_bitsILi8EEENSW_INS5_IJNSA_ILi8EEESG_EEENS5_IJSG_SC_EEEEEEEvNS4_8identityENS4_28SM100_TMA_2SM_LOAD_MULTICASTES1E_vS1F_EENS_8epilogue10collective18CollectiveEpilogueINS1I_23Sm100TmaWarpSpecializedILi4ELi2ELi64ELb0ELb0EEEJNS5_IJNSA_ILi128EEESF_SG_EEENS5_IJNSW_IS1N_SC_EENSW_INSA_ILi64EEESC_EEEEESI_SJ_SI_SJ_NS1I_6fusion15FusionCallbacksIS1M_NS1T_17LinearCombinationISI_fSI_fLNS_15FloatRoundStyleE2EEES1O_S1S_JEEENS4_5SM1004TMEM4LOAD26SM100_TMEM_LOAD_32dp32b64xENS4_13SM90_TMA_LOADENS15_INS16_ILi2ELi4ELi3EEES19_NSW_INS5_IJS1A_S1Q_EEENS5_IJS1Q_SC_EEEEEEENS4_39AutoVectorizingCopyWithAssumedAlignmentILi128EEENS4_14SM90_TMA_STOREES28_S2A_S2A_EEEvvEEEEvNT_6ParamsE,"aw",@nobits
	.sectionflags	@""
	.align	16
	.zero		1024


//--------------------- .nv.shared.reserved.0     --------------------------
	.section	.nv.shared.reserved.0,"aw",@nobits
	.weak		__nv_reservedSMEM_offset_0_alias
	.size		__nv_reservedSMEM_offset_0_alias, 0, 64
	.other		__nv_reservedSMEM_offset_0_alias,@"STO_CUDA_RESERVED_SHARED STV_DEFAULT"
__nv_reservedSMEM_offset_0_alias:
	.zero		0
.nv.shared.reserved.0:
	.zero		64
	.weak		__nv_reservedSMEM_tcgen05_partition
	.type		__nv_reservedSMEM_tcgen05_partition,@object
	.size		__nv_reservedSMEM_tcgen05_partition,(.L_0 - __nv_reservedSMEM_tcgen05_partition)
__nv_reservedSMEM_tcgen05_partition:
	.zero		32
.L_0:


//--------------------- .nv.global                --------------------------
	.section	.nv.global,"aw",@nobits
.nv.global:
	.type		_ZN40_INTERNAL_4ac93c3c_4_k_cu_625dbc43_297134cute1_E,@object
	.size		_ZN40_INTERNAL_4ac93c3c_4_k_cu_625dbc43_297134cute1_E,(_ZN40_INTERNAL_4ac93c3c_4_k_cu_625dbc43_297134cuda3std3__45__cpo6cbeginE - _ZN40_INTERNAL_4ac93c3c_4_k_cu_625dbc43_297134cute1_E)
_ZN40_INTERNAL_4ac93c3c_4_k_cu_625dbc43_297134cute1_E:
	.zero		1
	.type		_ZN40_INTERNAL_4ac93c3c_4_k_cu_625dbc43_297134cuda3std3__45__cpo6cbeginE,@object
	.size		_ZN40_INTERNAL_4ac93c3c_4_k_cu_625dbc43_297134cuda3std3__45__cpo6cbeginE,(_ZN40_INTERNAL_4ac93c3c_4_k_cu_625dbc43_297134cuda3std3__48in_placeE - _ZN40_INTERNAL_4ac93c3c_4_k_cu_625dbc43_297134cuda3std3__45__cpo6cbeginE)
_ZN40_INTERNAL_4ac93c3c_4_k_cu_625dbc43_297134cuda3std3__45__cpo6cbeginE:
	.zero		1
	.type		_ZN40_INTERNAL_4ac93c3c_4_k_cu_625dbc43_297134cuda3std3__48in_placeE,@object
	.size		_ZN40_INTERNAL_4ac93c3c_4_k_cu_625dbc43_297134cuda3std3__48in_placeE,(_ZN40_INTERNAL_4ac93c3c_4_k_cu_625dbc43_297134cuda3std6ranges3__45__cpo9iter_moveE - _ZN40_INTERNAL_4ac93c3c_4_k_cu_625dbc43_297134cuda3std3__48in_placeE)
_ZN40_INTERNAL_4ac93c3c_4_k_cu_625dbc43_297134cuda3std3__48in_placeE:
	.zero		1
	.type		_ZN40_INTERNAL_4ac93c3c_4_k_cu_625dbc43_297134cuda3std6ranges3__45__cpo9iter_moveE,@object
	.size		_ZN40_INTERNAL_4ac93c3c_4_k_cu_625dbc43_297134cuda3std6ranges3__45__cpo9iter_moveE,(_ZN40_INTERNAL_4ac93c3c_4_k_cu_625dbc43_297134cuda3std3__45__cpo5beginE - _ZN40_INTERNAL_4ac93c3c_4_k_cu_625dbc43_297134cuda3std6ranges3__45__cpo9iter_moveE)
_ZN40_INTERNAL_4ac93c3c_4_k_cu_625dbc43_297134cuda3std6ranges3__45__cpo9iter_moveE:
	.zero		1
	.type		_ZN40_INTERNAL_4ac93c3c_4_k_cu_625dbc43_297134cuda3std3__45__cpo5beginE,@object
	.size		_ZN40_INTERNAL_4ac93c3c_4_k_cu_625dbc43_297134cuda3std3__45__cpo5beginE,(_ZN40_INTERNAL_4ac93c3c_4_k_cu_625dbc43_297134cuda3std3__442_GLOBAL__N__4ac93c3c_4_k_cu_625dbc43_297136ignoreE - _ZN40_INTERNAL_4ac93c3c_4_k_cu_625dbc43_297134cuda3std3__45__cpo5beginE)
_ZN40_INTERNAL_4ac93c3c_4_k_cu_625dbc43_297134cuda3std3__45__cpo5beginE:
	.zero		1
	.type		_ZN40_INTERNAL_4ac93c3c_4_k_cu_625dbc43_297134cuda3std3__442_GLOBAL__N__4ac93c3c_4_k_cu_625dbc43_297136ignoreE,@object
	.size		_ZN40_INTERNAL_4ac93c3c_4_k_cu_625dbc43_297134cuda3std3__442_GLOBAL__N__4ac93c3c_4_k_cu_625dbc43_297136ignoreE,(_ZN40_INTERNAL_4ac93c3c_4_k_cu_625dbc43_297134cute7productE - _ZN40_INTERNAL_4ac93c3c_4_k_cu_625dbc43_297134cuda3std3__442_GLOBAL__N__4ac93c3c_4_k_cu_625dbc43_297136ignoreE)
_ZN40_INTERNAL_4ac93c3c_4_k_cu_625dbc43_297134cuda3std3__442_GLOBAL__N__4ac93c3c_4_k_cu_625dbc43_297136ignoreE:
	.zero		1
	.type		_ZN40_INTERNAL_4ac93c3c_4_k_cu_625dbc43_297134cute7productE,@object
	.size		_ZN40_INTERNAL_4ac93c3c_4_k_cu_625dbc43_297134cute7productE,(_ZN40_INTERNAL_4ac93c3c_4_k_cu_625dbc43_297134cuda3std3__45__cpo3endE - _ZN40_INTERNAL_4ac93c3c_4_k_cu_625dbc43_297134cute7productE)
_ZN40_INTERNAL_4ac93c3c_4_k_cu_625dbc43_297134cute7productE:
	.zero		1
	.type		_ZN40_INTERNAL_4ac93c3c_4_k_cu_625dbc43_297134cuda3std3__45__cpo3endE,@object
	.size		_ZN40_INTERNAL_4ac93c3c_4_k_cu_625dbc43_297134cuda3std3__45__cpo3endE,(_ZN40_INTERNAL_4ac93c3c_4_k_cu_625dbc43_297134cuda3std3__419piecewise_constructE - _ZN40_INTERNAL_4ac93c3c_4_k_cu_625dbc43_297134cuda3std3__45__cpo3endE)
_ZN40_INTERNAL_4ac93c3c_4_k_cu_625dbc43_297134cuda3std3__45__cpo3endE:
	.zero		1
	.type		_ZN40_INTERNAL_4ac93c3c_4_k_cu_625dbc43_297134cuda3std3__419piecewise_constructE,@object
	.size		_ZN40_INTERNAL_4ac93c3c_4_k_cu_625dbc43_297134cuda3std3__419piecewise_constructE,(_ZN40_INTERNAL_4ac93c3c_4_k_cu_625dbc43_297134cuda3std3__45__cpo4cendE - _ZN40_INTERNAL_4ac93c3c_4_k_cu_625dbc43_297134cuda3std3__419piecewise_constructE)
_ZN40_INTERNAL_4ac93c3c_4_k_cu_625dbc43_297134cuda3std3__419piecewise_constructE:
	.zero		1
	.type		_ZN40_INTERNAL_4ac93c3c_4_k_cu_625dbc43_297134cuda3std3__45__cpo4cendE,@object
	.size		_ZN40_INTERNAL_4ac93c3c_4_k_cu_625dbc43_297134cuda3std3__45__cpo4cendE,(_ZN40_INTERNAL_4ac93c3c_4_k_cu_625dbc43_297134cuda3std6ranges3__45__cpo4swapE - _ZN40_INTERNAL_4ac93c3c_4_k_cu_625dbc43_297134cuda3std3__45__cpo4cendE)
_ZN40_INTERNAL_4ac93c3c_4_k_cu_625dbc43_297134cuda3std3__45__cpo4cendE:
	.zero		1
	.type		_ZN40_INTERNAL_4ac93c3c_4_k_cu_625dbc43_297134cuda3std6ranges3__45__cpo4swapE,@object
	.size		_ZN40_INTERNAL_4ac93c3c_4_k_cu_625dbc43_297134cuda3std6ranges3__45__cpo4swapE,(.L_11 - _ZN40_INTERNAL_4ac93c3c_4_k_cu_625dbc43_297134cuda3std6ranges3__45__cpo4swapE)
_ZN40_INTERNAL_4ac93c3c_4_k_cu_625dbc43_297134cuda3std6ranges3__45__cpo4swapE:
	.zero		1
.L_11:


//--------------------- .nv.constant0._ZN7cutlass13device_kernelINS_4gemm6kernel13GemmUniversalIN4cute5tupleIJiiiiEEENS1_10collective13CollectiveMmaINS1_35MainloopSm100TmaUmmaWarpSpecializedILi22ELi2ELi2ENS5_IJNS4_1CILi4EEENSA_ILi1EEESC_EEEEENS5_IJNSA_ILi256EEESF_NSA_ILi32EEEEEENS_12float_e4m3_tENS5_IJlSC_lEEESI_SJ_NS4_8TiledMMAINS4_8MMA_AtomIJNS4_10MMA_TraitsINS4_25SM100_MMA_F8F6F4_2x1SM_SSEJSI_SI_fSF_SF_NS4_17integral_constantINS4_4UMMA5MajorELSQ_0EEESR_NSO_INSP_7ScaleInELSS_0EEEST_EEEEEENS4_6LayoutINS5_IJSC_SC_SC_EEENS5_IJNSA_ILi0EEESY_SY_EEEEENS5_IJNS4_10UnderscoreES11_S11_EEEEENS4_18SM100_TMA_2SM_LOADENS4_14ComposedLayoutINS4_7SwizzleILi1ELi4ELi3EEENS4_18smem_ptr_flag_bitsILi8EEENSW_INS5_IJNSA_ILi8EEESG_EEENS5_IJSG_SC_EEEEEEEvNS4_8identityENS4_28SM100_TMA_2SM_LOAD_MULTICASTES1E_vS1F_EENS_8epilogue10collective18CollectiveEpilogueINS1I_23Sm100TmaWarpSpecializedILi4ELi2ELi64ELb0ELb0EEEJNS5_IJNSA_ILi128EEESF_SG_EEENS5_IJNSW_IS1N_SC_EENSW_INSA_ILi64EEESC_EEEEESI_SJ_SI_SJ_NS1I_6fusion15FusionCallbacksIS1M_NS1T_17LinearCombinationISI_fSI_fLNS_15FloatRoundStyleE2EEES1O_S1S_JEEENS4_5SM1004TMEM4LOAD26SM100_TMEM_LOAD_32dp32b64xENS4_13SM90_TMA_LOADENS15_INS16_ILi2ELi4ELi3EEES19_NSW_INS5_IJS1A_S1Q_EEENS5_IJS1Q_SC_EEEEEEENS4_39AutoVectorizingCopyWithAssumedAlignmentILi128EEENS4_14SM90_TMA_STOREES28_S2A_S2A_EEEvvEEEEvNT_6ParamsE --------------------------
	.section	.nv.constant0._ZN7cutlass13device_kernelINS_4gemm6kernel13GemmUniversalIN4cute5tupleIJiiiiEEENS1_10collective13CollectiveMmaINS1_35MainloopSm100TmaUmmaWarpSpecializedILi22ELi2ELi2ENS5_IJNS4_1CILi4EEENSA_ILi1EEESC_EEEEENS5_IJNSA_ILi256EEESF_NSA_ILi32EEEEEENS_12float_e4m3_tENS5_IJlSC_lEEESI_SJ_NS4_8TiledMMAINS4_8MMA_AtomIJNS4_10MMA_TraitsINS4_25SM100_MMA_F8F6F4_2x1SM_SSEJSI_SI_fSF_SF_NS4_17integral_constantINS4_4UMMA5MajorELSQ_0EEESR_NSO_INSP_7ScaleInELSS_0EEEST_EEEEEENS4_6LayoutINS5_IJSC_SC_SC_EEENS5_IJNSA_ILi0EEESY_SY_EEEEENS5_IJNS4_10UnderscoreES11_S11_EEEEENS4_18SM100_TMA_2SM_LOADENS4_14ComposedLayoutINS4_7SwizzleILi1ELi4ELi3EEENS4_18smem_ptr_flag_bitsILi8EEENSW_INS5_IJNSA_ILi8EEESG_EEENS5_IJSG_SC_EEEEEEEvNS4_8identityENS4_28SM100_TMA_2SM_LOAD_MULTICASTES1E_vS1F_EENS_8epilogue10collective18CollectiveEpilogueINS1I_23Sm100TmaWarpSpecializedILi4ELi2ELi64ELb0ELb0EEEJNS5_IJNSA_ILi128EEESF_SG_EEENS5_IJNSW_IS1N_SC_EENSW_INSA_ILi64EEESC_EEEEESI_SJ_SI_SJ_NS1I_6fusion15FusionCallbacksIS1M_NS1T_17LinearCombinationISI_fSI_fLNS_15FloatRoundStyleE2EEES1O_S1S_JEEENS4_5SM1004TMEM4LOAD26SM100_TMEM_LOAD_32dp32b64xENS4_13SM90_TMA_LOADENS15_INS16_ILi2ELi4ELi3EEES19_NSW_INS5_IJS1A_S1Q_EEENS5_IJS1Q_SC_EEEEEEENS4_39AutoVectorizingCopyWithAssumedAlignmentILi128EEENS4_14SM90_TMA_STOREES28_S2A_S2A_EEEvvEEEEvNT_6ParamsE,"a",@progbits
	.sectionflags	@""
	.align	4
.nv.constant0._ZN7cutlass13device_kernelINS_4gemm6kernel13GemmUniversalIN4cute5tupleIJiiiiEEENS1_10collective13CollectiveMmaINS1_35MainloopSm100TmaUmmaWarpSpecializedILi22ELi2ELi2ENS5_IJNS4_1CILi4EEENSA_ILi1EEESC_EEEEENS5_IJNSA_ILi256EEESF_NSA_ILi32EEEEEENS_12float_e4m3_tENS5_IJlSC_lEEESI_SJ_NS4_8TiledMMAINS4_8MMA_AtomIJNS4_10MMA_TraitsINS4_25SM100_MMA_F8F6F4_2x1SM_SSEJSI_SI_fSF_SF_NS4_17integral_constantINS4_4UMMA5MajorELSQ_0EEESR_NSO_INSP_7ScaleInELSS_0EEEST_EEEEEENS4_6LayoutINS5_IJSC_SC_SC_EEENS5_IJNSA_ILi0EEESY_SY_EEEEENS5_IJNS4_10UnderscoreES11_S11_EEEEENS4_18SM100_TMA_2SM_LOADENS4_14ComposedLayoutINS4_7SwizzleILi1ELi4ELi3EEENS4_18smem_ptr_flag_bitsILi8EEENSW_INS5_IJNSA_ILi8EEESG_EEENS5_IJSG_SC_EEEEEEEvNS4_8identityENS4_28SM100_TMA_2SM_LOAD_MULTICASTES1E_vS1F_EENS_8epilogue10collective18CollectiveEpilogueINS1I_23Sm100TmaWarpSpecializedILi4ELi2ELi64ELb0ELb0EEEJNS5_IJNSA_ILi128EEESF_SG_EEENS5_IJNSW_IS1N_SC_EENSW_INSA_ILi64EEESC_EEEEESI_SJ_SI_SJ_NS1I_6fusion15FusionCallbacksIS1M_NS1T_17LinearCombinationISI_fSI_fLNS_15FloatRoundStyleE2EEES1O_S1S_JEEENS4_5SM1004TMEM4LOAD26SM100_TMEM_LOAD_32dp32b64xENS4_13SM90_TMA_LOADENS15_INS16_ILi2ELi4ELi3EEES19_NSW_INS5_IJS1A_S1Q_EEENS5_IJS1Q_SC_EEEEEEENS4_39AutoVectorizingCopyWithAssumedAlignmentILi128EEENS4_14SM90_TMA_STOREES28_S2A_S2A_EEEvvEEEEvNT_6ParamsE:
	.zero		2944


//--------------------- SYMBOLS --------------------------

	.type		.nv.reservedSmem.offset0,@object
	.size		.nv.reservedSmem.offset0,0x4
	.type		.nv.reservedSmem.cap,@object
	.size		.nv.reservedSmem.cap,0x4
	.type		__assertfail,@function
